	.target	sm_90a

	.elftype	@"ET_EXEC"


//--------------------- .note.nv.tkinfo           --------------------------
	.section	.note.nv.tkinfo,"",@"SHT_NOTE"
	.sectionflags	@"SHF_NOTE_NV_TKINFO"
	.tkinfo
        /*0018*/ 	.word	0x00000002
        /*0030*/ 	.string	""
        /*0030*/ 	.string	"ptxas"
        /*0030*/ 	.string	"Cuda compilation tools, release 13.0, V13.0.88"
        /*0030*/ 	.string	"Build cuda_13.0.r13.0/compiler.36424714_0"
        /*0030*/ 	.string	"-v  -suppress-debug-info  -lineinfo  -arch sm_90a "



//--------------------- .note.nv.cuinfo           --------------------------
	.section	.note.nv.cuinfo,"",@"SHT_NOTE"
	.sectionflags	@"SHF_NOTE_NV_CUINFO"
        /*0018*/ 	.short	0x0002
        /*001a*/ 	.short	0x005a
        /*001c*/ 	.short	0x0082
	.zero		2


//--------------------- .nv.info                  --------------------------
	.section	.nv.info,"",@"SHT_CUDA_INFO"
	.align	4


	//----- nvinfo : EIATTR_REGCOUNT
	.align		4
        /*0000*/ 	.byte	0x04, 0x2f
        /*0002*/ 	.short	(.L_1 - .L_0)
	.align		4
.L_0:
        /*0004*/ 	.word	index@(matmul_kernel)
        /*0008*/ 	.word	0x000000ff


	//----- nvinfo : EIATTR_FRAME_SIZE
	.align		4
.L_1:
        /*000c*/ 	.byte	0x04, 0x11
        /*000e*/ 	.short	(.L_3 - .L_2)
	.align		4
.L_2:
        /*0010*/ 	.word	index@(matmul_kernel)
        /*0014*/ 	.word	0x00001ea0


	//----- nvinfo : EIATTR_MIN_STACK_SIZE
	.align		4
.L_3:
        /*0018*/ 	.byte	0x04, 0x12
        /*001a*/ 	.short	(.L_5 - .L_4)
	.align		4
.L_4:
        /*001c*/ 	.word	index@(matmul_kernel)
        /*0020*/ 	.word	0x00001ea0
.L_5:


//--------------------- .nv.compat                --------------------------
	.section	.nv.compat,"",@"SHT_CUDA_COMPAT_INFO"
	.align	4
        /*0000*/ 	.byte	0x02, 0x09, 0x01, 0x00, 0x02, 0x02, 0x04, 0x00, 0x02, 0x05, 0x05, 0x00, 0x03, 0x07, 0x01, 0x01
        /*0010*/ 	.byte	0x02, 0x03, 0x00, 0x00, 0x02, 0x06, 0x01, 0x00, 0x04, 0x0b, 0x08, 0x00, 0x00, 0x00, 0x00, 0x00
        /*0020*/ 	.byte	0x00, 0x00, 0x00, 0x00


//--------------------- .nv.info.matmul_kernel    --------------------------
	.section	.nv.info.matmul_kernel,"",@"SHT_CUDA_INFO"
	.sectionflags	@""
	.align	4


	//----- nvinfo : EIATTR_CUDA_API_VERSION
	.align		4
        /*0000*/ 	.byte	0x04, 0x37
        /*0002*/ 	.short	(.L_7 - .L_6)
.L_6:
        /*0004*/ 	.word	0x00000082


	//----- nvinfo : EIATTR_KPARAM_INFO
	.align		4
.L_7:
        /*0008*/ 	.byte	0x04, 0x17
        /*000a*/ 	.short	(.L_9 - .L_8)
.L_8:
        /*000c*/ 	.word	0x00000000
        /*0010*/ 	.short	0x000d
        /*0012*/ 	.short	0x0048
        /*0014*/ 	.byte	0x00, 0xf4, 0x21, 0x00


	//----- nvinfo : EIATTR_KPARAM_INFO
	.align		4
.L_9:
        /*0018*/ 	.byte	0x04, 0x17
        /*001a*/ 	.short	(.L_11 - .L_10)
.L_10:
        /*001c*/ 	.word	0x00000000
        /*0020*/ 	.short	0x000c
        /*0022*/ 	.short	0x0040
        /*0024*/ 	.byte	0x00, 0xf4, 0x21, 0x00


	//----- nvinfo : EIATTR_KPARAM_INFO
	.align		4
.L_11:
        /*0028*/ 	.byte	0x04, 0x17
        /*002a*/ 	.short	(.L_13 - .L_12)
.L_12:
        /*002c*/ 	.word	0x00000000
        /*0030*/ 	.short	0x000b
        /*0032*/ 	.short	0x0038
        /*0034*/ 	.byte	0x00, 0xf0, 0x11, 0x00


	//----- nvinfo : EIATTR_KPARAM_INFO
	.align		4
.L_13:
        /*0038*/ 	.byte	0x04, 0x17
        /*003a*/ 	.short	(.L_15 - .L_14)
.L_14:
        /*003c*/ 	.word	0x00000000
        /*0040*/ 	.short	0x000a
        /*0042*/ 	.short	0x0034
        /*0044*/ 	.byte	0x00, 0xf0, 0x11, 0x00


	//----- nvinfo : EIATTR_KPARAM_INFO
	.align		4
.L_15:
        /*0048*/ 	.byte	0x04, 0x17
        /*004a*/ 	.short	(.L_17 - .L_16)
.L_16:
        /*004c*/ 	.word	0x00000000
        /*0050*/ 	.short	0x0009
        /*0052*/ 	.short	0x0030
        /*0054*/ 	.byte	0x00, 0xf0, 0x11, 0x00


	//----- nvinfo : EIATTR_KPARAM_INFO
	.align		4
.L_17:
        /*0058*/ 	.byte	0x04, 0x17
        /*005a*/ 	.short	(.L_19 - .L_18)
.L_18:
        /*005c*/ 	.word	0x00000000
        /*0060*/ 	.short	0x0008
        /*0062*/ 	.short	0x002c
        /*0064*/ 	.byte	0x00, 0xf0, 0x11, 0x00


	//----- nvinfo : EIATTR_KPARAM_INFO
	.align		4
.L_19:
        /*0068*/ 	.byte	0x04, 0x17
        /*006a*/ 	.short	(.L_21 - .L_20)
.L_20:
        /*006c*/ 	.word	0x00000000
        /*0070*/ 	.short	0x0007
        /*0072*/ 	.short	0x0028
        /*0074*/ 	.byte	0x00, 0xf0, 0x11, 0x00


	//----- nvinfo : EIATTR_KPARAM_INFO
	.align		4
.L_21:
        /*0078*/ 	.byte	0x04, 0x17
        /*007a*/ 	.short	(.L_23 - .L_22)
.L_22:
        /*007c*/ 	.word	0x00000000
        /*0080*/ 	.short	0x0006
        /*0082*/ 	.short	0x0024
        /*0084*/ 	.byte	0x00, 0xf0, 0x11, 0x00


	//----- nvinfo : EIATTR_KPARAM_INFO
	.align		4
.L_23:
        /*0088*/ 	.byte	0x04, 0x17
        /*008a*/ 	.short	(.L_25 - .L_24)
.L_24:
        /*008c*/ 	.word	0x00000000
        /*0090*/ 	.short	0x0005
        /*0092*/ 	.short	0x0020
        /*0094*/ 	.byte	0x00, 0xf0, 0x11, 0x00


	//----- nvinfo : EIATTR_KPARAM_INFO
	.align		4
.L_25:
        /*0098*/ 	.byte	0x04, 0x17
        /*009a*/ 	.short	(.L_27 - .L_26)
.L_26:
        /*009c*/ 	.word	0x00000000
        /*00a0*/ 	.short	0x0004
        /*00a2*/ 	.short	0x001c
        /*00a4*/ 	.byte	0x00, 0xf0, 0x11, 0x00


	//----- nvinfo : EIATTR_KPARAM_INFO
	.align		4
.L_27:
        /*00a8*/ 	.byte	0x04, 0x17
        /*00aa*/ 	.short	(.L_29 - .L_28)
.L_28:
        /*00ac*/ 	.word	0x00000000
        /*00b0*/ 	.short	0x0003
        /*00b2*/ 	.short	0x0018
        /*00b4*/ 	.byte	0x00, 0xf0, 0x11, 0x00


	//----- nvinfo : EIATTR_KPARAM_INFO
	.align		4
.L_29:
        /*00b8*/ 	.byte	0x04, 0x17
        /*00ba*/ 	.short	(.L_31 - .L_30)
.L_30:
        /*00bc*/ 	.word	0x00000000
        /*00c0*/ 	.short	0x0002
        /*00c2*/ 	.short	0x0010
        /*00c4*/ 	.byte	0x00, 0xf4, 0x21, 0x00


	//----- nvinfo : EIATTR_KPARAM_INFO
	.align		4
.L_31:
        /*00c8*/ 	.byte	0x04, 0x17
        /*00ca*/ 	.short	(.L_33 - .L_32)
.L_32:
        /*00cc*/ 	.word	0x00000000
        /*00d0*/ 	.short	0x0001
        /*00d2*/ 	.short	0x0008
        /*00d4*/ 	.byte	0x00, 0xf4, 0x21, 0x00


	//----- nvinfo : EIATTR_KPARAM_INFO
	.align		4
.L_33:
        /*00d8*/ 	.byte	0x04, 0x17
        /*00da*/ 	.short	(.L_35 - .L_34)
.L_34:
        /*00dc*/ 	.word	0x00000000
        /*00e0*/ 	.short	0x0000
        /*00e2*/ 	.short	0x0000
        /*00e4*/ 	.byte	0x00, 0xf4, 0x21, 0x00


	//----- nvinfo : EIATTR_SPARSE_MMA_MASK
	.align		4
.L_35:
        /*00e8*/ 	.byte	0x03, 0x50
        /*00ea*/ 	.short	0x0000


	//----- nvinfo : EIATTR_MAXREG_COUNT
	.align		4
        /*00ec*/ 	.byte	0x03, 0x1b
        /*00ee*/ 	.short	0x00ff


	//----- nvinfo : EIATTR_NUM_BARRIERS
	.align		4
        /*00f0*/ 	.byte	0x02, 0x4c
        /*00f2*/ 	.byte	0x01
	.zero		1


	//----- nvinfo : EIATTR_ANNOTATIONS
	.align		4
        /*00f4*/ 	.byte	0x04, 0x55
        /*00f6*/ 	.short	(.L_37 - .L_36)


	//   ....[0]....
.L_36:
        /*00f8*/ 	.word	0x00000001
        /*00fc*/ 	.byte	0xc0, 0x00, 0x00, 0x00, 0x01, 0x00, 0x00, 0x00, 0xe0, 0x33, 0x00, 0x00, 0x01, 0x00, 0x00, 0x00
        /* <DEDUP_REMOVED lines=3617> */
        /*e31c*/ 	.byte	0x80, 0x87, 0x04, 0x00


	//----- nvinfo : EIATTR_MERCURY_ISA_VERSION
	.align		4
.L_37:
        /*e320*/ 	.byte	0x03, 0x5f
        /*e322*/ 	.short	0x0101


	//----- nvinfo : EIATTR_EXIT_INSTR_OFFSETS
	.align		4
        /*e324*/ 	.byte	0x04, 0x1c
        /*e326*/ 	.short	(.L_39 - .L_38)


	//   ....[0]....
.L_38:
        /*e328*/ 	.word	0x00048bc0


	//   ....[1]....
        /*e32c*/ 	.word	0x00048be0


	//----- nvinfo : EIATTR_REQNTID
	.align		4
.L_39:
        /*e330*/ 	.byte	0x04, 0x10
        /*e332*/ 	.short	(.L_41 - .L_40)
.L_40:
        /*e334*/ 	.word	0x00000080
        /*e338*/ 	.word	0x00000001
        /*e33c*/ 	.word	0x00000001


	//----- nvinfo : EIATTR_CBANK_PARAM_SIZE
	.align		4
.L_41:
        /*e340*/ 	.byte	0x03, 0x19
        /*e342*/ 	.short	0x0050


	//----- nvinfo : EIATTR_PARAM_CBANK
	.align		4
        /*e344*/ 	.byte	0x04, 0x0a
        /*e346*/ 	.short	(.L_43 - .L_42)
	.align		4
.L_42:
        /*e348*/ 	.word	index@(.nv.constant0.matmul_kernel)
        /*e34c*/ 	.short	0x0210
        /*e34e*/ 	.short	0x0050


	//----- nvinfo : EIATTR_SW_WAR
	.align		4
.L_43:
        /*e350*/ 	.byte	0x04, 0x36
        /*e352*/ 	.short	(.L_45 - .L_44)
.L_44:
        /*e354*/ 	.word	0x00000008
.L_45:


//--------------------- .nv.callgraph             --------------------------
	.section	.nv.callgraph,"",@"SHT_CUDA_CALLGRAPH"
	.align	4
	.sectionentsize	8
	.align		4
        /*0000*/ 	.word	0x00000000
	.align		4
        /*0004*/ 	.word	0xffffffff
	.align		4
        /*0008*/ 	.word	0x00000000
	.align		4
        /*000c*/ 	.word	0xfffffffe
	.align		4
        /*0010*/ 	.word	0x00000000
	.align		4
        /*0014*/ 	.word	0xfffffffd
	.align		4
        /*0018*/ 	.word	0x00000000
	.align		4
        /*001c*/ 	.word	0xfffffffc


//--------------------- .text.matmul_kernel       --------------------------
	.section	.text.matmul_kernel,"ax",@progbits
	.align	128
        .global         matmul_kernel
        .type           matmul_kernel,@function
        .size           matmul_kernel,(.L_x_3 - matmul_kernel)
        .other          matmul_kernel,@"STO_CUDA_ENTRY STV_DEFAULT"
matmul_kernel:
.text.matmul_kernel:
[----:B------:R-:W1:Y:S08]  /*0000*/  LDC R1, c[0x0][0x28] ;  /* 0x00000a00ff017b82 */ /* 0x000e700000000800 */
[----:B------:R-:W2:Y:S01]  /*0010*/  LDC.64 R2, c[0x0][0x228] ;  /* 0x00008a00ff027b82 */ /* 0x000ea20000000a00 */
[----:B-1----:R-:W-:Y:S01]  /*0020*/  VIADD R1, R1, 0xffffe160 ;  /* 0xffffe16001017836 */ /* 0x002fe20000000000 */
[----:B------:R-:W1:Y:S01]  /*0030*/  S2R R7, SR_CTAID.X ;  /* 0x0000000000077919 */ /* 0x000e620000002500 */
[----:B------:R-:W-:Y:S01]  /*0040*/  ULDC.64 UR4, c[0x0][0x218] ;  /* 0x0000860000047ab9 */ /* 0x000fe20000000a00 */
[----:B------:R-:W-:Y:S01]  /*0050*/  ULDC.64 UR6, c[0x0][0x210] ;  /* 0x0000840000067ab9 */ /* 0x000fe20000000a00 */
[----:B------:R-:W-:Y:S01]  /*0060*/  UMOV UR8, 0x400 ;  /* 0x0000040000087882 */ /* 0x000fe20000000000 */
[----:B------:R-:W3:Y:S01]  /*0070*/  S2R R148, SR_TID.X ;  /* 0x0000000000947919 */ /* 0x000ee20000002100 */
[----:B------:R-:W-:Y:S01]  /*0080*/  ULDC.64 UR34, c[0x0][0x208] ;  /* 0x0000820000227ab9 */ /* 0x000fe20000000a00 */
[----:B------:R-:W4:Y:S08]  /*0090*/  LDC.64 R142, c[0x0][0x238] ;  /* 0x00008e00ff8e7b82 */ /* 0x000f300000000a00 */
[----:B------:R-:W3:Y:S01]  /*00a0*/  LDC R252, c[0x0][0x230] ;  /* 0x00008c00fffc7b82 */ /* 0x000ee20000000800 */
[----:B--2---:R-:W-:Y:S01]  /*00b0*/  IMAD.MOV.U32 R85, RZ, RZ, R3 ;  /* 0x000000ffff557224 */ /* 0x004fe200078e0003 */
[----:B------:R2:W-:Y:S01]  /*00c0*/  STL.64 [R1+0x1378], R2 ;  /* 0x0013780201007387 */ /* 0x0005e20000100a00 */
[----:B------:R-:W-:-:S02]  /*00d0*/  IMAD.MOV.U32 R99, RZ, RZ, R2 ;  /* 0x000000ffff637224 */ /* 0x000fc400078e0002 */
[----:B------:R-:W-:Y:S02]  /*00e0*/  VIADD R0, R85, 0xff ;  /* 0x000000ff55007836 */ /* 0x000fe40000000000 */
[C---:B----4-:R-:W-:Y:S01]  /*00f0*/  IMAD R168, R142.reuse, 0x12, RZ ;  /* 0x000000128ea87824 */ /* 0x050fe200078e02ff */
[----:B-1----:R-:W-:Y:S01]  /*0100*/  IABS R8, R7 ;  /* 0x0000000700087213 */ /* 0x002fe20000000000 */
[C---:B------:R-:W-:Y:S01]  /*0110*/  IMAD R176, R142.reuse, 0x13, RZ ;  /* 0x000000138eb07824 */ /* 0x040fe200078e02ff */
[----:B--2---:R-:W-:Y:S01]  /*0120*/  SHF.R.S32.HI R3, RZ, 0x1f, R0 ;  /* 0x0000001fff037819 */ /* 0x004fe20000011400 */
[----:B------:R-:W-:Y:S01]  /*0130*/  IMAD R184, R142, 0x14, RZ ;  /* 0x000000148eb87824 */ /* 0x000fe200078e02ff */
[----:B---3--:R-:W-:Y:S01]  /*0140*/  LOP3.LUT R147, R148, 0x7f, RZ, 0xc0, !PT ;  /* 0x0000007f94937812 */ /* 0x008fe200078ec0ff */
[C---:B------:R-:W-:Y:S01]  /*0150*/  IMAD R192, R142.reuse, 0x15, RZ ;  /* 0x000000158ec07824 */ /* 0x040fe200078e02ff */
[----:B------:R-:W-:Y:S01]  /*0160*/  LEA.HI R3, R3, R0, RZ, 0x8 ;  /* 0x0000000003037211 */ /* 0x000fe200078f40ff */
[----:B------:R-:W-:Y:S01]  /*0170*/  IMAD R200, R142, 0x16, RZ ;  /* 0x000000168ec87824 */ /* 0x000fe200078e02ff */
[----:B------:R-:W-:Y:S01]  /*0180*/  LOP3.LUT R86, R148, 0x60, RZ, 0xc0, !PT ;  /* 0x0000006094567812 */ /* 0x000fe200078ec0ff */
[C---:B------:R-:W-:Y:S01]  /*0190*/  IMAD R208, R142.reuse, 0x17, RZ ;  /* 0x000000178ed07824 */ /* 0x040fe200078e02ff */
[----:B------:R-:W-:Y:S01]  /*01a0*/  SHF.R.S32.HI R3, RZ, 0x8, R3 ;  /* 0x00000008ff037819 */ /* 0x000fe20000011403 */
[----:B------:R-:W-:Y:S01]  /*01b0*/  IMAD R218, R142, 0x18, RZ ;  /* 0x000000188eda7824 */ /* 0x000fe200078e02ff */
[----:B------:R-:W-:Y:S01]  /*01c0*/  LOP3.LUT R232, R148, 0x1f, RZ, 0xc0, !PT ;  /* 0x0000001f94e87812 */ /* 0x000fe200078ec0ff */
[----:B------:R-:W-:-:S02]  /*01d0*/  IMAD R224, R142, 0x19, RZ ;  /* 0x000000198ee07824 */ /* 0x000fc400078e02ff */
[----:B------:R-:W-:Y:S02]  /*01e0*/  IMAD.SHL.U32 R4, R3, 0x8, RZ ;  /* 0x0000000803047824 */ /* 0x000fe400078e00ff */
[----:B------:R-:W-:-:S03]  /*01f0*/  IMAD R240, R142, 0x1b, RZ ;  /* 0x0000001b8ef07824 */ /* 0x000fc600078e02ff */
[-C--:B------:R-:W-:Y:S02]  /*0200*/  IABS R5, R4.reuse ;  /* 0x0000000400057213 */ /* 0x080fe40000000000 */
[----:B------:R-:W-:Y:S02]  /*0210*/  IABS R10, R4 ;  /* 0x00000004000a7213 */ /* 0x000fe40000000000 */
[----:B------:R-:W1:Y:S08]  /*0220*/  I2F.RP R0, R5 ;  /* 0x0000000500007306 */ /* 0x000e700000209400 */
[----:B-1----:R-:W1:Y:S02]  /*0230*/  MUFU.RCP R0, R0 ;  /* 0x0000000000007308 */ /* 0x002e640000001000 */
[----:B-1----:R-:W-:-:S02]  /*0240*/  VIADD R2, R0, 0xffffffe ;  /* 0x0ffffffe00027836 */ /* 0x002fc40000000000 */
[----:B------:R-:W-:-:S04]  /*0250*/  IMAD.MOV R0, RZ, RZ, -R10 ;  /* 0x000000ffff007224 */ /* 0x000fc800078e0a0a */
[----:B------:R1:W2:Y:S02]  /*0260*/  F2I.FTZ.U32.TRUNC.NTZ R3, R2 ;  /* 0x0000000200037305 */ /* 0x0002a4000021f000 */
[----:B-1----:R-:W-:Y:S02]  /*0270*/  IMAD.MOV.U32 R2, RZ, RZ, RZ ;  /* 0x000000ffff027224 */ /* 0x002fe400078e00ff */
[----:B--2---:R-:W-:-:S04]  /*0280*/  IMAD.MOV R6, RZ, RZ, -R3 ;  /* 0x000000ffff067224 */ /* 0x004fc800078e0a03 */
[----:B------:R-:W-:Y:S02]  /*0290*/  IMAD R9, R6, R5, RZ ;  /* 0x0000000506097224 */ /* 0x000fe400078e02ff */
[----:B------:R-:W-:Y:S02]  /*02a0*/  IMAD.MOV.U32 R6, RZ, RZ, R8 ;  /* 0x000000ffff067224 */ /* 0x000fe400078e0008 */
[----:B------:R-:W-:-:S06]  /*02b0*/  IMAD.HI.U32 R3, R3, R9, R2 ;  /* 0x0000000903037227 */ /* 0x000fcc00078e0002 */
[----:B------:R-:W-:-:S04]  /*02c0*/  IMAD.HI.U32 R3, R3, R6, RZ ;  /* 0x0000000603037227 */ /* 0x000fc800078e00ff */
[----:B------:R-:W-:-:S05]  /*02d0*/  IMAD R0, R3, R0, R6 ;  /* 0x0000000003007224 */ /* 0x000fca00078e0206 */
[----:B------:R-:W-:-:S13]  /*02e0*/  ISETP.GT.U32.AND P1, PT, R5, R0, PT ;  /* 0x000000000500720c */ /* 0x000fda0003f24070 */
[----:B------:R-:W-:Y:S02]  /*02f0*/  @!P1 IMAD.IADD R0, R0, 0x1, -R5 ;  /* 0x0000000100009824 */ /* 0x000fe400078e0a05 */
[----:B------:R-:W-:Y:S01]  /*0300*/  @!P1 VIADD R3, R3, 0x1 ;  /* 0x0000000103039836 */ /* 0x000fe20000000000 */
[----:B------:R-:W-:Y:S02]  /*0310*/  ISETP.NE.AND P1, PT, R4, RZ, PT ;  /* 0x000000ff0400720c */ /* 0x000fe40003f25270 */
[----:B------:R-:W-:Y:S02]  /*0320*/  ISETP.GE.U32.AND P0, PT, R0, R5, PT ;  /* 0x000000050000720c */ /* 0x000fe40003f06070 */
[----:B------:R-:W-:-:S04]  /*0330*/  LOP3.LUT R0, R7, R4, RZ, 0x3c, !PT ;  /* 0x0000000407007212 */ /* 0x000fc800078e3cff */
[----:B------:R-:W-:Y:S01]  /*0340*/  ISETP.GE.AND P2, PT, R0, RZ, PT ;  /* 0x000000ff0000720c */ /* 0x000fe20003f46270 */
[----:B------:R-:W-:-:S06]  /*0350*/  VIADD R0, R99, 0x1ff ;  /* 0x000001ff63007836 */ /* 0x000fcc0000000000 */
[----:B------:R-:W-:-:S04]  /*0360*/  @P0 VIADD R3, R3, 0x1 ;  /* 0x0000000103030836 */ /* 0x000fc80000000000 */
[----:B------:R-:W-:Y:S01]  /*0370*/  IMAD.MOV.U32 R2, RZ, RZ, R3 ;  /* 0x000000ffff027224 */ /* 0x000fe200078e0003 */
[----:B------:R-:W-:-:S03]  /*0380*/  SHF.R.S32.HI R3, RZ, 0x1f, R0 ;  /* 0x0000001fff037819 */ /* 0x000fc60000011400 */
[----:B------:R-:W-:Y:S01]  /*0390*/  @!P2 IMAD.MOV R2, RZ, RZ, -R2 ;  /* 0x000000ffff02a224 */ /* 0x000fe200078e0a02 */
[----:B------:R-:W-:Y:S02]  /*03a0*/  @!P1 LOP3.LUT R2, RZ, R4, RZ, 0x33, !PT ;  /* 0x00000004ff029212 */ /* 0x000fe400078e33ff */
[----:B------:R-:W-:Y:S02]  /*03b0*/  LEA.HI R3, R3, R0, RZ, 0x9 ;  /* 0x0000000003037211 */ /* 0x000fe400078f48ff */
[----:B------:R-:W-:Y:S01]  /*03c0*/  IABS R0, R85 ;  /* 0x0000005500007213 */ /* 0x000fe20000000000 */
[----:B------:R-:W-:Y:S02]  /*03d0*/  IMAD.SHL.U32 R10, R2, 0x8, RZ ;  /* 0x00000008020a7824 */ /* 0x000fe400078e00ff */
[----:B------:R-:W-:Y:S01]  /*03e0*/  IMAD.MOV R2, RZ, RZ, -R2 ;  /* 0x000000ffff027224 */ /* 0x000fe200078e0a02 */
[----:B------:R-:W1:Y:S02]  /*03f0*/  I2F.RP R9, R0 ;  /* 0x0000000000097306 */ /* 0x000e640000209400 */
[----:B------:R-:W-:Y:S01]  /*0400*/  LEA.HI.SX32 R3, R3, -R10, 0x17 ;  /* 0x8000000a03037211 */ /* 0x000fe200078fbaff */
[----:B------:R-:W-:Y:S01]  /*0410*/  IMAD R12, R4, R2, R7 ;  /* 0x00000002040c7224 */ /* 0x000fe200078e0207 */
[----:B------:R-:W-:Y:S01]  /*0420*/  IABS R7, R99 ;  /* 0x0000006300077213 */ /* 0x000fe20000000000 */
[----:B------:R-:W-:Y:S01]  /*0430*/  IMAD.MOV.U32 R2, RZ, RZ, RZ ;  /* 0x000000ffff027224 */ /* 0x000fe200078e00ff */
[----:B------:R-:W-:-:S02]  /*0440*/  VIMNMX R15, R3, 0x8, PT ;  /* 0x00000008030f7848 */ /* 0x000fc40003fe0100 */
[----:B------:R-:W-:Y:S02]  /*0450*/  IABS R4, R12 ;  /* 0x0000000c00047213 */ /* 0x000fe40000000000 */
[----:B------:R-:W-:-:S04]  /*0460*/  IABS R11, R15 ;  /* 0x0000000f000b7213 */ /* 0x000fc80000000000 */
[----:B------:R-:W2:Y:S08]  /*0470*/  I2F.RP R5, R11 ;  /* 0x0000000b00057306 */ /* 0x000eb00000209400 */
[----:B-1----:R-:W-:Y:S08]  /*0480*/  MUFU.RCP R9, R9 ;  /* 0x0000000900097308 */ /* 0x002ff00000001000 */
[----:B--2---:R-:W1:Y:S02]  /*0490*/  MUFU.RCP R5, R5 ;  /* 0x0000000500057308 */ /* 0x004e640000001000 */
[----:B-1----:R-:W-:-:S06]  /*04a0*/  VIADD R3, R5, 0xffffffe ;  /* 0x0ffffffe05037836 */ /* 0x002fcc0000000000 */
[----:B------:R-:W1:Y:S02]  /*04b0*/  F2I.FTZ.U32.TRUNC.NTZ R3, R3 ;  /* 0x0000000300037305 */ /* 0x000e64000021f000 */
[----:B-1----:R-:W-:-:S04]  /*04c0*/  IMAD.MOV R6, RZ, RZ, -R3 ;  /* 0x000000ffff067224 */ /* 0x002fc800078e0a03 */
[----:B------:R-:W-:Y:S01]  /*04d0*/  IMAD R5, R6, R11, RZ ;  /* 0x0000000b06057224 */ /* 0x000fe200078e02ff */
[----:B------:R-:W-:-:S03]  /*04e0*/  IABS R6, R15 ;  /* 0x0000000f00067213 */ /* 0x000fc60000000000 */
[----:B------:R-:W-:-:S04]  /*04f0*/  IMAD.HI.U32 R3, R3, R5, R2 ;  /* 0x0000000503037227 */ /* 0x000fc800078e0002 */
[----:B------:R-:W-:Y:S02]  /*0500*/  IMAD.MOV.U32 R2, RZ, RZ, R7 ;  /* 0x000000ffff027224 */ /* 0x000fe400078e0007 */
[----:B------:R-:W-:Y:S02]  /*0510*/  IMAD.MOV R5, RZ, RZ, -R6 ;  /* 0x000000ffff057224 */ /* 0x000fe400078e0a06 */
[----:B------:R-:W-:Y:S01]  /*0520*/  IMAD.HI.U32 R3, R3, R4, RZ ;  /* 0x0000000403037227 */ /* 0x000fe200078e00ff */
[----:B------:R-:W1:Y:S03]  /*0530*/  I2F.RP R8, R2 ;  /* 0x0000000200087306 */ /* 0x000e660000209400 */
[----:B------:R-:W-:Y:S02]  /*0540*/  IMAD R4, R3, R5, R4 ;  /* 0x0000000503047224 */ /* 0x000fe400078e0204 */
[----:B------:R-:W-:-:S03]  /*0550*/  VIADD R6, R9, 0xffffffe ;  /* 0x0ffffffe09067836 */ /* 0x000fc60000000000 */
[----:B------:R-:W-:Y:S01]  /*0560*/  ISETP.GT.U32.AND P1, PT, R11, R4, PT ;  /* 0x000000040b00720c */ /* 0x000fe20003f24070 */
[----:B------:R2:W3:Y:S08]  /*0570*/  F2I.FTZ.U32.TRUNC.NTZ R7, R6 ;  /* 0x0000000600077305 */ /* 0x0004f0000021f000 */
[----:B-1----:R-:W1:Y:S01]  /*0580*/  MUFU.RCP R8, R8 ;  /* 0x0000000800087308 */ /* 0x002e620000001000 */
[----:B--2---:R-:W-:-:S03]  /*0590*/  IMAD.MOV.U32 R6, RZ, RZ, RZ ;  /* 0x000000ffff067224 */ /* 0x004fc600078e00ff */
[----:B------:R-:W-:Y:S02]  /*05a0*/  @!P1 IMAD.IADD R4, R4, 0x1, -R11 ;  /* 0x0000000104049824 */ /* 0x000fe400078e0a0b */
[----:B------:R-:W-:Y:S01]  /*05b0*/  @!P1 VIADD R3, R3, 0x1 ;  /* 0x0000000103039836 */ /* 0x000fe20000000000 */
[----:B------:R-:W-:Y:S02]  /*05c0*/  ISETP.NE.AND P1, PT, R15, RZ, PT ;  /* 0x000000ff0f00720c */ /* 0x000fe40003f25270 */
[----:B------:R-:W-:Y:S01]  /*05d0*/  ISETP.GE.U32.AND P0, PT, R4, R11, PT ;  /* 0x0000000b0400720c */ /* 0x000fe20003f06070 */
[----:B---3--:R-:W-:Y:S01]  /*05e0*/  IMAD.MOV R11, RZ, RZ, -R7 ;  /* 0x000000ffff0b7224 */ /* 0x008fe200078e0a07 */
[----:B------:R-:W-:-:S03]  /*05f0*/  LOP3.LUT R4, R12, R15, RZ, 0x3c, !PT ;  /* 0x0000000f0c047212 */ /* 0x000fc600078e3cff */
[----:B------:R-:W-:Y:S01]  /*0600*/  IMAD R11, R11, R0, RZ ;  /* 0x000000000b0b7224 */ /* 0x000fe200078e02ff */
[----:B------:R-:W-:Y:S01]  /*0610*/  ISETP.GE.AND P2, PT, R4, RZ, PT ;  /* 0x000000ff0400720c */ /* 0x000fe20003f46270 */
[----:B-1----:R-:W-:Y:S01]  /*0620*/  VIADD R5, R8, 0xffffffe ;  /* 0x0ffffffe08057836 */ /* 0x002fe20000000000 */
[----:B------:R-:W-:Y:S01]  /*0630*/  SHF.R.U32.HI R4, RZ, 0x5, R148 ;  /* 0x00000005ff047819 */ /* 0x000fe20000011694 */
[----:B------:R-:W-:-:S03]  /*0640*/  IMAD.HI.U32 R11, R7, R11, R6 ;  /* 0x0000000b070b7227 */ /* 0x000fc600078e0006 */
[----:B------:R-:W-:Y:S01]  /*0650*/  SGXT.U32 R4, R4, 0x2 ;  /* 0x000000020404781a */ /* 0x000fe20000000000 */
[----:B------:R-:W1:Y:S01]  /*0660*/  F2I.FTZ.U32.TRUNC.NTZ R5, R5 ;  /* 0x0000000500057305 */ /* 0x000e62000021f000 */
[----:B------:R-:W-:Y:S02]  /*0670*/  @P0 VIADD R3, R3, 0x1 ;  /* 0x0000000103030836 */ /* 0x000fe40000000000 */
[----:B------:R-:W-:-:S03]  /*0680*/  IMAD.SHL.U32 R148, R148, 0x10, RZ ;  /* 0x0000001094947824 */ /* 0x000fc600078e00ff */
[----:B------:R-:W-:Y:S01]  /*0690*/  @!P2 IMAD.MOV R3, RZ, RZ, -R3 ;  /* 0x000000ffff03a224 */ /* 0x000fe200078e0a03 */
[----:B------:R-:W-:-:S05]  /*06a0*/  @!P1 LOP3.LUT R3, RZ, R15, RZ, 0x33, !PT ;  /* 0x0000000fff039212 */ /* 0x000fca00078e33ff */
[----:B------:R-:W-:Y:S02]  /*06b0*/  IMAD.SHL.U32 R23, R3, 0x100, RZ ;  /* 0x0000010003177824 */ /* 0x000fe400078e00ff */
[----:B------:R-:W-:Y:S02]  /*06c0*/  IMAD.MOV R152, RZ, RZ, -R3 ;  /* 0x000000ffff987224 */ /* 0x000fe400078e0a03 */
[--C-:B-1----:R-:W-:Y:S01]  /*06d0*/  IMAD.MOV R8, RZ, RZ, -R5.reuse ;  /* 0x000000ffff087224 */ /* 0x102fe200078e0a05 */
[----:B------:R-:W-:Y:S01]  /*06e0*/  LOP3.LUT R13, R23, R4, RZ, 0xfc, !PT ;  /* 0x00000004170d7212 */ /* 0x000fe200078efcff */
[----:B------:R-:W-:Y:S02]  /*06f0*/  IMAD R152, R15, R152, R12 ;  /* 0x000000980f987224 */ /* 0x000fe400078e020c */
[----:B------:R-:W-:Y:S01]  /*0700*/  IMAD.MOV.U32 R3, RZ, RZ, R8 ;  /* 0x000000ffff037224 */ /* 0x000fe200078e0008 */
[----:B------:R-:W-:Y:S01]  /*0710*/  LOP3.LUT R19, R13, 0xfc, RZ, 0xfc, !PT ;  /* 0x000000fc0d137812 */ /* 0x000fe200078efcff */
[----:B------:R-:W-:Y:S01]  /*0720*/  IMAD.MOV.U32 R4, RZ, RZ, RZ ;  /* 0x000000ffff047224 */ /* 0x000fe200078e00ff */
[----:B------:R-:W-:Y:S01]  /*0730*/  IABS R6, R13 ;  /* 0x0000000d00067213 */ /* 0x000fe20000000000 */
[----:B------:R-:W-:Y:S01]  /*0740*/  IMAD R3, R3, R2, RZ ;  /* 0x0000000203037224 */ /* 0x000fe200078e02ff */
[----:B------:R-:W-:Y:S01]  /*0750*/  IABS R15, R19 ;  /* 0x00000013000f7213 */ /* 0x000fe20000000000 */
[----:B------:R-:W-:Y:S01]  /*0760*/  IMAD.IADD R152, R10, 0x1, R152 ;  /* 0x000000010a987824 */ /* 0x000fe200078e0298 */
[----:B------:R-:W-:Y:S01]  /*0770*/  LOP3.LUT R7, R13, 0x4, RZ, 0xfc, !PT ;  /* 0x000000040d077812 */ /* 0x000fe200078efcff */
[----:B------:R-:W-:Y:S01]  /*0780*/  IMAD.HI.U32 R3, R5, R3, R4 ;  /* 0x0000000305037227 */ /* 0x000fe200078e0004 */
[----:B------:R-:W-:-:S02]  /*0790*/  LOP3.LUT R12, R13, 0x8, RZ, 0xfc, !PT ;  /* 0x000000080d0c7812 */ /* 0x000fc400078efcff */
[----:B------:R-:W-:Y:S01]  /*07a0*/  IABS R8, R7 ;  /* 0x0000000700087213 */ /* 0x000fe20000000000 */
[----:B------:R-:W-:Y:S01]  /*07b0*/  IMAD.HI.U32 R5, R11, R15, RZ ;  /* 0x0000000f0b057227 */ /* 0x000fe200078e00ff */
[----:B------:R-:W-:Y:S02]  /*07c0*/  ISETP.GE.AND P5, PT, R7, RZ, PT ;  /* 0x000000ff0700720c */ /* 0x000fe40003fa6270 */
[----:B------:R-:W-:Y:S01]  /*07d0*/  IABS R9, R12 ;  /* 0x0000000c00097213 */ /* 0x000fe20000000000 */
[----:B------:R-:W-:Y:S01]  /*07e0*/  IMAD.HI.U32 R4, R11, R6, RZ ;  /* 0x000000060b047227 */ /* 0x000fe200078e00ff */
[C---:B------:R-:W-:Y:S02]  /*07f0*/  LOP3.LUT R18, R13.reuse, 0xc, RZ, 0xfc, !PT ;  /* 0x0000000c0d127812 */ /* 0x040fe400078efcff */
[----:B------:R-:W-:Y:S01]  /*0800*/  LOP3.LUT R20, R13, 0x10, RZ, 0xfc, !PT ;  /* 0x000000100d147812 */ /* 0x000fe200078efcff */
[----:B------:R-:W-:Y:S01]  /*0810*/  IMAD.MOV R10, RZ, RZ, -R5 ;  /* 0x000000ffff0a7224 */ /* 0x000fe200078e0a05 */
[----:B------:R-:W-:Y:S01]  /*0820*/  ISETP.GE.AND P1, PT, R12, RZ, PT ;  /* 0x000000ff0c00720c */ /* 0x000fe20003f26270 */
[----:B------:R-:W-:Y:S01]  /*0830*/  IMAD.MOV R7, RZ, RZ, -R4 ;  /* 0x000000ffff077224 */ /* 0x000fe200078e0a04 */
[----:B------:R-:W-:Y:S01]  /*0840*/  IABS R12, R20 ;  /* 0x00000014000c7213 */ /* 0x000fe20000000000 */
[----:B------:R-:W-:Y:S01]  /*0850*/  IMAD.HI.U32 R4, R11, R8, RZ ;  /* 0x000000080b047227 */ /* 0x000fe200078e00ff */
[----:B------:R-:W-:-:S02]  /*0860*/  LOP3.LUT R21, R13, 0x14, RZ, 0xfc, !PT ;  /* 0x000000140d157812 */ /* 0x000fc400078efcff */
[----:B------:R-:W-:Y:S01]  /*0870*/  LOP3.LUT R22, R13, 0x18, RZ, 0xfc, !PT ;  /* 0x000000180d167812 */ /* 0x000fe200078efcff */
[C---:B------:R-:W-:Y:S01]  /*0880*/  IMAD R15, R0.reuse, R10, R15 ;  /* 0x0000000a000f7224 */ /* 0x040fe200078e020f */
[----:B------:R-:W-:Y:S01]  /*0890*/  IABS R10, R18 ;  /* 0x00000012000a7213 */ /* 0x000fe20000000000 */
[C---:B------:R-:W-:Y:S01]  /*08a0*/  IMAD R5, R0.reuse, R7, R6 ;  /* 0x0000000700057224 */ /* 0x040fe200078e0206 */
[----:B------:R-:W-:Y:S01]  /*08b0*/  IABS R14, R21 ;  /* 0x00000015000e7213 */ /* 0x000fe20000000000 */
[----:B------:R-:W-:Y:S01]  /*08c0*/  IMAD.MOV R7, RZ, RZ, -R4 ;  /* 0x000000ffff077224 */ /* 0x000fe200078e0a04 */
[C---:B------:R-:W-:Y:S01]  /*08d0*/  ISETP.GT.U32.AND P2, PT, R0.reuse, R15, PT ;  /* 0x0000000f0000720c */ /* 0x040fe20003f44070 */
[----:B------:R-:W-:Y:S01]  /*08e0*/  IMAD.HI.U32 R4, R11, R9, RZ ;  /* 0x000000090b047227 */ /* 0x000fe200078e00ff */
[C---:B------:R-:W-:Y:S02]  /*08f0*/  ISETP.GT.U32.AND P0, PT, R0.reuse, R5, PT ;  /* 0x000000050000720c */ /* 0x040fe40003f04070 */
[----:B------:R-:W-:Y:S01]  /*0900*/  IABS R16, R22 ;  /* 0x0000001600107213 */ /* 0x000fe20000000000 */
[----:B------:R-:W-:Y:S01]  /*0910*/  IMAD.MOV R4, RZ, RZ, -R4 ;  /* 0x000000ffff047224 */ /* 0x000fe200078e0a04 */
[C---:B------:R-:W-:Y:S01]  /*0920*/  LOP3.LUT R29, R13.reuse, 0x38, RZ, 0xfc, !PT ;  /* 0x000000380d1d7812 */ /* 0x040fe200078efcff */
[C---:B------:R-:W-:Y:S01]  /*0930*/  IMAD R6, R0.reuse, R7, R8 ;  /* 0x0000000700067224 */ /* 0x040fe200078e0208 */
[C---:B------:R-:W-:Y:S01]  /*0940*/  LOP3.LUT R28, R13.reuse, 0x34, RZ, 0xfc, !PT ;  /* 0x000000340d1c7812 */ /* 0x040fe200078efcff */
[----:B------:R-:W-:Y:S01]  /*0950*/  IMAD R7, R0, R4, R9 ;  /* 0x0000000400077224 */ /* 0x000fe200078e0209 */
[----:B------:R-:W-:Y:S01]  /*0960*/  LOP3.LUT R30, R13, 0x3c, RZ, 0xfc, !PT ;  /* 0x0000003c0d1e7812 */ /* 0x000fe200078efcff */
[----:B------:R-:W-:Y:S01]  /*0970*/  IMAD.HI.U32 R4, R11, R10, RZ ;  /* 0x0000000a0b047227 */ /* 0x000fe200078e00ff */
[----:B------:R-:W-:-:S02]  /*0980*/  IABS R26, R29 ;  /* 0x0000001d001a7213 */ /* 0x000fc40000000000 */
[----:B------:R-:W-:Y:S01]  /*0990*/  IABS R24, R28 ;  /* 0x0000001c00187213 */ /* 0x000fe20000000000 */
[----:B------:R-:W-:Y:S01]  /*09a0*/  IMAD.HI.U32 R8, R11, R12, RZ ;  /* 0x0000000c0b087227 */ /* 0x000fe200078e00ff */
[----:B------:R-:W-:Y:S02]  /*09b0*/  IABS R27, R30 ;  /* 0x0000001e001b7213 */ /* 0x000fe40000000000 */
[----:B------:R-:W-:Y:S01]  /*09c0*/  LOP3.LUT R32, R13, 0x4c, RZ, 0xfc, !PT ;  /* 0x0000004c0d207812 */ /* 0x000fe200078efcff */
[----:B------:R-:W-:Y:S01]  /*09d0*/  @!P2 IMAD.IADD R15, R15, 0x1, -R0 ;  /* 0x000000010f0fa824 */ /* 0x000fe200078e0a00 */
[C---:B------:R-:W-:Y:S01]  /*09e0*/  ISETP.GT.U32.AND P2, PT, R0.reuse, R6, PT ;  /* 0x000000060000720c */ /* 0x040fe20003f44070 */
[----:B------:R-:W-:Y:S01]  /*09f0*/  IMAD.MOV R9, RZ, RZ, -R4 ;  /* 0x000000ffff097224 */ /* 0x000fe200078e0a04 */
[----:B------:R-:W-:Y:S01]  /*0a00*/  LOP3.LUT R33, R13, 0x50, RZ, 0xfc, !PT ;  /* 0x000000500d217812 */ /* 0x000fe200078efcff */
[----:B------:R-:W-:Y:S01]  /*0a10*/  IMAD.MOV R17, RZ, RZ, -R8 ;  /* 0x000000ffff117224 */ /* 0x000fe200078e0a08 */
[C---:B------:R-:W-:Y:S01]  /*0a20*/  ISETP.GT.U32.AND P6, PT, R0.reuse, R15, PT ;  /* 0x0000000f0000720c */ /* 0x040fe20003fc4070 */
[C---:B------:R-:W-:Y:S01]  /*0a30*/  IMAD R8, R0.reuse, R9, R10 ;  /* 0x0000000900087224 */ /* 0x040fe200078e020a */
[----:B------:R-:W-:Y:S01]  /*0a40*/  IABS R31, R33 ;  /* 0x00000021001f7213 */ /* 0x000fe20000000000 */
[----:B------:R-:W-:Y:S01]  /*0a50*/  @!P0 IMAD.IADD R5, R5, 0x1, -R0 ;  /* 0x0000000105058824 */ /* 0x000fe200078e0a00 */
[C---:B------:R-:W-:Y:S01]  /*0a60*/  ISETP.GT.U32.AND P0, PT, R0.reuse, R7, PT ;  /* 0x000000070000720c */ /* 0x040fe20003f04070 */
[C---:B------:R-:W-:Y:S01]  /*0a70*/  IMAD R9, R0.reuse, R17, R12 ;  /* 0x0000001100097224 */ /* 0x040fe200078e020c */
[C---:B------:R-:W-:Y:S01]  /*0a80*/  ISETP.GT.U32.AND P3, PT, R0.reuse, R8, PT ;  /* 0x000000080000720c */ /* 0x040fe20003f64070 */
[----:B------:R-:W-:Y:S01]  /*0a90*/  IMAD.HI.U32 R4, R11, R14, RZ ;  /* 0x0000000e0b047227 */ /* 0x000fe200078e00ff */
[----:B------:R-:W-:-:S02]  /*0aa0*/  ISETP.GT.U32.AND P4, PT, R0, R5, PT ;  /* 0x000000050000720c */ /* 0x000fc40003f84070 */
[----:B------:R-:W-:Y:S01]  /*0ab0*/  LOP3.LUT R35, R13, 0x54, RZ, 0xfc, !PT ;  /* 0x000000540d237812 */ /* 0x000fe200078efcff */
[--C-:B------:R-:W-:Y:S01]  /*0ac0*/  @!P2 IMAD.IADD R6, R6, 0x1, -R0.reuse ;  /* 0x000000010606a824 */ /* 0x100fe200078e0a00 */
[----:B------:R-:W-:Y:S01]  /*0ad0*/  ISETP.GT.U32.AND P2, PT, R0, R9, PT ;  /* 0x000000090000720c */ /* 0x000fe20003f44070 */
[----:B------:R-:W-:Y:S01]  /*0ae0*/  IMAD.HI.U32 R10, R11, R16, RZ ;  /* 0x000000100b0a7227 */ /* 0x000fe200078e00ff */
[C---:B------:R-:W-:Y:S02]  /*0af0*/  LOP3.LUT R37, R13.reuse, 0x58, RZ, 0xfc, !PT ;  /* 0x000000580d257812 */ /* 0x040fe400078efcff */
[----:B------:R-:W-:Y:S01]  /*0b00*/  LOP3.LUT R38, R13, 0x5c, RZ, 0xfc, !PT ;  /* 0x0000005c0d267812 */ /* 0x000fe200078efcff */
[--C-:B------:R-:W-:Y:S01]  /*0b10*/  @!P0 IMAD.IADD R7, R7, 0x1, -R0.reuse ;  /* 0x0000000107078824 */ /* 0x100fe200078e0a00 */
[----:B------:R-:W-:Y:S01]  /*0b20*/  ISETP.GE.AND P0, PT, R18, RZ, PT ;  /* 0x000000ff1200720c */ /* 0x000fe20003f06270 */
[----:B------:R-:W-:Y:S01]  /*0b30*/  @!P3 IMAD.IADD R8, R8, 0x1, -R0 ;  /* 0x000000010808b824 */ /* 0x000fe200078e0a00 */
[C---:B------:R-:W-:Y:S01]  /*0b40*/  ISETP.GE.AND P3, PT, R13.reuse, RZ, PT ;  /* 0x000000ff0d00720c */ /* 0x040fe20003f66270 */
[----:B------:R-:W-:Y:S01]  /*0b50*/  IMAD.MOV R17, RZ, RZ, -R4 ;  /* 0x000000ffff117224 */ /* 0x000fe200078e0a04 */
[----:B------:R-:W-:Y:S01]  /*0b60*/  LOP3.LUT R39, R13, 0x60, RZ, 0xfc, !PT ;  /* 0x000000600d277812 */ /* 0x000fe200078efcff */
[--C-:B------:R-:W-:Y:S01]  /*0b70*/  @!P6 IMAD.IADD R15, R15, 0x1, -R0.reuse ;  /* 0x000000010f0fe824 */ /* 0x100fe200078e0a00 */
[C---:B------:R-:W-:Y:S01]  /*0b80*/  ISETP.GT.U32.AND P6, PT, R0.reuse, R6, PT ;  /* 0x000000060000720c */ /* 0x040fe20003fc4070 */
[--C-:B------:R-:W-:Y:S01]  /*0b90*/  @!P2 IMAD.IADD R9, R9, 0x1, -R0.reuse ;  /* 0x000000010909a824 */ /* 0x100fe200078e0a00 */
[C---:B------:R-:W-:Y:S01]  /*0ba0*/  ISETP.GT.U32.AND P2, PT, R0.reuse, R7, PT ;  /* 0x000000070000720c */ /* 0x040fe20003f44070 */
[----:B------:R-:W-:Y:S01]  /*0bb0*/  @!P4 IMAD.IADD R5, R5, 0x1, -R0 ;  /* 0x000000010505c824 */ /* 0x000fe200078e0a00 */
[----:B------:R-:W-:Y:S01]  /*0bc0*/  ISETP.GE.AND P4, PT, R19, RZ, PT ;  /* 0x000000ff1300720c */ /* 0x000fe20003f86270 */
[----:B------:R-:W-:Y:S01]  /*0bd0*/  IMAD.MOV R19, RZ, RZ, -R10 ;  /* 0x000000ffff137224 */ /* 0x000fe200078e0a0a */
[C---:B------:R-:W-:Y:S01]  /*0be0*/  LOP3.LUT R40, R13.reuse, 0x64, RZ, 0xfc, !PT ;  /* 0x000000640d287812 */ /* 0x040fe200078efcff */
[C---:B------:R-:W-:Y:S01]  /*0bf0*/  IMAD R10, R0.reuse, R17, R14 ;  /* 0x00000011000a7224 */ /* 0x040fe200078e020e */
[----:B------:R-:W-:Y:S01]  /*0c00*/  LOP3.LUT R17, R13, 0x1c, RZ, 0xfc, !PT ;  /* 0x0000001c0d117812 */ /* 0x000fe200078efcff */
[----:B------:R-:W-:Y:S01]  /*0c10*/  @!P3 IMAD.MOV R5, RZ, RZ, -R5 ;  /* 0x000000ffff05b224 */ /* 0x000fe200078e0a05 */
[----:B------:R-:W-:Y:S01]  /*0c20*/  IABS R34, R39 ;  /* 0x0000002700227213 */ /* 0x000fe20000000000 */
[C---:B------:R-:W-:Y:S01]  /*0c30*/  IMAD R12, R0.reuse, R19, R16 ;  /* 0x00000013000c7224 */ /* 0x040fe200078e0210 */
[----:B------:R-:W-:Y:S01]  /*0c40*/  ISETP.GT.U32.AND P3, PT, R0, R10, PT ;  /* 0x0000000a0000720c */ /* 0x000fe20003f64070 */
[--C-:B------:R-:W-:Y:S01]  /*0c50*/  @!P6 IMAD.IADD R6, R6, 0x1, -R0.reuse ;  /* 0x000000010606e824 */ /* 0x100fe200078e0a00 */
[C---:B------:R-:W-:Y:S01]  /*0c60*/  ISETP.GT.U32.AND P6, PT, R0.reuse, R9, PT ;  /* 0x000000090000720c */ /* 0x040fe20003fc4070 */
[----:B------:R-:W-:Y:S01]  /*0c70*/  @!P2 IMAD.IADD R7, R7, 0x1, -R0 ;  /* 0x000000010707a824 */ /* 0x000fe200078e0a00 */
[----:B------:R-:W-:Y:S01]  /*0c80*/  IABS R16, R17 ;  /* 0x0000001100107213 */ /* 0x000fe20000000000 */
[----:B------:R-:W-:Y:S01]  /*0c90*/  IMAD.MOV.U32 R4, RZ, RZ, R15 ;  /* 0x000000ffff047224 */ /* 0x000fe200078e000f */
[----:B------:R-:W-:Y:S01]  /*0ca0*/  ISETP.GT.U32.AND P2, PT, R0, R12, PT ;  /* 0x0000000c0000720c */ /* 0x000fe20003f44070 */
[----:B------:R-:W-:Y:S01]  /*0cb0*/  @!P5 IMAD.MOV R6, RZ, RZ, -R6 ;  /* 0x000000ffff06d224 */ /* 0x000fe200078e0a06 */
[----:B------:R-:W-:Y:S01]  /*0cc0*/  ISETP.GE.AND P5, PT, R20, RZ, PT ;  /* 0x000000ff1400720c */ /* 0x000fe20003fa6270 */
[----:B------:R-:W-:Y:S01]  /*0cd0*/  IMAD.HI.U32 R14, R11, R16, RZ ;  /* 0x000000100b0e7227 */ /* 0x000fe200078e00ff */
[----:B------:R-:W-:-:S02]  /*0ce0*/  LOP3.LUT R19, R13, 0x20, RZ, 0xfc, !PT ;  /* 0x000000200d137812 */ /* 0x000fc400078efcff */
[----:B------:R-:W-:Y:S01]  /*0cf0*/  IABS R36, R40 ;  /* 0x0000002800247213 */ /* 0x000fe20000000000 */
[----:B------:R-:W-:Y:S01]  /*0d00*/  @!P4 IMAD.MOV R4, RZ, RZ, -R4 ;  /* 0x000000ffff04c224 */ /* 0x000fe200078e0a04 */
[----:B------:R-:W-:Y:S01]  /*0d10*/  ISETP.GT.U32.AND P4, PT, R0, R8, PT ;  /* 0x000000080000720c */ /* 0x000fe20003f84070 */
[----:B------:R-:W-:Y:S01]  /*0d20*/  @!P3 IMAD.IADD R10, R10, 0x1, -R0 ;  /* 0x000000010a0ab824 */ /* 0x000fe200078e0a00 */
[----:B------:R-:W-:Y:S01]  /*0d30*/  ISETP.GE.AND P3, PT, R17, RZ, PT ;  /* 0x000000ff1100720c */ /* 0x000fe20003f66270 */
[----:B------:R-:W-:Y:S01]  /*0d40*/  IMAD.MOV R17, RZ, RZ, -R14 ;  /* 0x000000ffff117224 */ /* 0x000fe200078e0a0e */
[----:B------:R-:W-:Y:S01]  /*0d50*/  IABS R18, R19 ;  /* 0x0000001300127213 */ /* 0x000fe20000000000 */
[--C-:B------:R-:W-:Y:S01]  /*0d60*/  @!P6 IMAD.IADD R9, R9, 0x1, -R0.reuse ;  /* 0x000000010909e824 */ /* 0x100fe200078e0a00 */
[----:B------:R-:W-:Y:S01]  /*0d70*/  ISETP.GE.AND P6, PT, R22, RZ, PT ;  /* 0x000000ff1600720c */ /* 0x000fe20003fc6270 */
[----:B------:R-:W-:Y:S01]  /*0d80*/  @!P2 IMAD.IADD R12, R12, 0x1, -R0 ;  /* 0x000000010c0ca824 */ /* 0x000fe200078e0a00 */
[C---:B------:R-:W-:Y:S01]  /*0d90*/  ISETP.GT.U32.AND P2, PT, R0.reuse, R10, PT ;  /* 0x0000000a0000720c */ /* 0x040fe20003f44070 */
[C---:B------:R-:W-:Y:S01]  /*0da0*/  IMAD R14, R0.reuse, R17, R16 ;  /* 0x00000011000e7224 */ /* 0x040fe200078e0210 */
[----:B------:R-:W-:Y:S01]  /*0db0*/  LOP3.LUT R16, R13, 0x24, RZ, 0xfc, !PT ;  /* 0x000000240d107812 */ /* 0x000fe200078efcff */
[----:B------:R-:W-:Y:S01]  /*0dc0*/  @!P1 IMAD.MOV R7, RZ, RZ, -R7 ;  /* 0x000000ffff079224 */ /* 0x000fe200078e0a07 */
[C---:B------:R-:W-:Y:S01]  /*0dd0*/  ISETP.GT.U32.AND P1, PT, R0.reuse, R12, PT ;  /* 0x0000000c0000720c */ /* 0x040fe20003f24070 */
[----:B------:R-:W-:Y:S01]  /*0de0*/  @!P5 IMAD.MOV R9, RZ, RZ, -R9 ;  /* 0x000000ffff09d224 */ /* 0x000fe200078e0a09 */
[----:B------:R-:W-:Y:S01]  /*0df0*/  ISETP.GT.U32.AND P5, PT, R0, R14, PT ;  /* 0x0000000e0000720c */ /* 0x000fe20003fa4070 */
[----:B------:R-:W-:Y:S01]  /*0e00*/  IMAD.HI.U32 R15, R11, R18, RZ ;  /* 0x000000120b0f7227 */ /* 0x000fe200078e00ff */
[----:B------:R-:W-:-:S02]  /*0e10*/  LOP3.LUT R17, R13, 0x28, RZ, 0xfc, !PT ;  /* 0x000000280d117812 */ /* 0x000fc400078efcff */
[----:B------:R-:W-:Y:S01]  /*0e20*/  LOP3.LUT R22, R13, 0x2c, RZ, 0xfc, !PT ;  /* 0x0000002c0d167812 */ /* 0x000fe200078efcff */
[----:B------:R-:W-:Y:S01]  /*0e30*/  @!P4 IMAD.IADD R8, R8, 0x1, -R0 ;  /* 0x000000010808c824 */ /* 0x000fe200078e0a00 */
[----:B------:R-:W-:Y:S01]  /*0e40*/  ISETP.GE.AND P4, PT, R21, RZ, PT ;  /* 0x000000ff1500720c */ /* 0x000fe20003f86270 */
[----:B------:R-:W-:Y:S01]  /*0e50*/  IMAD.MOV R15, RZ, RZ, -R15 ;  /* 0x000000ffff0f7224 */ /* 0x000fe200078e0a0f */
[----:B------:R-:W-:Y:S01]  /*0e60*/  IABS R20, R17 ;  /* 0x0000001100147213 */ /* 0x000fe20000000000 */
[----:B------:R-:W-:Y:S01]  /*0e70*/  @!P0 IMAD.MOV R8, RZ, RZ, -R8 ;  /* 0x000000ffff088224 */ /* 0x000fe200078e0a08 */
[----:B------:R-:W-:Y:S01]  /*0e80*/  ISETP.GE.AND P0, PT, R19, RZ, PT ;  /* 0x000000ff1300720c */ /* 0x000fe20003f06270 */
[----:B------:R-:W-:Y:S01]  /*0e90*/  IMAD R15, R0, R15, R18 ;  /* 0x0000000f000f7224 */ /* 0x000fe200078e0212 */
[----:B------:R-:W-:Y:S01]  /*0ea0*/  IABS R19, R16 ;  /* 0x0000001000137213 */ /* 0x000fe20000000000 */
[--C-:B------:R-:W-:Y:S01]  /*0eb0*/  @!P2 IMAD.IADD R10, R10, 0x1, -R0.reuse ;  /* 0x000000010a0aa824 */ /* 0x100fe200078e0a00 */
[----:B------:R-:W-:Y:S01]  /*0ec0*/  ISETP.GE.AND P2, PT, R16, RZ, PT ;  /* 0x000000ff1000720c */ /* 0x000fe20003f46270 */
[--C-:B------:R-:W-:Y:S01]  /*0ed0*/  @!P1 IMAD.IADD R12, R12, 0x1, -R0.reuse ;  /* 0x000000010c0c9824 */ /* 0x100fe200078e0a00 */
[----:B------:R-:W-:Y:S01]  /*0ee0*/  ISETP.GT.U32.AND P1, PT, R0, R15, PT ;  /* 0x0000000f0000720c */ /* 0x000fe20003f24070 */
[----:B------:R-:W-:Y:S01]  /*0ef0*/  @!P5 IMAD.IADD R14, R14, 0x1, -R0 ;  /* 0x000000010e0ed824 */ /* 0x000fe200078e0a00 */
[----:B------:R-:W-:Y:S01]  /*0f00*/  IABS R21, R22 ;  /* 0x0000001600157213 */ /* 0x000fe20000000000 */
[----:B------:R-:W-:Y:S01]  /*0f10*/  @!P4 IMAD.MOV R10, RZ, RZ, -R10 ;  /* 0x000000ffff0ac224 */ /* 0x000fe200078e0a0a */
[----:B------:R-:W-:Y:S01]  /*0f20*/  ISETP.GE.AND P5, PT, R17, RZ, PT ;  /* 0x000000ff1100720c */ /* 0x000fe20003fa6270 */
[----:B------:R-:W-:Y:S01]  /*0f30*/  IMAD.HI.U32 R16, R11, R19, RZ ;  /* 0x000000130b107227 */ /* 0x000fe200078e00ff */
[----:B------:R-:W-:-:S02]  /*0f40*/  ISETP.GT.U32.AND P4, PT, R0, R14, PT ;  /* 0x0000000e0000720c */ /* 0x000fc40003f84070 */
[C---:B------:R-:W-:Y:S01]  /*0f50*/  LOP3.LUT R41, R13.reuse, 0x74, RZ, 0xfc, !PT ;  /* 0x000000740d297812 */ /* 0x040fe200078efcff */
[----:B------:R-:W-:Y:S01]  /*0f60*/  IMAD.MOV R16, RZ, RZ, -R16 ;  /* 0x000000ffff107224 */ /* 0x000fe200078e0a10 */
[----:B------:R-:W-:Y:S01]  /*0f70*/  LOP3.LUT R44, R13, 0x78, RZ, 0xfc, !PT ;  /* 0x000000780d2c7812 */ /* 0x000fe200078efcff */
[----:B------:R-:W-:Y:S01]  /*0f80*/  IMAD.HI.U32 R17, R11, R20, RZ ;  /* 0x000000140b117227 */ /* 0x000fe200078e00ff */
[C---:B------:R-:W-:Y:S02]  /*0f90*/  LOP3.LUT R45, R13.reuse, 0x7c, RZ, 0xfc, !PT ;  /* 0x0000007c0d2d7812 */ /* 0x040fe400078efcff */
[----:B------:R-:W-:Y:S01]  /*0fa0*/  LOP3.LUT R46, R13, 0x80, RZ, 0xfc, !PT ;  /* 0x000000800d2e7812 */ /* 0x000fe200078efcff */
[--C-:B------:R-:W-:Y:S01]  /*0fb0*/  @!P1 IMAD.IADD R15, R15, 0x1, -R0.reuse ;  /* 0x000000010f0f9824 */ /* 0x100fe200078e0a00 */
[----:B------:R-:W-:Y:S01]  /*0fc0*/  IABS R42, R45 ;  /* 0x0000002d002a7213 */ /* 0x000fe20000000000 */
[----:B------:R-:W-:Y:S01]  /*0fd0*/  IMAD R16, R0, R16, R19 ;  /* 0x0000001000107224 */ /* 0x000fe200078e0213 */
[----:B------:R-:W-:Y:S01]  /*0fe0*/  IABS R43, R46 ;  /* 0x0000002e002b7213 */ /* 0x000fe20000000000 */
[----:B------:R-:W-:Y:S01]  /*0ff0*/  @!P4 IMAD.IADD R14, R14, 0x1, -R0 ;  /* 0x000000010e0ec824 */ /* 0x000fe200078e0a00 */
[C---:B------:R-:W-:Y:S01]  /*1000*/  ISETP.GT.U32.AND P1, PT, R0.reuse, R15, PT ;  /* 0x0000000f0000720c */ /* 0x040fe20003f24070 */
[----:B------:R-:W-:Y:S01]  /*1010*/  IMAD.HI.U32 R18, R11, R21, RZ ;  /* 0x000000150b127227 */ /* 0x000fe200078e00ff */
[----:B------:R-:W-:-:S02]  /*1020*/  ISETP.GT.U32.AND P4, PT, R0, R16, PT ;  /* 0x000000100000720c */ /* 0x000fc40003f84070 */
[C---:B------:R-:W-:Y:S01]  /*1030*/  LOP3.LUT R47, R13.reuse, 0x88, RZ, 0xfc, !PT ;  /* 0x000000880d2f7812 */ /* 0x040fe200078efcff */
[----:B------:R-:W-:Y:S01]  /*1040*/  IMAD.MOV R17, RZ, RZ, -R17 ;  /* 0x000000ffff117224 */ /* 0x000fe200078e0a11 */
[C---:B------:R-:W-:Y:S01]  /*1050*/  LOP3.LUT R50, R13.reuse, 0x90, RZ, 0xfc, !PT ;  /* 0x000000900d327812 */ /* 0x040fe200078efcff */
[----:B------:R-:W-:Y:S01]  /*1060*/  IMAD.MOV R18, RZ, RZ, -R18 ;  /* 0x000000ffff127224 */ /* 0x000fe200078e0a12 */
[C---:B------:R-:W-:Y:S01]  /*1070*/  LOP3.LUT R49, R13.reuse, 0x8c, RZ, 0xfc, !PT ;  /* 0x0000008c0d317812 */ /* 0x040fe200078efcff */
[C---:B------:R-:W-:Y:S01]  /*1080*/  IMAD R17, R0.reuse, R17, R20 ;  /* 0x0000001100117224 */ /* 0x040fe200078e0214 */
[C---:B------:R-:W-:Y:S01]  /*1090*/  LOP3.LUT R51, R13.reuse, 0x94, RZ, 0xfc, !PT ;  /* 0x000000940d337812 */ /* 0x040fe200078efcff */
[----:B------:R-:W-:Y:S01]  /*10a0*/  IMAD R18, R0, R18, R21 ;  /* 0x0000001200127224 */ /* 0x000fe200078e0215 */
[----:B------:R-:W-:Y:S01]  /*10b0*/  LOP3.LUT R55, R13, 0xa0, RZ, 0xfc, !PT ;  /* 0x000000a00d377812 */ /* 0x000fe200078efcff */
[----:B------:R-:W-:Y:S01]  /*10c0*/  @!P6 IMAD.MOV R12, RZ, RZ, -R12 ;  /* 0x000000ffff0ce224 */ /* 0x000fe200078e0a0c */
[----:B------:R-:W-:Y:S01]  /*10d0*/  ISETP.GE.AND P6, PT, R22, RZ, PT ;  /* 0x000000ff1600720c */ /* 0x000fe20003fc6270 */
[--C-:B------:R-:W-:Y:S01]  /*10e0*/  @!P1 IMAD.IADD R15, R15, 0x1, -R0.reuse ;  /* 0x000000010f0f9824 */ /* 0x100fe200078e0a00 */
[----:B------:R-:W-:Y:S01]  /*10f0*/  LOP3.LUT R22, R13, 0x30, RZ, 0xfc, !PT ;  /* 0x000000300d167812 */ /* 0x000fe200078efcff */
[----:B------:R-:W-:Y:S01]  /*1100*/  @!P4 IMAD.IADD R16, R16, 0x1, -R0 ;  /* 0x000000011010c824 */ /* 0x000fe200078e0a00 */
[C---:B------:R-:W-:Y:S01]  /*1110*/  ISETP.GT.U32.AND P1, PT, R0.reuse, R17, PT ;  /* 0x000000110000720c */ /* 0x040fe20003f24070 */
[----:B------:R-:W-:Y:S01]  /*1120*/  @!P3 IMAD.MOV R14, RZ, RZ, -R14 ;  /* 0x000000ffff0eb224 */ /* 0x000fe200078e0a0e */
[----:B------:R-:W-:Y:S01]  /*1130*/  ISETP.GT.U32.AND P4, PT, R0, R18, PT ;  /* 0x000000120000720c */ /* 0x000fe20003f84070 */
[----:B------:R-:W-:Y:S01]  /*1140*/  IMAD.HI.U32 R21, R11, R26, RZ ;  /* 0x0000001a0b157227 */ /* 0x000fe200078e00ff */
[----:B------:R-:W-:-:S02]  /*1150*/  IABS R20, R22 ;  /* 0x0000001600147213 */ /* 0x000fc40000000000 */
[----:B------:R-:W-:Y:S01]  /*1160*/  ISETP.GT.U32.AND P3, PT, R0, R16, PT ;  /* 0x000000100000720c */ /* 0x000fe20003f64070 */
[----:B------:R-:W-:Y:S01]  /*1170*/  @!P0 IMAD.MOV R15, RZ, RZ, -R15 ;  /* 0x000000ffff0f8224 */ /* 0x000fe200078e0a0f */
[----:B------:R-:W-:Y:S01]  /*1180*/  ISETP.GE.AND P0, PT, R22, RZ, PT ;  /* 0x000000ff1600720c */ /* 0x000fe20003f06270 */
[----:B------:R-:W-:Y:S01]  /*1190*/  IMAD.HI.U32 R19, R11, R20, RZ ;  /* 0x000000140b137227 */ /* 0x000fe200078e00ff */
[----:B------:R-:W-:Y:S02]  /*11a0*/  IABS R48, R51 ;  /* 0x0000003300307213 */ /* 0x000fe40000000000 */
[----:B------:R-:W-:Y:S01]  /*11b0*/  IABS R52, R55 ;  /* 0x0000003700347213 */ /* 0x000fe20000000000 */
[--C-:B------:R-:W-:Y:S01]  /*11c0*/  @!P1 IMAD.IADD R17, R17, 0x1, -R0.reuse ;  /* 0x0000000111119824 */ /* 0x100fe200078e0a00 */
[C---:B------:R-:W-:Y:S01]  /*11d0*/  LOP3.LUT R56, R13.reuse, 0xa4, RZ, 0xfc, !PT ;  /* 0x000000a40d387812 */ /* 0x040fe200078efcff */
[----:B------:R-:W-:Y:S01]  /*11e0*/  IMAD.MOV R19, RZ, RZ, -R19 ;  /* 0x000000ffff137224 */ /* 0x000fe200078e0a13 */
[----:B------:R-:W-:Y:S01]  /*11f0*/  LOP3.LUT R58, R13, 0xa8, RZ, 0xfc, !PT ;  /* 0x000000a80d3a7812 */ /* 0x000fe200078efcff */
[----:B------:R-:W-:Y:S01]  /*1200*/  @!P4 IMAD.IADD R18, R18, 0x1, -R0 ;  /* 0x000000011212c824 */ /* 0x000fe200078e0a00 */
[C---:B------:R-:W-:Y:S01]  /*1210*/  ISETP.GT.U32.AND P1, PT, R0.reuse, R17, PT ;  /* 0x000000110000720c */ /* 0x040fe20003f24070 */
[----:B------:R-:W-:Y:S01]  /*1220*/  IMAD R19, R0, R19, R20 ;  /* 0x0000001300137224 */ /* 0x000fe200078e0214 */
[----:B------:R-:W-:Y:S01]  /*1230*/  IABS R53, R56 ;  /* 0x0000003800357213 */ /* 0x000fe20000000000 */
[----:B------:R-:W-:Y:S01]  /*1240*/  @!P3 IMAD.IADD R16, R16, 0x1, -R0 ;  /* 0x000000011010b824 */ /* 0x000fe200078e0a00 */
[C---:B------:R-:W-:Y:S01]  /*1250*/  ISETP.GT.U32.AND P4, PT, R0.reuse, R18, PT ;  /* 0x000000120000720c */ /* 0x040fe20003f84070 */
[----:B------:R-:W-:Y:S01]  /*1260*/  IMAD.HI.U32 R20, R11, R24, RZ ;  /* 0x000000180b147227 */ /* 0x000fe200078e00ff */
[----:B------:R-:W-:-:S02]  /*1270*/  ISETP.GT.U32.AND P3, PT, R0, R19, PT ;  /* 0x000000130000720c */ /* 0x000fc40003f64070 */
[----:B------:R-:W-:Y:S01]  /*1280*/  IABS R54, R58 ;  /* 0x0000003a00367213 */ /* 0x000fe20000000000 */
[----:B------:R-:W-:Y:S01]  /*1290*/  IMAD.HI.U32 R22, R11, R27, RZ ;  /* 0x0000001b0b167227 */ /* 0x000fe200078e00ff */
[C---:B------:R-:W-:Y:S02]  /*12a0*/  LOP3.LUT R60, R13.reuse, 0xb4, RZ, 0xfc, !PT ;  /* 0x000000b40d3c7812 */ /* 0x040fe400078efcff */
[C---:B------:R-:W-:Y:S01]  /*12b0*/  LOP3.LUT R61, R13.reuse, 0xb8, RZ, 0xfc, !PT ;  /* 0x000000b80d3d7812 */ /* 0x040fe200078efcff */
[----:B------:R-:W-:Y:S01]  /*12c0*/  IMAD.MOV R21, RZ, RZ, -R21 ;  /* 0x000000ffff157224 */ /* 0x000fe200078e0a15 */
[----:B------:R-:W-:Y:S01]  /*12d0*/  IABS R57, R60 ;  /* 0x0000003c00397213 */ /* 0x000fe20000000000 */
[----:B------:R-:W-:Y:S01]  /*12e0*/  IMAD.MOV R25, RZ, RZ, -R20 ;  /* 0x000000ffff197224 */ /* 0x000fe200078e0a14 */
[----:B------:R-:W-:Y:S01]  /*12f0*/  IABS R59, R61 ;  /* 0x0000003d003b7213 */ /* 0x000fe20000000000 */
[----:B------:R-:W-:Y:S01]  /*1300*/  IMAD.MOV R22, RZ, RZ, -R22 ;  /* 0x000000ffff167224 */ /* 0x000fe200078e0a16 */
[C---:B------:R-:W-:Y:S01]  /*1310*/  LOP3.LUT R66, R13.reuse, 0xcc, RZ, 0xfc, !PT ;  /* 0x000000cc0d427812 */ /* 0x040fe200078efcff */
[----:B------:R-:W-:Y:S01]  /*1320*/  IMAD R21, R0, R21, R26 ;  /* 0x0000001500157224 */ /* 0x000fe200078e021a */
[----:B------:R-:W-:Y:S01]  /*1330*/  LOP3.LUT R68, R13, 0xd0, RZ, 0xfc, !PT ;  /* 0x000000d00d447812 */ /* 0x000fe200078efcff */
[----:B------:R-:W-:Y:S01]  /*1340*/  @!P1 IMAD.IADD R17, R17, 0x1, -R0 ;  /* 0x0000000111119824 */ /* 0x000fe200078e0a00 */
[----:B------:R-:W-:Y:S01]  /*1350*/  ISETP.GE.AND P1, PT, R28, RZ, PT ;  /* 0x000000ff1c00720c */ /* 0x000fe20003f26270 */
[C---:B------:R-:W-:Y:S01]  /*1360*/  IMAD R20, R0.reuse, R25, R24 ;  /* 0x0000001900147224 */ /* 0x040fe200078e0218 */
[C---:B------:R-:W-:Y:S01]  /*1370*/  LOP3.LUT R28, R13.reuse, 0x40, RZ, 0xfc, !PT ;  /* 0x000000400d1c7812 */ /* 0x040fe200078efcff */
[----:B------:R-:W-:Y:S01]  /*1380*/  IMAD R22, R0, R22, R27 ;  /* 0x0000001600167224 */ /* 0x000fe200078e021b */
[----:B------:R-:W-:Y:S01]  /*1390*/  LOP3.LUT R27, R13, 0x44, RZ, 0xfc, !PT ;  /* 0x000000440d1b7812 */ /* 0x000fe200078efcff */
[--C-:B------:R-:W-:Y:S01]  /*13a0*/  @!P4 IMAD.IADD R18, R18, 0x1, -R0.reuse ;  /* 0x000000011212c824 */ /* 0x100fe200078e0a00 */
[C---:B------:R-:W-:Y:S01]  /*13b0*/  ISETP.GT.U32.AND P4, PT, R0.reuse, R21, PT ;  /* 0x000000150000720c */ /* 0x040fe20003f84070 */
[----:B------:R-:W-:Y:S01]  /*13c0*/  @!P3 IMAD.IADD R19, R19, 0x1, -R0 ;  /* 0x000000011313b824 */ /* 0x000fe200078e0a00 */
[C---:B------:R-:W-:Y:S01]  /*13d0*/  ISETP.GT.U32.AND P3, PT, R0.reuse, R20, PT ;  /* 0x000000140000720c */ /* 0x040fe20003f64070 */
[----:B------:R-:W-:Y:S01]  /*13e0*/  @!P6 IMAD.MOV R18, RZ, RZ, -R18 ;  /* 0x000000ffff12e224 */ /* 0x000fe200078e0a12 */
[C---:B------:R-:W-:Y:S01]  /*13f0*/  ISETP.GT.U32.AND P6, PT, R0.reuse, R22, PT ;  /* 0x000000160000720c */ /* 0x040fe20003fc4070 */
[----:B------:R-:W-:Y:S01]  /*1400*/  @!P2 IMAD.MOV R16, RZ, RZ, -R16 ;  /* 0x000000ffff10a224 */ /* 0x000fe200078e0a10 */
[----:B------:R-:W-:Y:S01]  /*1410*/  IABS R25, R28 ;  /* 0x0000001c00197213 */ /* 0x000fe20000000000 */
[----:B------:R-:W-:Y:S01]  /*1420*/  @!P5 IMAD.MOV R17, RZ, RZ, -R17 ;  /* 0x000000ffff11d224 */ /* 0x000fe200078e0a11 */
[----:B------:R-:W-:Y:S01]  /*1430*/  ISETP.GT.U32.AND P2, PT, R0, R19, PT ;  /* 0x000000130000720c */ /* 0x000fe20003f44070 */
[----:B------:R-:W-:Y:S01]  /*1440*/  IMAD R152, R152, 0x200, R147 ;  /* 0x0000020098987824 */ /* 0x000fe200078e0293 */
[----:B------:R-:W-:Y:S01]  /*1450*/  IABS R26, R27 ;  /* 0x0000001b001a7213 */ /* 0x000fe20000000000 */
[----:B------:R-:W-:Y:S01]  /*1460*/  IMAD.HI.U32 R24, R11, R25, RZ ;  /* 0x000000190b187227 */ /* 0x000fe200078e00ff */
[----:B------:R-:W-:-:S02]  /*1470*/  ISETP.GE.AND P5, PT, R29, RZ, PT ;  /* 0x000000ff1d00720c */ /* 0x000fc40003fa6270 */
[----:B------:R-:W-:Y:S01]  /*1480*/  LOP3.LUT R70, R13, 0xd4, RZ, 0xfc, !PT ;  /* 0x000000d40d467812 */ /* 0x000fe200078efcff */
[----:B------:R-:W-:Y:S01]  /*1490*/  @!P4 IMAD.IADD R21, R21, 0x1, -R0 ;  /* 0x000000011515c824 */ /* 0x000fe200078e0a00 */
[----:B------:R-:W-:Y:S01]  /*14a0*/  IABS R65, R68 ;  /* 0x0000004400417213 */ /* 0x000fe20000000000 */
[----:B------:R-:W-:Y:S01]  /*14b0*/  IMAD.MOV R24, RZ, RZ, -R24 ;  /* 0x000000ffff187224 */ /* 0x000fe200078e0a18 */
[----:B------:R-:W-:Y:S01]  /*14c0*/  LOP3.LUT R72, R13, 0xd8, RZ, 0xfc, !PT ;  /* 0x000000d80d487812 */ /* 0x000fe200078efcff */
[--C-:B------:R-:W-:Y:S01]  /*14d0*/  @!P3 IMAD.IADD R20, R20, 0x1, -R0.reuse ;  /* 0x000000011414b824 */ /* 0x100fe200078e0a00 */
[----:B------:R-:W-:Y:S01]  /*14e0*/  ISETP.GE.AND P3, PT, R28, RZ, PT ;  /* 0x000000ff1c00720c */ /* 0x000fe20003f66270 */
[----:B------:R-:W-:Y:S01]  /*14f0*/  @!P6 IMAD.IADD R22, R22, 0x1, -R0 ;  /* 0x000000011616e824 */ /* 0x000fe200078e0a00 */
[C---:B------:R-:W-:Y:S01]  /*1500*/  ISETP.GT.U32.AND P6, PT, R0.reuse, R21, PT ;  /* 0x000000150000720c */ /* 0x040fe20003fc4070 */
[C---:B------:R-:W-:Y:S01]  /*1510*/  IMAD R24, R0.reuse, R24, R25 ;  /* 0x0000001800187224 */ /* 0x040fe200078e0219 */
[----:B------:R-:W-:Y:S01]  /*1520*/  ISETP.GT.U32.AND P4, PT, R0, R20, PT ;  /* 0x000000140000720c */ /* 0x000fe20003f84070 */
[----:B------:R-:W-:Y:S01]  /*1530*/  IMAD.HI.U32 R25, R11, R26, RZ ;  /* 0x0000001a0b197227 */ /* 0x000fe200078e00ff */
[----:B------:R-:W-:-:S02]  /*1540*/  LOP3.LUT R28, R13, 0x48, RZ, 0xfc, !PT ;  /* 0x000000480d1c7812 */ /* 0x000fc400078efcff */
[----:B------:R-:W-:Y:S01]  /*1550*/  IABS R64, R72 ;  /* 0x0000004800407213 */ /* 0x000fe20000000000 */
[----:B------:R-:W-:Y:S01]  /*1560*/  IMAD.MOV R25, RZ, RZ, -R25 ;  /* 0x000000ffff197224 */ /* 0x000fe200078e0a19 */
[----:B------:R-:W-:Y:S01]  /*1570*/  IABS R29, R28 ;  /* 0x0000001c001d7213 */ /* 0x000fe20000000000 */
[----:B------:R-:W-:Y:S01]  /*1580*/  @!P2 IMAD.IADD R19, R19, 0x1, -R0 ;  /* 0x000000011313a824 */ /* 0x000fe200078e0a00 */
[----:B------:R-:W-:Y:S01]  /*1590*/  ISETP.GE.AND P2, PT, R30, RZ, PT ;  /* 0x000000ff1e00720c */ /* 0x000fe20003f46270 */
[C---:B------:R-:W-:Y:S01]  /*15a0*/  IMAD R25, R0.reuse, R25, R26 ;  /* 0x0000001900197224 */ /* 0x040fe200078e021a */
[----:B------:R-:W-:Y:S01]  /*15b0*/  IABS R30, R32 ;  /* 0x00000020001e7213 */ /* 0x000fe20000000000 */
[----:B------:R-:W-:Y:S01]  /*15c0*/  @!P0 IMAD.MOV R19, RZ, RZ, -R19 ;  /* 0x000000ffff138224 */ /* 0x000fe200078e0a13 */
[C---:B------:R-:W-:Y:S01]  /*15d0*/  ISETP.GT.U32.AND P0, PT, R0.reuse, R22, PT ;  /* 0x000000160000720c */ /* 0x040fe20003f04070 */
[--C-:B------:R-:W-:Y:S01]  /*15e0*/  @!P6 IMAD.IADD R21, R21, 0x1, -R0.reuse ;  /* 0x000000011515e824 */ /* 0x100fe200078e0a00 */
[----:B------:R-:W-:Y:S01]  /*15f0*/  ISETP.GT.U32.AND P6, PT, R0, R25, PT ;  /* 0x000000190000720c */ /* 0x000fe20003fc4070 */
[----:B------:R-:W-:Y:S01]  /*1600*/  @!P4 IMAD.IADD R20, R20, 0x1, -R0 ;  /* 0x000000011414c824 */ /* 0x000fe200078e0a00 */
[----:B------:R-:W-:Y:S01]  /*1610*/  ISETP.GT.U32.AND P4, PT, R0, R24, PT ;  /* 0x000000180000720c */ /* 0x000fe20003f84070 */
[----:B------:R-:W-:Y:S01]  /*1620*/  IMAD.HI.U32 R26, R11, R29, RZ ;  /* 0x0000001d0b1a7227 */ /* 0x000fe200078e00ff */
[----:B------:R-:W-:-:S02]  /*1630*/  LOP3.LUT R74, R13, 0xdc, RZ, 0xfc, !PT ;  /* 0x000000dc0d4a7812 */ /* 0x000fc400078efcff */
[----:B------:R-:W-:Y:S01]  /*1640*/  LOP3.LUT R76, R13, 0xe0, RZ, 0xfc, !PT ;  /* 0x000000e00d4c7812 */ /* 0x000fe200078efcff */
[----:B------:R-:W-:Y:S01]  /*1650*/  @!P1 IMAD.MOV R20, RZ, RZ, -R20 ;  /* 0x000000ffff149224 */ /* 0x000fe200078e0a14 */
[----:B------:R-:W-:Y:S01]  /*1660*/  IABS R69, R74 ;  /* 0x0000004a00457213 */ /* 0x000fe20000000000 */
[----:B------:R-:W-:Y:S01]  /*1670*/  IMAD.MOV R26, RZ, RZ, -R26 ;  /* 0x000000ffff1a7224 */ /* 0x000fe200078e0a1a */
[----:B------:R-:W-:Y:S01]  /*1680*/  IABS R71, R76 ;  /* 0x0000004c00477213 */ /* 0x000fe20000000000 */
[--C-:B------:R-:W-:Y:S01]  /*1690*/  @!P0 IMAD.IADD R22, R22, 0x1, -R0.reuse ;  /* 0x0000000116168824 */ /* 0x100fe200078e0a00 */
[----:B------:R-:W-:Y:S01]  /*16a0*/  ISETP.GE.AND P0, PT, R27, RZ, PT ;  /* 0x000000ff1b00720c */ /* 0x000fe20003f06270 */
[----:B------:R-:W-:Y:S01]  /*16b0*/  @!P6 IMAD.IADD R25, R25, 0x1, -R0 ;  /* 0x000000011919e824 */ /* 0x000fe200078e0a00 */
[----:B------:R-:W-:Y:S01]  /*16c0*/  LOP3.LUT R78, R13, 0xe4, RZ, 0xfc, !PT ;  /* 0x000000e40d4e7812 */ /* 0x000fe200078efcff */
[----:B------:R-:W-:Y:S01]  /*16d0*/  IMAD.HI.U32 R27, R11, R30, RZ ;  /* 0x0000001e0b1b7227 */ /* 0x000fe200078e00ff */
[----:B------:R-:W-:-:S02]  /*16e0*/  LOP3.LUT R80, R13, 0xe8, RZ, 0xfc, !PT ;  /* 0x000000e80d507812 */ /* 0x000fc400078efcff */
[----:B------:R-:W-:Y:S01]  /*16f0*/  ISETP.GT.U32.AND P6, PT, R0, R25, PT ;  /* 0x000000190000720c */ /* 0x000fe20003fc4070 */
[----:B------:R-:W-:Y:S01]  /*1700*/  @!P4 IMAD.IADD R24, R24, 0x1, -R0 ;  /* 0x000000011818c824 */ /* 0x000fe200078e0a00 */
[----:B------:R-:W-:Y:S01]  /*1710*/  ISETP.GE.AND P4, PT, R28, RZ, PT ;  /* 0x000000ff1c00720c */ /* 0x000fe20003f86270 */
[----:B------:R-:W-:Y:S01]  /*1720*/  IMAD.HI.U32 R28, R11, R31, RZ ;  /* 0x0000001f0b1c7227 */ /* 0x000fe200078e00ff */
[----:B------:R-:W-:Y:S02]  /*1730*/  IABS R73, R80 ;  /* 0x0000005000497213 */ /* 0x000fe40000000000 */
[C---:B------:R-:W-:Y:S01]  /*1740*/  ISETP.GT.U32.AND P1, PT, R0.reuse, R24, PT ;  /* 0x000000180000720c */ /* 0x040fe20003f24070 */
[----:B------:R-:W-:Y:S01]  /*1750*/  IMAD.MOV R27, RZ, RZ, -R27 ;  /* 0x000000ffff1b7224 */ /* 0x000fe200078e0a1b */
[C---:B------:R-:W-:Y:S01]  /*1760*/  LOP3.LUT R82, R13.reuse, 0xec, RZ, 0xfc, !PT ;  /* 0x000000ec0d527812 */ /* 0x040fe200078efcff */
[----:B------:R-:W-:Y:S01]  /*1770*/  IMAD.MOV R28, RZ, RZ, -R28 ;  /* 0x000000ffff1c7224 */ /* 0x000fe200078e0a1c */
[----:B------:R-:W-:Y:S01]  /*1780*/  LOP3.LUT R83, R13, 0xf0, RZ, 0xfc, !PT ;  /* 0x000000f00d537812 */ /* 0x000fe200078efcff */
[C---:B------:R-:W-:Y:S01]  /*1790*/  IMAD R27, R0.reuse, R27, R30 ;  /* 0x0000001b001b7224 */ /* 0x040fe200078e021e */
[----:B------:R-:W-:Y:S01]  /*17a0*/  IABS R75, R82 ;  /* 0x00000052004b7213 */ /* 0x000fe20000000000 */
[C---:B------:R-:W-:Y:S01]  /*17b0*/  IMAD R28, R0.reuse, R28, R31 ;  /* 0x0000001c001c7224 */ /* 0x040fe200078e021f */
[----:B------:R-:W-:Y:S01]  /*17c0*/  IABS R31, R35 ;  /* 0x00000023001f7213 */ /* 0x000fe20000000000 */
[----:B------:R-:W-:Y:S01]  /*17d0*/  @!P2 IMAD.MOV R22, RZ, RZ, -R22 ;  /* 0x000000ffff16a224 */ /* 0x000fe200078e0a16 */
[C---:B------:R-:W-:Y:S01]  /*17e0*/  ISETP.GT.U32.AND P2, PT, R0.reuse, R27, PT ;  /* 0x0000001b0000720c */ /* 0x040fe20003f44070 */
[C---:B------:R-:W-:Y:S01]  /*17f0*/  IMAD R26, R0.reuse, R26, R29 ;  /* 0x0000001a001a7224 */ /* 0x040fe200078e021d */
[----:B------:R-:W-:Y:S01]  /*1800*/  IABS R77, R83 ;  /* 0x00000053004d7213 */ /* 0x000fe20000000000 */
[--C-:B------:R-:W-:Y:S01]  /*1810*/  @!P6 IMAD.IADD R25, R25, 0x1, -R0.reuse ;  /* 0x000000011919e824 */ /* 0x100fe200078e0a00 */
[C---:B------:R-:W-:Y:S01]  /*1820*/  ISETP.GT.U32.AND P6, PT, R0.reuse, R28, PT ;  /* 0x0000001c0000720c */ /* 0x040fe20003fc4070 */
[----:B------:R-:W-:Y:S01]  /*1830*/  @!P5 IMAD.MOV R21, RZ, RZ, -R21 ;  /* 0x000000ffff15d224 */ /* 0x000fe200078e0a15 */
[----:B------:R-:W-:Y:S01]  /*1840*/  ISETP.GT.U32.AND P5, PT, R0, R26, PT ;  /* 0x0000001a0000720c */ /* 0x000fe20003fa4070 */
[----:B------:R-:W-:Y:S01]  /*1850*/  @!P1 IMAD.IADD R24, R24, 0x1, -R0 ;  /* 0x0000000118189824 */ /* 0x000fe200078e0a00 */
[----:B------:R-:W-:Y:S01]  /*1860*/  ISETP.GE.AND P1, PT, R32, RZ, PT ;  /* 0x000000ff2000720c */ /* 0x000fe20003f26270 */
[----:B------:R-:W-:Y:S01]  /*1870*/  IMAD.HI.U32 R29, R11, R31, RZ ;  /* 0x0000001f0b1d7227 */ /* 0x000fe200078e00ff */
[----:B------:R-:W-:-:S02]  /*1880*/  IABS R32, R37 ;  /* 0x0000002500207213 */ /* 0x000fc40000000000 */
[----:B------:R-:W-:Y:S01]  /*1890*/  LOP3.LUT R84, R13, 0xf4, RZ, 0xfc, !PT ;  /* 0x000000f40d547812 */ /* 0x000fe200078efcff */
[--C-:B------:R-:W-:Y:S02]  /*18a0*/  @!P2 IMAD.IADD R27, R27, 0x1, -R0.reuse ;  /* 0x000000011b1ba824 */ /* 0x100fe400078e0a00 */
[----:B------:R-:W-:Y:S01]  /*18b0*/  IMAD.MOV R29, RZ, RZ, -R29 ;  /* 0x000000ffff1d7224 */ /* 0x000fe200078e0a1d */
[----:B------:R-:W-:Y:S01]  /*18c0*/  IABS R79, R84 ;  /* 0x00000054004f7213 */ /* 0x000fe20000000000 */
[----:B------:R-:W-:Y:S01]  /*18d0*/  @!P6 IMAD.IADD R28, R28, 0x1, -R0 ;  /* 0x000000011c1ce824 */ /* 0x000fe200078e0a00 */
[----:B------:R-:W-:Y:S01]  /*18e0*/  ISETP.GT.U32.AND P6, PT, R0, R27, PT ;  /* 0x0000001b0000720c */ /* 0x000fe20003fc4070 */
[----:B------:R-:W-:-:S04]  /*18f0*/  IMAD.HI.U32 R30, R11, R32, RZ ;  /* 0x000000200b1e7227 */ /* 0x000fc800078e00ff */
[----:B------:R-:W-:Y:S01]  /*1900*/  @!P5 IMAD.IADD R26, R26, 0x1, -R0 ;  /* 0x000000011a1ad824 */ /* 0x000fe200078e0a00 */
[----:B------:R-:W-:Y:S01]  /*1910*/  ISETP.GE.AND P5, PT, R33, RZ, PT ;  /* 0x000000ff2100720c */ /* 0x000fe20003fa6270 */
[C---:B------:R-:W-:Y:S01]  /*1920*/  IMAD R29, R0.reuse, R29, R31 ;  /* 0x0000001d001d7224 */ /* 0x040fe200078e021f */
[----:B------:R-:W-:Y:S01]  /*1930*/  IABS R33, R38 ;  /* 0x0000002600217213 */ /* 0x000fe20000000000 */
[----:B------:R-:W-:Y:S01]  /*1940*/  IMAD.MOV R31, RZ, RZ, -R30 ;  /* 0x000000ffff1f7224 */ /* 0x000fe200078e0a1e */
[C---:B------:R-:W-:Y:S01]  /*1950*/  ISETP.GT.U32.AND P2, PT, R0.reuse, R26, PT ;  /* 0x0000001a0000720c */ /* 0x040fe20003f44070 */
[----:B------:R-:W-:Y:S01]  /*1960*/  @!P3 IMAD.MOV R24, RZ, RZ, -R24 ;  /* 0x000000ffff18b224 */ /* 0x000fe200078e0a18 */
[C---:B------:R-:W-:Y:S01]  /*1970*/  ISETP.GT.U32.AND P3, PT, R0.reuse, R28, PT ;  /* 0x0000001c0000720c */ /* 0x040fe20003f64070 */
[----:B------:R-:W-:Y:S02]  /*1980*/  IMAD R30, R0, R31, R32 ;  /* 0x0000001f001e7224 */ /* 0x000fe400078e0220 */
[----:B------:R-:W-:-:S02]  /*1990*/  @!P6 IMAD.IADD R27, R27, 0x1, -R0 ;  /* 0x000000011b1be824 */ /* 0x000fc400078e0a00 */
[----:B------:R-:W-:Y:S01]  /*19a0*/  IMAD.HI.U32 R31, R11, R33, RZ ;  /* 0x000000210b1f7227 */ /* 0x000fe200078e00ff */
[----:B------:R-:W-:-:S03]  /*19b0*/  ISETP.GT.U32.AND P6, PT, R0, R30, PT ;  /* 0x0000001e0000720c */ /* 0x000fc60003fc4070 */
[----:B------:R-:W-:Y:S02]  /*19c0*/  IMAD.MOV R31, RZ, RZ, -R31 ;  /* 0x000000ffff1f7224 */ /* 0x000fe400078e0a1f */
[----:B------:R-:W-:Y:S01]  /*19d0*/  @!P2 IMAD.IADD R26, R26, 0x1, -R0 ;  /* 0x000000011a1aa824 */ /* 0x000fe200078e0a00 */
[----:B------:R-:W-:Y:S01]  /*19e0*/  ISETP.GT.U32.AND P2, PT, R0, R29, PT ;  /* 0x0000001d0000720c */ /* 0x000fe20003f44070 */
[----:B------:R-:W-:-:S04]  /*19f0*/  IMAD.HI.U32 R32, R11, R34, RZ ;  /* 0x000000220b207227 */ /* 0x000fc800078e00ff */
[----:B------:R-:W-:Y:S02]  /*1a00*/  IMAD R31, R0, R31, R33 ;  /* 0x0000001f001f7224 */ /* 0x000fe400078e0221 */
[--C-:B------:R-:W-:Y:S02]  /*1a10*/  @!P6 IMAD.IADD R30, R30, 0x1, -R0.reuse ;  /* 0x000000011e1ee824 */ /* 0x100fe400078e0a00 */
[----:B------:R-:W-:Y:S01]  /*1a20*/  @!P3 IMAD.IADD R28, R28, 0x1, -R0 ;  /* 0x000000011c1cb824 */ /* 0x000fe200078e0a00 */
[----:B------:R-:W-:Y:S01]  /*1a30*/  ISETP.GE.AND P3, PT, R35, RZ, PT ;  /* 0x000000ff2300720c */ /* 0x000fe20003f66270 */
[----:B------:R-:W-:Y:S01]  /*1a40*/  IMAD.HI.U32 R33, R11, R36, RZ ;  /* 0x000000240b217227 */ /* 0x000fe200078e00ff */
[----:B------:R-:W-:-:S03]  /*1a50*/  ISETP.GT.U32.AND P6, PT, R0, R30, PT ;  /* 0x0000001e0000720c */ /* 0x000fc60003fc4070 */
[----:B------:R-:W-:Y:S01]  /*1a60*/  @!P2 IMAD.IADD R29, R29, 0x1, -R0 ;  /* 0x000000011d1da824 */ /* 0x000fe200078e0a00 */
[----:B------:R-:W-:Y:S01]  /*1a70*/  ISETP.GE.AND P2, PT, R37, RZ, PT ;  /* 0x000000ff2500720c */ /* 0x000fe20003f46270 */
[----:B------:R-:W-:Y:S02]  /*1a80*/  IMAD.MOV R35, RZ, RZ, -R32 ;  /* 0x000000ffff237224 */ /* 0x000fe400078e0a20 */
[----:B------:R-:W-:Y:S01]  /*1a90*/  @!P4 IMAD.MOV R26, RZ, RZ, -R26 ;  /* 0x000000ffff1ac224 */ /* 0x000fe200078e0a1a */
[C---:B------:R-:W-:Y:S01]  /*1aa0*/  ISETP.GT.U32.AND P4, PT, R0.reuse, R31, PT ;  /* 0x0000001f0000720c */ /* 0x040fe20003f84070 */
[----:B------:R-:W-:Y:S02]  /*1ab0*/  IMAD.MOV R33, RZ, RZ, -R33 ;  /* 0x000000ffff217224 */ /* 0x000fe400078e0a21 */
[C---:B------:R-:W-:Y:S01]  /*1ac0*/  IMAD R32, R0.reuse, R35, R34 ;  /* 0x0000002300207224 */ /* 0x040fe200078e0222 */
[C---:B------:R-:W-:Y:S01]  /*1ad0*/  LOP3.LUT R34, R13.reuse, 0x68, RZ, 0xfc, !PT ;  /* 0x000000680d227812 */ /* 0x040fe200078efcff */
[----:B------:R-:W-:Y:S01]  /*1ae0*/  @!P0 IMAD.MOV R25, RZ, RZ, -R25 ;  /* 0x000000ffff198224 */ /* 0x000fe200078e0a19 */
[----:B------:R-:W-:Y:S01]  /*1af0*/  ISETP.GT.U32.AND P0, PT, R0, R29, PT ;  /* 0x0000001d0000720c */ /* 0x000fe20003f04070 */
[----:B------:R-:W-:Y:S01]  /*1b00*/  @!P6 IMAD.IADD R30, R30, 0x1, -R0 ;  /* 0x000000011e1ee824 */ /* 0x000fe200078e0a00 */
[C---:B------:R-:W-:Y:S01]  /*1b10*/  ISETP.GT.U32.AND P6, PT, R0.reuse, R32, PT ;  /* 0x000000200000720c */ /* 0x040fe20003fc4070 */
[C---:B------:R-:W-:Y:S01]  /*1b20*/  IMAD R33, R0.reuse, R33, R36 ;  /* 0x0000002100217224 */ /* 0x040fe200078e0224 */
[----:B------:R-:W-:Y:S01]  /*1b30*/  IABS R35, R34 ;  /* 0x0000002200237213 */ /* 0x000fe20000000000 */
[----:B------:R-:W-:Y:S01]  /*1b40*/  @!P2 IMAD.MOV R30, RZ, RZ, -R30 ;  /* 0x000000ffff1ea224 */ /* 0x000fe200078e0a1e */
[----:B------:R-:W-:Y:S01]  /*1b50*/  LOP3.LUT R36, R13, 0x6c, RZ, 0xfc, !PT ;  /* 0x0000006c0d247812 */ /* 0x000fe200078efcff */
[----:B------:R-:W-:Y:S01]  /*1b60*/  @!P4 IMAD.IADD R31, R31, 0x1, -R0 ;  /* 0x000000011f1fc824 */ /* 0x000fe200078e0a00 */
[----:B------:R-:W-:Y:S01]  /*1b70*/  ISETP.GT.U32.AND P2, PT, R0, R33, PT ;  /* 0x000000210000720c */ /* 0x000fe20003f44070 */
[----:B------:R-:W-:Y:S01]  /*1b80*/  @!P1 IMAD.MOV R27, RZ, RZ, -R27 ;  /* 0x000000ffff1b9224 */ /* 0x000fe200078e0a1b */
[----:B------:R-:W-:Y:S01]  /*1b90*/  ISETP.GE.AND P1, PT, R38, RZ, PT ;  /* 0x000000ff2600720c */ /* 0x000fe20003f26270 */
[----:B------:R-:W-:Y:S01]  /*1ba0*/  @!P5 IMAD.MOV R28, RZ, RZ, -R28 ;  /* 0x000000ffff1cd224 */ /* 0x000fe200078e0a1c */
[----:B------:R-:W-:Y:S01]  /*1bb0*/  ISETP.GT.U32.AND P4, PT, R0, R31, PT ;  /* 0x0000001f0000720c */ /* 0x000fe20003f84070 */
[--C-:B------:R-:W-:Y:S01]  /*1bc0*/  @!P0 IMAD.IADD R29, R29, 0x1, -R0.reuse ;  /* 0x000000011d1d8824 */ /* 0x100fe200078e0a00 */
[----:B------:R-:W-:Y:S01]  /*1bd0*/  ISETP.GE.AND P5, PT, R39, RZ, PT ;  /* 0x000000ff2700720c */ /* 0x000fe20003fa6270 */
[----:B------:R-:W-:Y:S01]  /*1be0*/  @!P6 IMAD.IADD R32, R32, 0x1, -R0 ;  /* 0x000000012020e824 */ /* 0x000fe200078e0a00 */
[----:B------:R-:W-:Y:S01]  /*1bf0*/  LOP3.LUT R39, R13, 0x70, RZ, 0xfc, !PT ;  /* 0x000000700d277812 */ /* 0x000fe200078efcff */
[----:B------:R-:W-:Y:S01]  /*1c00*/  @!P3 IMAD.MOV R29, RZ, RZ, -R29 ;  /* 0x000000ffff1db224 */ /* 0x000fe200078e0a1d */
[----:B------:R-:W-:Y:S01]  /*1c10*/  ISETP.GE.AND P3, PT, R34, RZ, PT ;  /* 0x000000ff2200720c */ /* 0x000fe20003f66270 */
[----:B------:R-:W-:Y:S01]  /*1c20*/  IMAD.HI.U32 R34, R11, R35, RZ ;  /* 0x000000230b227227 */ /* 0x000fe200078e00ff */
[----:B------:R-:W-:-:S02]  /*1c30*/  ISETP.GT.U32.AND P6, PT, R0, R32, PT ;  /* 0x000000200000720c */ /* 0x000fc40003fc4070 */
[----:B------:R-:W-:Y:S01]  /*1c40*/  IABS R37, R36 ;  /* 0x0000002400257213 */ /* 0x000fe20000000000 */
[----:B------:R-:W-:Y:S01]  /*1c50*/  @!P2 IMAD.IADD R33, R33, 0x1, -R0 ;  /* 0x000000012121a824 */ /* 0x000fe200078e0a00 */
[----:B------:R-:W-:Y:S01]  /*1c60*/  IABS R38, R39 ;  /* 0x0000002700267213 */ /* 0x000fe20000000000 */
[----:B------:R-:W-:Y:S01]  /*1c70*/  IMAD.MOV R34, RZ, RZ, -R34 ;  /* 0x000000ffff227224 */ /* 0x000fe200078e0a22 */
[----:B------:R-:W-:Y:S01]  /*1c80*/  ISETP.GE.AND P0, PT, R40, RZ, PT ;  /* 0x000000ff2800720c */ /* 0x000fe20003f06270 */
[----:B------:R-:W-:Y:S01]  /*1c90*/  @!P4 IMAD.IADD R31, R31, 0x1, -R0 ;  /* 0x000000011f1fc824 */ /* 0x000fe200078e0a00 */
[C---:B------:R-:W-:Y:S01]  /*1ca0*/  ISETP.GT.U32.AND P2, PT, R0.reuse, R33, PT ;  /* 0x000000210000720c */ /* 0x040fe20003f44070 */
[----:B------:R-:W-:Y:S01]  /*1cb0*/  IMAD R34, R0, R34, R35 ;  /* 0x0000002200227224 */ /* 0x000fe200078e0223 */
[----:B------:R-:W-:Y:S01]  /*1cc0*/  ISETP.GE.AND P4, PT, R36, RZ, PT ;  /* 0x000000ff2400720c */ /* 0x000fe20003f86270 */
[----:B------:R-:W-:Y:S01]  /*1cd0*/  IMAD.HI.U32 R35, R11, R37, RZ ;  /* 0x000000250b237227 */ /* 0x000fe200078e00ff */
[----:B------:R-:W-:-:S03]  /*1ce0*/  IABS R40, R41 ;  /* 0x0000002900287213 */ /* 0x000fc60000000000 */
[----:B------:R-:W-:-:S04]  /*1cf0*/  IMAD.HI.U32 R36, R11, R38, RZ ;  /* 0x000000260b247227 */ /* 0x000fc800078e00ff */
[----:B------:R-:W-:Y:S01]  /*1d00*/  @!P1 IMAD.MOV R31, RZ, RZ, -R31 ;  /* 0x000000ffff1f9224 */ /* 0x000fe200078e0a1f */
[----:B------:R-:W-:Y:S01]  /*1d10*/  ISETP.GE.AND P1, PT, R39, RZ, PT ;  /* 0x000000ff2700720c */ /* 0x000fe20003f26270 */
[----:B------:R-:W-:Y:S02]  /*1d20*/  IMAD.MOV R35, RZ, RZ, -R35 ;  /* 0x000000ffff237224 */ /* 0x000fe400078e0a23 */
[----:B------:R-:W-:Y:S02]  /*1d30*/  IMAD.MOV R39, RZ, RZ, -R36 ;  /* 0x000000ffff277224 */ /* 0x000fe400078e0a24 */
[----:B------:R-:W-:Y:S01]  /*1d40*/  @!P6 IMAD.IADD R32, R32, 0x1, -R0 ;  /* 0x000000012020e824 */ /* 0x000fe200078e0a00 */
[C---:B------:R-:W-:Y:S01]  /*1d50*/  ISETP.GT.U32.AND P6, PT, R0.reuse, R34, PT ;  /* 0x000000220000720c */ /* 0x040fe20003fc4070 */
[C---:B------:R-:W-:Y:S02]  /*1d60*/  IMAD R35, R0.reuse, R35, R37 ;  /* 0x0000002300237224 */ /* 0x040fe400078e0225 */
[----:B------:R-:W-:-:S02]  /*1d70*/  IMAD R36, R0, R39, R38 ;  /* 0x0000002700247224 */ /* 0x000fc400078e0226 */
[----:B------:R-:W-:Y:S01]  /*1d80*/  @!P2 IMAD.IADD R33, R33, 0x1, -R0 ;  /* 0x000000012121a824 */ /* 0x000fe200078e0a00 */
[C---:B------:R-:W-:Y:S01]  /*1d90*/  ISETP.GT.U32.AND P2, PT, R0.reuse, R35, PT ;  /* 0x000000230000720c */ /* 0x040fe20003f44070 */
[----:B------:R-:W-:Y:S01]  /*1da0*/  @!P5 IMAD.MOV R32, RZ, RZ, -R32 ;  /* 0x000000ffff20d224 */ /* 0x000fe200078e0a20 */
[----:B------:R-:W-:Y:S01]  /*1db0*/  ISETP.GE.AND P5, PT, R41, RZ, PT ;  /* 0x000000ff2900720c */ /* 0x000fe20003fa6270 */
[----:B------:R-:W-:Y:S01]  /*1dc0*/  @!P0 IMAD.MOV R33, RZ, RZ, -R33 ;  /* 0x000000ffff218224 */ /* 0x000fe200078e0a21 */
[----:B------:R-:W-:Y:S01]  /*1dd0*/  ISETP.GT.U32.AND P0, PT, R0, R36, PT ;  /* 0x000000240000720c */ /* 0x000fe20003f04070 */
[----:B------:R-:W-:Y:S01]  /*1de0*/  IMAD.HI.U32 R37, R11, R40, RZ ;  /* 0x000000280b257227 */ /* 0x000fe200078e00ff */
[----:B------:R-:W-:-:S03]  /*1df0*/  IABS R41, R44 ;  /* 0x0000002c00297213 */ /* 0x000fc60000000000 */
[--C-:B------:R-:W-:Y:S02]  /*1e00*/  @!P6 IMAD.IADD R34, R34, 0x1, -R0.reuse ;  /* 0x000000012222e824 */ /* 0x100fe400078e0a00 */
[----:B------:R-:W-:Y:S02]  /*1e10*/  IMAD.MOV R37, RZ, RZ, -R37 ;  /* 0x000000ffff257224 */ /* 0x000fe400078e0a25 */
[----:B------:R-:W-:Y:S01]  /*1e20*/  @!P2 IMAD.IADD R35, R35, 0x1, -R0 ;  /* 0x000000012323a824 */ /* 0x000fe200078e0a00 */
[----:B------:R-:W-:Y:S01]  /*1e30*/  ISETP.GT.U32.AND P6, PT, R0, R34, PT ;  /* 0x000000220000720c */ /* 0x000fe20003fc4070 */
[----:B------:R-:W-:-:S03]  /*1e40*/  IMAD.HI.U32 R38, R11, R41, RZ ;  /* 0x000000290b267227 */ /* 0x000fc600078e00ff */
[----:B------:R-:W-:Y:S01]  /*1e50*/  ISETP.GT.U32.AND P2, PT, R0, R35, PT ;  /* 0x000000230000720c */ /* 0x000fe20003f44070 */
[----:B------:R-:W-:Y:S02]  /*1e60*/  @!P0 IMAD.IADD R36, R36, 0x1, -R0 ;  /* 0x0000000124248824 */ /* 0x000fe400078e0a00 */
[C---:B------:R-:W-:Y:S02]  /*1e70*/  IMAD R37, R0.reuse, R37, R40 ;  /* 0x0000002500257224 */ /* 0x040fe400078e0228 */
[----:B------:R-:W-:Y:S01]  /*1e80*/  IMAD.HI.U32 R39, R11, R42, RZ ;  /* 0x0000002a0b277227 */ /* 0x000fe200078e00ff */
[----:B------:R-:W-:-:S03]  /*1e90*/  ISETP.GT.U32.AND P0, PT, R0, R36, PT ;  /* 0x000000240000720c */ /* 0x000fc60003f04070 */
[----:B------:R-:W-:Y:S02]  /*1ea0*/  IMAD.MOV R38, RZ, RZ, -R38 ;  /* 0x000000ffff267224 */ /* 0x000fe400078e0a26 */
[--C-:B------:R-:W-:Y:S01]  /*1eb0*/  @!P6 IMAD.IADD R34, R34, 0x1, -R0.reuse ;  /* 0x000000012222e824 */ /* 0x100fe200078e0a00 */
[C---:B------:R-:W-:Y:S01]  /*1ec0*/  ISETP.GT.U32.AND P6, PT, R0.reuse, R37, PT ;  /* 0x000000250000720c */ /* 0x040fe20003fc4070 */
[----:B------:R-:W-:Y:S02]  /*1ed0*/  IMAD.MOV R39, RZ, RZ, -R39 ;  /* 0x000000ffff277224 */ /* 0x000fe400078e0a27 */
[C---:B------:R-:W-:Y:S01]  /*1ee0*/  IMAD R38, R0.reuse, R38, R41 ;  /* 0x0000002600267224 */ /* 0x040fe200078e0229 */
[----:B------:R-:W-:Y:S01]  /*1ef0*/  LOP3.LUT R41, R13, 0x84, RZ, 0xfc, !PT ;  /* 0x000000840d297812 */ /* 0x000fe200078efcff */
[----:B------:R-:W-:Y:S01]  /*1f00*/  @!P2 IMAD.IADD R35, R35, 0x1, -R0 ;  /* 0x000000012323a824 */ /* 0x000fe200078e0a00 */
[----:B------:R-:W-:Y:S01]  /*1f10*/  ISETP.GE.AND P2, PT, R45, RZ, PT ;  /* 0x000000ff2d00720c */ /* 0x000fe20003f46270 */
[----:B------:R-:W-:Y:S01]  /*1f20*/  IMAD R39, R0, R39, R42 ;  /* 0x0000002700277224 */ /* 0x000fe200078e022a */
[----:B------:R-:W-:Y:S01]  /*1f30*/  IABS R45, R49 ;  /* 0x00000031002d7213 */ /* 0x000fe20000000000 */
[----:B------:R-:W-:Y:S01]  /*1f40*/  @!P0 IMAD.IADD R36, R36, 0x1, -R0 ;  /* 0x0000000124248824 */ /* 0x000fe200078e0a00 */
[C---:B------:R-:W-:Y:S01]  /*1f50*/  ISETP.GT.U32.AND P0, PT, R0.reuse, R38, PT ;  /* 0x000000260000720c */ /* 0x040fe20003f04070 */
[----:B------:R-:W-:Y:S01]  /*1f60*/  @!P4 IMAD.MOV R35, RZ, RZ, -R35 ;  /* 0x000000ffff23c224 */ /* 0x000fe200078e0a23 */
[----:B------:R-:W-:Y:S01]  /*1f70*/  ISETP.GT.U32.AND P4, PT, R0, R39, PT ;  /* 0x000000270000720c */ /* 0x000fe20003f84070 */
[----:B------:R-:W-:-:S04]  /*1f80*/  IMAD.HI.U32 R40, R11, R43, RZ ;  /* 0x0000002b0b287227 */ /* 0x000fc800078e00ff */
[----:B------:R-:W-:Y:S02]  /*1f90*/  @!P6 IMAD.IADD R37, R37, 0x1, -R0 ;  /* 0x000000012525e824 */ /* 0x000fe400078e0a00 */
[----:B------:R-:W-:Y:S02]  /*1fa0*/  IMAD.MOV R40, RZ, RZ, -R40 ;  /* 0x000000ffff287224 */ /* 0x000fe400078e0a28 */
[----:B------:R-:W-:Y:S01]  /*1fb0*/  @!P3 IMAD.MOV R34, RZ, RZ, -R34 ;  /* 0x000000ffff22b224 */ /* 0x000fe200078e0a22 */
[C---:B------:R-:W-:Y:S01]  /*1fc0*/  ISETP.GT.U32.AND P6, PT, R0.reuse, R37, PT ;  /* 0x000000250000720c */ /* 0x040fe20003fc4070 */
[----:B------:R-:W-:Y:S01]  /*1fd0*/  IMAD R40, R0, R40, R43 ;  /* 0x0000002800287224 */ /* 0x000fe200078e022b */
[----:B------:R-:W-:Y:S01]  /*1fe0*/  IABS R43, R41 ;  /* 0x00000029002b7213 */ /* 0x000fe20000000000 */
[--C-:B------:R-:W-:Y:S01]  /*1ff0*/  @!P0 IMAD.IADD R38, R38, 0x1, -R0.reuse ;  /* 0x0000000126268824 */ /* 0x100fe200078e0a00 */
[----:B------:R-:W-:Y:S01]  /*2000*/  ISETP.GE.AND P0, PT, R41, RZ, PT ;  /* 0x000000ff2900720c */ /* 0x000fe20003f06270 */
[----:B------:R-:W-:Y:S01]  /*2010*/  @!P4 IMAD.IADD R39, R39, 0x1, -R0 ;  /* 0x000000012727c824 */ /* 0x000fe200078e0a00 */
[----:B------:R-:W-:Y:S01]  /*2020*/  ISETP.GE.AND P3, PT, R44, RZ, PT ;  /* 0x000000ff2c00720c */ /* 0x000fe20003f66270 */
[----:B------:R-:W-:Y:S01]  /*2030*/  IMAD.HI.U32 R41, R11, R43, RZ ;  /* 0x0000002b0b297227 */ /* 0x000fe200078e00ff */
[----:B------:R-:W-:-:S02]  /*2040*/  ISETP.GT.U32.AND P4, PT, R0, R38, PT ;  /* 0x000000260000720c */ /* 0x000fc40003f84070 */
[----:B------:R-:W-:Y:S01]  /*2050*/  IABS R44, R47 ;  /* 0x0000002f002c7213 */ /* 0x000fe20000000000 */
[----:B------:R-:W-:Y:S02]  /*2060*/  IMAD.MOV R41, RZ, RZ, -R41 ;  /* 0x000000ffff297224 */ /* 0x000fe400078e0a29 */
[----:B------:R-:W-:Y:S01]  /*2070*/  @!P6 IMAD.IADD R37, R37, 0x1, -R0 ;  /* 0x000000012525e824 */ /* 0x000fe200078e0a00 */
[C---:B------:R-:W-:Y:S01]  /*2080*/  ISETP.GT.U32.AND P6, PT, R0.reuse, R40, PT ;  /* 0x000000280000720c */ /* 0x040fe20003fc4070 */
[C---:B------:R-:W-:Y:S02]  /*2090*/  IMAD R41, R0.reuse, R41, R43 ;  /* 0x0000002900297224 */ /* 0x040fe400078e022b */
[----:B------:R-:W-:Y:S01]  /*20a0*/  @!P5 IMAD.MOV R37, RZ, RZ, -R37 ;  /* 0x000000ffff25d224 */ /* 0x000fe200078e0a25 */
[----:B------:R-:W-:Y:S01]  /*20b0*/  ISETP.GT.U32.AND P5, PT, R0, R39, PT ;  /* 0x000000270000720c */ /* 0x000fe20003fa4070 */
[----:B------:R-:W-:-:S04]  /*20c0*/  IMAD.HI.U32 R42, R11, R44, RZ ;  /* 0x0000002c0b2a7227 */ /* 0x000fc800078e00ff */
[----:B------:R-:W-:Y:S01]  /*20d0*/  @!P4 IMAD.IADD R38, R38, 0x1, -R0 ;  /* 0x000000012626c824 */ /* 0x000fe200078e0a00 */
[----:B------:R-:W-:Y:S01]  /*20e0*/  ISETP.GT.U32.AND P4, PT, R0, R41, PT ;  /* 0x000000290000720c */ /* 0x000fe20003f84070 */
[----:B------:R-:W-:Y:S02]  /*20f0*/  IMAD.MOV R43, RZ, RZ, -R42 ;  /* 0x000000ffff2b7224 */ /* 0x000fe400078e0a2a */
[----:B------:R-:W-:Y:S02]  /*2100*/  @!P6 IMAD.IADD R40, R40, 0x1, -R0 ;  /* 0x000000012828e824 */ /* 0x000fe400078e0a00 */
[----:B------:R-:W-:Y:S01]  /*2110*/  @!P1 IMAD.MOV R36, RZ, RZ, -R36 ;  /* 0x000000ffff249224 */ /* 0x000fe200078e0a24 */
[----:B------:R-:W-:Y:S01]  /*2120*/  ISETP.GE.AND P1, PT, R46, RZ, PT ;  /* 0x000000ff2e00720c */ /* 0x000fe20003f26270 */
[C---:B------:R-:W-:Y:S01]  /*2130*/  IMAD R42, R0.reuse, R43, R44 ;  /* 0x0000002b002a7224 */ /* 0x040fe200078e022c */
[C---:B------:R-:W-:Y:S01]  /*2140*/  ISETP.GT.U32.AND P6, PT, R0.reuse, R40, PT ;  /* 0x000000280000720c */ /* 0x040fe20003fc4070 */
[----:B------:R-:W-:Y:S01]  /*2150*/  @!P5 IMAD.IADD R39, R39, 0x1, -R0 ;  /* 0x000000012727d824 */ /* 0x000fe200078e0a00 */
[----:B------:R-:W-:Y:S01]  /*2160*/  IABS R46, R50 ;  /* 0x00000032002e7213 */ /* 0x000fe20000000000 */
[----:B------:R-:W-:Y:S01]  /*2170*/  IMAD.HI.U32 R43, R11, R45, RZ ;  /* 0x0000002d0b2b7227 */ /* 0x000fe200078e00ff */
[----:B------:R-:W-:-:S03]  /*2180*/  ISETP.GT.U32.AND P5, PT, R0, R42, PT ;  /* 0x0000002a0000720c */ /* 0x000fc60003fa4070 */
[----:B------:R-:W-:Y:S02]  /*2190*/  @!P4 IMAD.IADD R41, R41, 0x1, -R0 ;  /* 0x000000012929c824 */ /* 0x000fe400078e0a00 */
[----:B------:R-:W-:-:S03]  /*21a0*/  IMAD.HI.U32 R44, R11, R46, RZ ;  /* 0x0000002e0b2c7227 */ /* 0x000fc600078e00ff */
[----:B------:R-:W-:Y:S01]  /*21b0*/  ISETP.GT.U32.AND P4, PT, R0, R41, PT ;  /* 0x000000290000720c */ /* 0x000fe20003f84070 */
[----:B------:R-:W-:Y:S01]  /*21c0*/  @!P6 IMAD.IADD R40, R40, 0x1, -R0 ;  /* 0x000000012828e824 */ /* 0x000fe200078e0a00 */
[----:B------:R-:W-:Y:S01]  /*21d0*/  ISETP.GE.AND P6, PT, R47, RZ, PT ;  /* 0x000000ff2f00720c */ /* 0x000fe20003fc6270 */
[----:B------:R-:W-:Y:S02]  /*21e0*/  IMAD.MOV R47, RZ, RZ, -R44 ;  /* 0x000000ffff2f7224 */ /* 0x000fe400078e0a2c */
[----:B------:R-:W-:Y:S02]  /*21f0*/  @!P5 IMAD.IADD R42, R42, 0x1, -R0 ;  /* 0x000000012a2ad824 */ /* 0x000fe400078e0a00 */
[C---:B------:R-:W-:Y:S01]  /*2200*/  IMAD R44, R0.reuse, R47, R46 ;  /* 0x0000002f002c7224 */ /* 0x040fe200078e022e */
[----:B------:R-:W-:Y:S01]  /*2210*/  LOP3.LUT R46, R13, 0x98, RZ, 0xfc, !PT ;  /* 0x000000980d2e7812 */ /* 0x000fe200078efcff */
[----:B------:R-:W-:Y:S01]  /*2220*/  IMAD.MOV R43, RZ, RZ, -R43 ;  /* 0x000000ffff2b7224 */ /* 0x000fe200078e0a2b */
[C---:B------:R-:W-:Y:S01]  /*2230*/  ISETP.GT.U32.AND P5, PT, R0.reuse, R42, PT ;  /* 0x0000002a0000720c */ /* 0x040fe20003fa4070 */
[----:B------:R-:W-:Y:S01]  /*2240*/  @!P3 IMAD.MOV R38, RZ, RZ, -R38 ;  /* 0x000000ffff26b224 */ /* 0x000fe200078e0a26 */
[----:B------:R-:W-:Y:S01]  /*2250*/  ISETP.GE.AND P3, PT, R49, RZ, PT ;  /* 0x000000ff3100720c */ /* 0x000fe20003f66270 */
[----:B------:R-:W-:Y:S01]  /*2260*/  @!P4 IMAD.IADD R41, R41, 0x1, -R0 ;  /* 0x000000012929c824 */ /* 0x000fe200078e0a00 */
[----:B------:R-:W-:Y:S01]  /*2270*/  IABS R49, R46 ;  /* 0x0000002e00317213 */ /* 0x000fe20000000000 */
[C---:B------:R-:W-:Y:S01]  /*2280*/  IMAD R43, R0.reuse, R43, R45 ;  /* 0x0000002b002b7224 */ /* 0x040fe200078e022d */
[----:B------:R-:W-:Y:S01]  /*2290*/  LOP3.LUT R47, R13, 0x9c, RZ, 0xfc, !PT ;  /* 0x0000009c0d2f7812 */ /* 0x000fe200078efcff */
[----:B------:R-:W-:Y:S01]  /*22a0*/  @!P0 IMAD.MOV R41, RZ, RZ, -R41 ;  /* 0x000000ffff298224 */ /* 0x000fe200078e0a29 */
[C---:B------:R-:W-:Y:S01]  /*22b0*/  ISETP.GT.U32.AND P0, PT, R0.reuse, R44, PT ;  /* 0x0000002c0000720c */ /* 0x040fe20003f04070 */
[----:B------:R-:W-:Y:S01]  /*22c0*/  @!P2 IMAD.MOV R39, RZ, RZ, -R39 ;  /* 0x000000ffff27a224 */ /* 0x000fe200078e0a27 */
[----:B------:R-:W-:Y:S01]  /*22d0*/  ISETP.GT.U32.AND P2, PT, R0, R43, PT ;  /* 0x0000002b0000720c */ /* 0x000fe20003f44070 */
[----:B------:R-:W-:Y:S01]  /*22e0*/  IMAD.HI.U32 R45, R11, R48, RZ ;  /* 0x000000300b2d7227 */ /* 0x000fe200078e00ff */
[----:B------:R-:W-:-:S03]  /*22f0*/  ISETP.GE.AND P4, PT, R51, RZ, PT ;  /* 0x000000ff3300720c */ /* 0x000fc60003f86270 */
[----:B------:R-:W-:Y:S01]  /*2300*/  @!P5 IMAD.IADD R42, R42, 0x1, -R0 ;  /* 0x000000012a2ad824 */ /* 0x000fe200078e0a00 */
[----:B------:R-:W-:Y:S01]  /*2310*/  ISETP.GE.AND P5, PT, R46, RZ, PT ;  /* 0x000000ff2e00720c */ /* 0x000fe20003fa6270 */
[----:B------:R-:W-:Y:S02]  /*2320*/  IMAD.MOV R45, RZ, RZ, -R45 ;  /* 0x000000ffff2d7224 */ /* 0x000fe400078e0a2d */
[----:B------:R-:W-:-:S04]  /*2330*/  IMAD.HI.U32 R46, R11, R49, RZ ;  /* 0x000000310b2e7227 */ /* 0x000fc800078e00ff */
[----:B------:R-:W-:Y:S02]  /*2340*/  @!P0 IMAD.IADD R44, R44, 0x1, -R0 ;  /* 0x000000012c2c8824 */ /* 0x000fe400078e0a00 */
[C---:B------:R-:W-:Y:S02]  /*2350*/  IMAD R45, R0.reuse, R45, R48 ;  /* 0x0000002d002d7224 */ /* 0x040fe400078e0230 */
[----:B------:R-:W-:Y:S01]  /*2360*/  IMAD.MOV R48, RZ, RZ, -R46 ;  /* 0x000000ffff307224 */ /* 0x000fe200078e0a2e */
[----:B------:R-:W-:Y:S01]  /*2370*/  ISETP.GT.U32.AND P0, PT, R0, R44, PT ;  /* 0x0000002c0000720c */ /* 0x000fe20003f04070 */
[----:B------:R-:W-:Y:S01]  /*2380*/  @!P1 IMAD.MOV R40, RZ, RZ, -R40 ;  /* 0x000000ffff289224 */ /* 0x000fe200078e0a28 */
[----:B------:R-:W-:Y:S01]  /*2390*/  ISETP.GE.AND P1, PT, R50, RZ, PT ;  /* 0x000000ff3200720c */ /* 0x000fe20003f26270 */
[----:B------:R-:W-:Y:S01]  /*23a0*/  @!P2 IMAD.IADD R43, R43, 0x1, -R0 ;  /* 0x000000012b2ba824 */ /* 0x000fe200078e0a00 */
[----:B------:R-:W-:Y:S01]  /*23b0*/  IABS R50, R47 ;  /* 0x0000002f00327213 */ /* 0x000fe20000000000 */
[----:B------:R-:W-:Y:S01]  /*23c0*/  @!P6 IMAD.MOV R42, RZ, RZ, -R42 ;  /* 0x000000ffff2ae224 */ /* 0x000fe200078e0a2a */
[----:B------:R-:W-:Y:S01]  /*23d0*/  ISETP.GE.AND P6, PT, R47, RZ, PT ;  /* 0x000000ff2f00720c */ /* 0x000fe20003fc6270 */
[C---:B------:R-:W-:Y:S01]  /*23e0*/  IMAD R49, R0.reuse, R48, R49 ;  /* 0x0000003000317224 */ /* 0x040fe200078e0231 */
[----:B------:R-:W-:Y:S01]  /*23f0*/  ISETP.GT.U32.AND P2, PT, R0, R43, PT ;  /* 0x0000002b0000720c */ /* 0x000fe20003f44070 */
[----:B------:R-:W-:-:S04]  /*2400*/  IMAD.HI.U32 R47, R11, R52, RZ ;  /* 0x000000340b2f7227 */ /* 0x000fc800078e00ff */
[----:B------:R-:W-:Y:S01]  /*2410*/  @!P0 IMAD.IADD R44, R44, 0x1, -R0 ;  /* 0x000000012c2c8824 */ /* 0x000fe200078e0a00 */
[----:B------:R-:W-:Y:S01]  /*2420*/  ISETP.GT.U32.AND P0, PT, R0, R49, PT ;  /* 0x000000310000720c */ /* 0x000fe20003f04070 */
[----:B------:R-:W-:Y:S02]  /*2430*/  IMAD.MOV R47, RZ, RZ, -R47 ;  /* 0x000000ffff2f7224 */ /* 0x000fe400078e0a2f */
[----:B------:R-:W-:-:S04]  /*2440*/  IMAD.HI.U32 R48, R11, R53, RZ ;  /* 0x000000350b307227 */ /* 0x000fc800078e00ff */
[----:B------:R-:W-:Y:S01]  /*2450*/  IMAD R47, R0, R47, R52 ;  /* 0x0000002f002f7224 */ /* 0x000fe200078e0234 */
[----:B------:R-:W-:Y:S01]  /*2460*/  LOP3.LUT R52, R13, 0xac, RZ, 0xfc, !PT ;  /* 0x000000ac0d347812 */ /* 0x000fe200078efcff */
[----:B------:R-:W-:Y:S02]  /*2470*/  IMAD.MOV R48, RZ, RZ, -R48 ;  /* 0x000000ffff307224 */ /* 0x000fe400078e0a30 */
[----:B------:R-:W-:-:S04]  /*2480*/  IMAD.HI.U32 R46, R11, R50, RZ ;  /* 0x000000320b2e7227 */ /* 0x000fc800078e00ff */
[C---:B------:R-:W-:Y:S01]  /*2490*/  IMAD R48, R0.reuse, R48, R53 ;  /* 0x0000003000307224 */ /* 0x040fe200078e0235 */
[----:B------:R-:W-:Y:S01]  /*24a0*/  IABS R53, R52 ;  /* 0x0000003400357213 */ /* 0x000fe20000000000 */
[----:B------:R-:W-:Y:S01]  /*24b0*/  @!P1 IMAD.MOV R44, RZ, RZ, -R44 ;  /* 0x000000ffff2c9224 */ /* 0x000fe200078e0a2c */
[C---:B------:R-:W-:Y:S01]  /*24c0*/  ISETP.GT.U32.AND P1, PT, R0.reuse, R47, PT ;  /* 0x0000002f0000720c */ /* 0x040fe20003f24070 */
[----:B------:R-:W-:Y:S02]  /*24d0*/  IMAD.MOV R51, RZ, RZ, -R46 ;  /* 0x000000ffff337224 */ /* 0x000fe400078e0a2e */
[--C-:B------:R-:W-:Y:S01]  /*24e0*/  @!P2 IMAD.IADD R43, R43, 0x1, -R0.reuse ;  /* 0x000000012b2ba824 */ /* 0x100fe200078e0a00 */
[C---:B------:R-:W-:Y:S01]  /*24f0*/  ISETP.GT.U32.AND P2, PT, R0.reuse, R45, PT ;  /* 0x0000002d0000720c */ /* 0x040fe20003f44070 */
[----:B------:R-:W-:Y:S01]  /*2500*/  @!P0 IMAD.IADD R49, R49, 0x1, -R0 ;  /* 0x0000000131318824 */ /* 0x000fe200078e0a00 */
[C---:B------:R-:W-:Y:S01]  /*2510*/  ISETP.GT.U32.AND P0, PT, R0.reuse, R48, PT ;  /* 0x000000300000720c */ /* 0x040fe20003f04070 */
[----:B------:R-:W-:-:S02]  /*2520*/  IMAD R46, R0, R51, R50 ;  /* 0x00000033002e7224 */ /* 0x000fc400078e0232 */
[----:B------:R-:W-:Y:S01]  /*2530*/  IMAD.MOV.U32 R51, RZ, RZ, R54 ;  /* 0x000000ffff337224 */ /* 0x000fe200078e0036 */
[----:B------:R-:W-:Y:S01]  /*2540*/  LOP3.LUT R54, R13, 0xb0, RZ, 0xfc, !PT ;  /* 0x000000b00d367812 */ /* 0x000fe200078efcff */
[----:B------:R-:W-:Y:S01]  /*2550*/  @!P3 IMAD.MOV R43, RZ, RZ, -R43 ;  /* 0x000000ffff2bb224 */ /* 0x000fe200078e0a2b */
[----:B------:R-:W-:Y:S01]  /*2560*/  ISETP.GT.U32.AND P3, PT, R0, R46, PT ;  /* 0x0000002e0000720c */ /* 0x000fe20003f64070 */
[----:B------:R-:W-:-:S04]  /*2570*/  IMAD.HI.U32 R50, R11, R51, RZ ;  /* 0x000000330b327227 */ /* 0x000fc800078e00ff */
[----:B------:R-:W-:Y:S02]  /*2580*/  @!P1 IMAD.IADD R47, R47, 0x1, -R0 ;  /* 0x000000012f2f9824 */ /* 0x000fe400078e0a00 */
[----:B------:R-:W-:Y:S02]  /*2590*/  IMAD.MOV R50, RZ, RZ, -R50 ;  /* 0x000000ffff327224 */ /* 0x000fe400078e0a32 */
[--C-:B------:R-:W-:Y:S02]  /*25a0*/  @!P2 IMAD.IADD R45, R45, 0x1, -R0.reuse ;  /* 0x000000012d2da824 */ /* 0x100fe400078e0a00 */
[----:B------:R-:W-:Y:S01]  /*25b0*/  @!P0 IMAD.IADD R48, R48, 0x1, -R0 ;  /* 0x0000000130308824 */ /* 0x000fe200078e0a00 */
[C---:B------:R-:W-:Y:S01]  /*25c0*/  ISETP.GT.U32.AND P0, PT, R0.reuse, R47, PT ;  /* 0x0000002f0000720c */ /* 0x040fe20003f04070 */
[C---:B------:R-:W-:Y:S01]  /*25d0*/  IMAD R51, R0.reuse, R50, R51 ;  /* 0x0000003200337224 */ /* 0x040fe200078e0233 */
[----:B------:R-:W-:Y:S01]  /*25e0*/  ISETP.GT.U32.AND P2, PT, R0, R45, PT ;  /* 0x0000002d0000720c */ /* 0x000fe20003f44070 */
[----:B------:R-:W-:-:S04]  /*25f0*/  IMAD.HI.U32 R50, R11, R53, RZ ;  /* 0x000000350b327227 */ /* 0x000fc800078e00ff */
[----:B------:R-:W-:Y:S02]  /*2600*/  IMAD.MOV R50, RZ, RZ, -R50 ;  /* 0x000000ffff327224 */ /* 0x000fe400078e0a32 */
[--C-:B------:R-:W-:Y:S01]  /*2610*/  @!P3 IMAD.IADD R46, R46, 0x1, -R0.reuse ;  /* 0x000000012e2eb824 */ /* 0x100fe200078e0a00 */
[C---:B------:R-:W-:Y:S01]  /*2620*/  ISETP.GT.U32.AND P3, PT, R0.reuse, R49, PT ;  /* 0x000000310000720c */ /* 0x040fe20003f64070 */
[C---:B------:R-:W-:Y:S02]  /*2630*/  IMAD R53, R0.reuse, R50, R53 ;  /* 0x0000003200357224 */ /* 0x040fe400078e0235 */
[--C-:B------:R-:W-:Y:S01]  /*2640*/  @!P0 IMAD.IADD R47, R47, 0x1, -R0.reuse ;  /* 0x000000012f2f8824 */ /* 0x100fe200078e0a00 */
[C---:B------:R-:W-:Y:S01]  /*2650*/  ISETP.GT.U32.AND P1, PT, R0.reuse, R46, PT ;  /* 0x0000002e0000720c */ /* 0x040fe20003f24070 */
[--C-:B------:R-:W-:Y:S01]  /*2660*/  @!P2 IMAD.IADD R45, R45, 0x1, -R0.reuse ;  /* 0x000000012d2da824 */ /* 0x100fe200078e0a00 */
[----:B------:R-:W-:Y:S01]  /*2670*/  ISETP.GT.U32.AND P0, PT, R0, R53, PT ;  /* 0x000000350000720c */ /* 0x000fe20003f04070 */
[C---:B------:R-:W-:Y:S01]  /*2680*/  VIADD R154, R152.reuse, 0x80 ;  /* 0x00000080989a7836 */ /* 0x040fe20000000000 */
[----:B------:R-:W-:Y:S01]  /*2690*/  ISETP.GE.AND P2, PT, R55, RZ, PT ;  /* 0x000000ff3700720c */ /* 0x000fe20003f46270 */
[----:B------:R-:W-:Y:S01]  /*26a0*/  @!P4 IMAD.MOV R45, RZ, RZ, -R45 ;  /* 0x000000ffff2dc224 */ /* 0x000fe200078e0a2d */
[----:B------:R-:W-:Y:S01]  /*26b0*/  IABS R55, R54 ;  /* 0x0000003600377213 */ /* 0x000fe20000000000 */
[----:B------:R-:W-:Y:S01]  /*26c0*/  VIADD R156, R152, 0x100 ;  /* 0x00000100989c7836 */ /* 0x000fe20000000000 */
[C---:B------:R-:W-:Y:S01]  /*26d0*/  ISETP.GT.U32.AND P4, PT, R0.reuse, R48, PT ;  /* 0x000000300000720c */ /* 0x040fe20003f84070 */
[----:B------:R-:W-:Y:S01]  /*26e0*/  @!P3 IMAD.IADD R49, R49, 0x1, -R0 ;  /* 0x000000013131b824 */ /* 0x000fe200078e0a00 */
[----:B------:R-:W-:Y:S01]  /*26f0*/  ISETP.GT.U32.AND P3, PT, R0, R51, PT ;  /* 0x000000330000720c */ /* 0x000fe20003f64070 */
[----:B------:R-:W-:-:S04]  /*2700*/  IMAD.HI.U32 R50, R11, R55, RZ ;  /* 0x000000370b327227 */ /* 0x000fc800078e00ff */
[--C-:B------:R-:W-:Y:S01]  /*2710*/  @!P1 IMAD.IADD R46, R46, 0x1, -R0.reuse ;  /* 0x000000012e2e9824 */ /* 0x100fe200078e0a00 */
[----:B------:R-:W-:Y:S01]  /*2720*/  ISETP.GE.AND P1, PT, R56, RZ, PT ;  /* 0x000000ff3800720c */ /* 0x000fe20003f26270 */
[----:B------:R-:W-:Y:S01]  /*2730*/  @!P0 IMAD.IADD R53, R53, 0x1, -R0 ;  /* 0x0000000135358824 */ /* 0x000fe200078e0a00 */
[----:B------:R-:W-:Y:S01]  /*2740*/  LOP3.LUT R56, R13, 0xc0, RZ, 0xfc, !PT ;  /* 0x000000c00d387812 */ /* 0x000fe200078efcff */
[----:B------:R-:W-:Y:S02]  /*2750*/  IMAD.MOV R50, RZ, RZ, -R50 ;  /* 0x000000ffff327224 */ /* 0x000fe400078e0a32 */
[----:B------:R-:W-:Y:S01]  /*2760*/  @!P6 IMAD.MOV R46, RZ, RZ, -R46 ;  /* 0x000000ffff2ee224 */ /* 0x000fe200078e0a2e */
[C---:B------:R-:W-:Y:S01]  /*2770*/  ISETP.GT.U32.AND P6, PT, R0.reuse, R53, PT ;  /* 0x000000350000720c */ /* 0x040fe20003fc4070 */
[----:B------:R-:W-:Y:S02]  /*2780*/  IMAD R55, R0, R50, R55 ;  /* 0x0000003200377224 */ /* 0x000fe400078e0237 */
[----:B------:R-:W-:-:S04]  /*2790*/  IMAD.HI.U32 R50, R11, R57, RZ ;  /* 0x000000390b327227 */ /* 0x000fc800078e00ff */
[----:B------:R-:W-:Y:S02]  /*27a0*/  IMAD.MOV R50, RZ, RZ, -R50 ;  /* 0x000000ffff327224 */ /* 0x000fe400078e0a32 */
[----:B------:R-:W-:Y:S01]  /*27b0*/  @!P5 IMAD.MOV R49, RZ, RZ, -R49 ;  /* 0x000000ffff31d224 */ /* 0x000fe200078e0a31 */
[----:B------:R-:W-:Y:S01]  /*27c0*/  ISETP.GT.U32.AND P5, PT, R0, R55, PT ;  /* 0x000000370000720c */ /* 0x000fe20003fa4070 */
[--C-:B------:R-:W-:Y:S01]  /*27d0*/  @!P3 IMAD.IADD R51, R51, 0x1, -R0.reuse ;  /* 0x000000013333b824 */ /* 0x100fe200078e0a00 */
[----:B------:R-:W-:Y:S01]  /*27e0*/  ISETP.GE.AND P3, PT, R52, RZ, PT ;  /* 0x000000ff3400720c */ /* 0x000fe20003f66270 */
[C---:B------:R-:W-:Y:S01]  /*27f0*/  IMAD R57, R0.reuse, R50, R57 ;  /* 0x0000003200397224 */ /* 0x040fe200078e0239 */
[----:B------:R-:W-:Y:S01]  /*2800*/  LOP3.LUT R50, R13, 0xbc, RZ, 0xfc, !PT ;  /* 0x000000bc0d327812 */ /* 0x000fe200078efcff */
[--C-:B------:R-:W-:Y:S01]  /*2810*/  @!P6 IMAD.IADD R53, R53, 0x1, -R0.reuse ;  /* 0x000000013535e824 */ /* 0x100fe200078e0a00 */
[----:B------:R-:W-:Y:S01]  /*2820*/  ISETP.GT.U32.AND P0, PT, R0, R51, PT ;  /* 0x000000330000720c */ /* 0x000fe20003f04070 */
[----:B------:R-:W-:Y:S01]  /*2830*/  @!P4 IMAD.IADD R48, R48, 0x1, -R0 ;  /* 0x000000013030c824 */ /* 0x000fe200078e0a00 */
[----:B------:R-:W-:Y:S01]  /*2840*/  ISETP.GT.U32.AND P6, PT, R0, R57, PT ;  /* 0x000000390000720c */ /* 0x000fe20003fc4070 */
[----:B------:R-:W-:Y:S01]  /*2850*/  IMAD.HI.U32 R52, R11, R59, RZ ;  /* 0x0000003b0b347227 */ /* 0x000fe200078e00ff */
[----:B------:R-:W-:-:S02]  /*2860*/  ISETP.GE.AND P4, PT, R58, RZ, PT ;  /* 0x000000ff3a00720c */ /* 0x000fc40003f86270 */
[----:B------:R-:W-:Y:S01]  /*2870*/  IABS R58, R56 ;  /* 0x00000038003a7213 */ /* 0x000fe20000000000 */
[----:B------:R-:W-:Y:S02]  /*2880*/  @!P5 IMAD.IADD R55, R55, 0x1, -R0 ;  /* 0x000000013737d824 */ /* 0x000fe400078e0a00 */
[----:B------:R-:W-:Y:S01]  /*2890*/  @!P2 IMAD.MOV R47, RZ, RZ, -R47 ;  /* 0x000000ffff2fa224 */ /* 0x000fe200078e0a2f */
[----:B------:R-:W-:Y:S01]  /*28a0*/  ISETP.GE.AND P2, PT, R54, RZ, PT ;  /* 0x000000ff3600720c */ /* 0x000fe20003f46270 */
[----:B------:R-:W-:Y:S01]  /*28b0*/  IMAD.MOV R52, RZ, RZ, -R52 ;  /* 0x000000ffff347224 */ /* 0x000fe200078e0a34 */
[----:B------:R-:W-:Y:S01]  /*28c0*/  ISETP.GT.U32.AND P5, PT, R0, R55, PT ;  /* 0x000000370000720c */ /* 0x000fe20003fa4070 */
[--C-:B------:R-:W-:Y:S01]  /*28d0*/  @!P0 IMAD.IADD R51, R51, 0x1, -R0.reuse ;  /* 0x0000000133338824 */ /* 0x100fe200078e0a00 */
[----:B------:R-:W-:Y:S01]  /*28e0*/  ISETP.GE.AND P0, PT, R61, RZ, PT ;  /* 0x000000ff3d00720c */ /* 0x000fe20003f06270 */
[----:B------:R-:W-:Y:S01]  /*28f0*/  IMAD.MOV.U32 R54, RZ, RZ, R53 ;  /* 0x000000ffff367224 */ /* 0x000fe200078e0035 */
[----:B------:R-:W-:Y:S01]  /*2900*/  IABS R53, R50 ;  /* 0x0000003200357213 */ /* 0x000fe20000000000 */
[----:B------:R-:W-:Y:S01]  /*2910*/  @!P6 IMAD.IADD R57, R57, 0x1, -R0 ;  /* 0x000000013939e824 */ /* 0x000fe200078e0a00 */
[----:B------:R-:W-:Y:S01]  /*2920*/  ISETP.GE.AND P6, PT, R56, RZ, PT ;  /* 0x000000ff3800720c */ /* 0x000fe20003fc6270 */
[C---:B------:R-:W-:Y:S01]  /*2930*/  IMAD R59, R0.reuse, R52, R59 ;  /* 0x00000034003b7224 */ /* 0x040fe200078e023b */
[C---:B------:R-:W-:Y:S01]  /*2940*/  LOP3.LUT R61, R13.reuse, 0xc8, RZ, 0xfc, !PT ;  /* 0x000000c80d3d7812 */ /* 0x040fe200078efcff */
[----:B------:R-:W-:Y:S01]  /*2950*/  IMAD.MOV.U32 R52, RZ, RZ, R51 ;  /* 0x000000ffff347224 */ /* 0x000fe200078e0033 */
[----:B------:R-:W-:Y:S01]  /*2960*/  LOP3.LUT R51, R13, 0xc4, RZ, 0xfc, !PT ;  /* 0x000000c40d337812 */ /* 0x000fe200078efcff */
[----:B------:R-:W-:Y:S01]  /*2970*/  @!P3 IMAD.MOV R54, RZ, RZ, -R54 ;  /* 0x000000ffff36b224 */ /* 0x000fe200078e0a36 */
[----:B------:R-:W-:Y:S01]  /*2980*/  ISETP.GT.U32.AND P3, PT, R0, R57, PT ;  /* 0x000000390000720c */ /* 0x000fe20003f64070 */
[----:B------:R-:W-:Y:S01]  /*2990*/  @!P1 IMAD.MOV R48, RZ, RZ, -R48 ;  /* 0x000000ffff309224 */ /* 0x000fe200078e0a30 */
[----:B------:R-:W-:Y:S01]  /*29a0*/  ISETP.GE.AND P1, PT, R60, RZ, PT ;  /* 0x000000ff3c00720c */ /* 0x000fe20003f26270 */
[----:B------:R-:W-:Y:S01]  /*29b0*/  @!P4 IMAD.MOV R52, RZ, RZ, -R52 ;  /* 0x000000ffff34c224 */ /* 0x000fe200078e0a34 */
[----:B------:R-:W-:Y:S01]  /*29c0*/  ISETP.GE.AND P4, PT, R50, RZ, PT ;  /* 0x000000ff3200720c */ /* 0x000fe20003f86270 */
[----:B------:R-:W-:Y:S01]  /*29d0*/  IMAD.HI.U32 R50, R11, R53, RZ ;  /* 0x000000350b327227 */ /* 0x000fe200078e00ff */
[----:B------:R-:W-:-:S02]  /*29e0*/  IABS R60, R51 ;  /* 0x00000033003c7213 */ /* 0x000fc40000000000 */
[----:B------:R-:W-:Y:S01]  /*29f0*/  IABS R62, R61 ;  /* 0x0000003d003e7213 */ /* 0x000fe20000000000 */
[----:B------:R-:W-:Y:S01]  /*2a00*/  @!P5 IMAD.IADD R55, R55, 0x1, -R0 ;  /* 0x000000013737d824 */ /* 0x000fe200078e0a00 */
[----:B------:R-:W-:Y:S01]  /*2a10*/  ISETP.GE.AND P5, PT, R51, RZ, PT ;  /* 0x000000ff3300720c */ /* 0x000fe20003fa6270 */
[----:B------:R-:W-:-:S04]  /*2a20*/  IMAD.HI.U32 R51, R11, R58, RZ ;  /* 0x0000003a0b337227 */ /* 0x000fc800078e00ff */
[----:B------:R-:W-:Y:S02]  /*2a30*/  IMAD.MOV R50, RZ, RZ, -R50 ;  /* 0x000000ffff327224 */ /* 0x000fe400078e0a32 */
[----:B------:R-:W-:Y:S02]  /*2a40*/  IMAD.MOV.U32 R56, RZ, RZ, R55 ;  /* 0x000000ffff387224 */ /* 0x000fe400078e0037 */
[----:B------:R-:W-:Y:S02]  /*2a50*/  IMAD.MOV R55, RZ, RZ, -R51 ;  /* 0x000000ffff377224 */ /* 0x000fe400078e0a33 */
[----:B------:R-:W-:Y:S01]  /*2a60*/  @!P3 IMAD.IADD R57, R57, 0x1, -R0 ;  /* 0x000000013939b824 */ /* 0x000fe200078e0a00 */
[----:B------:R-:W-:Y:S01]  /*2a70*/  ISETP.GE.AND P3, PT, R61, RZ, PT ;  /* 0x000000ff3d00720c */ /* 0x000fe20003f66270 */
[C---:B------:R-:W-:Y:S02]  /*2a80*/  IMAD R51, R0.reuse, R50, R53 ;  /* 0x0000003200337224 */ /* 0x040fe400078e0235 */
[----:B------:R-:W-:Y:S01]  /*2a90*/  @!P2 IMAD.MOV R56, RZ, RZ, -R56 ;  /* 0x000000ffff38a224 */ /* 0x000fe200078e0a38 */
[C---:B------:R-:W-:Y:S01]  /*2aa0*/  ISETP.GT.U32.AND P2, PT, R0.reuse, R59, PT ;  /* 0x0000003b0000720c */ /* 0x040fe20003f44070 */
[----:B------:R-:W-:Y:S01]  /*2ab0*/  @!P1 IMAD.MOV R57, RZ, RZ, -R57 ;  /* 0x000000ffff399224 */ /* 0x000fe200078e0a39 */
[----:B------:R-:W-:Y:S01]  /*2ac0*/  ISETP.GT.U32.AND P1, PT, R0, R51, PT ;  /* 0x000000330000720c */ /* 0x000fe20003f24070 */
[----:B------:R-:W-:-:S04]  /*2ad0*/  IMAD.HI.U32 R50, R11, R60, RZ ;  /* 0x0000003c0b327227 */ /* 0x000fc800078e00ff */
[----:B------:R-:W-:Y:S02]  /*2ae0*/  IMAD R53, R0, R55, R58 ;  /* 0x0000003700357224 */ /* 0x000fe400078e023a */
[----:B------:R-:W-:-:S04]  /*2af0*/  IMAD.HI.U32 R55, R11, R62, RZ ;  /* 0x0000003e0b377227 */ /* 0x000fc800078e00ff */
[--C-:B------:R-:W-:Y:S02]  /*2b00*/  @!P2 IMAD.IADD R59, R59, 0x1, -R0.reuse ;  /* 0x000000013b3ba824 */ /* 0x100fe400078e0a00 */
[----:B------:R-:W-:Y:S02]  /*2b10*/  @!P1 IMAD.IADD R51, R51, 0x1, -R0 ;  /* 0x0000000133339824 */ /* 0x000fe400078e0a00 */
[----:B------:R-:W-:Y:S01]  /*2b20*/  IMAD.MOV R61, RZ, RZ, -R50 ;  /* 0x000000ffff3d7224 */ /* 0x000fe200078e0a32 */
[C---:B------:R-:W-:Y:S01]  /*2b30*/  ISETP.GT.U32.AND P2, PT, R0.reuse, R59, PT ;  /* 0x0000003b0000720c */ /* 0x040fe20003f44070 */
[----:B------:R-:W-:Y:S01]  /*2b40*/  IMAD.MOV R63, RZ, RZ, -R55 ;  /* 0x000000ffff3f7224 */ /* 0x000fe200078e0a37 */
[C---:B------:R-:W-:Y:S01]  /*2b50*/  ISETP.GT.U32.AND P1, PT, R0.reuse, R51, PT ;  /* 0x000000330000720c */ /* 0x040fe20003f24070 */
[C---:B------:R-:W-:Y:S01]  /*2b60*/  IMAD R55, R0.reuse, R61, R60 ;  /* 0x0000003d00377224 */ /* 0x040fe200078e023c */
[----:B------:R-:W-:Y:S01]  /*2b70*/  IABS R50, R66 ;  /* 0x0000004200327213 */ /* 0x000fe20000000000 */
[----:B------:R-:W-:Y:S01]  /*2b80*/  IMAD R61, R0, R63, R62 ;  /* 0x0000003f003d7224 */ /* 0x000fe200078e023e */
[----:B------:R-:W-:Y:S01]  /*2b90*/  IABS R62, R70 ;  /* 0x00000046003e7213 */ /* 0x000fe20000000000 */
[----:B------:R-:W-:-:S04]  /*2ba0*/  IMAD.HI.U32 R58, R11, R65, RZ ;  /* 0x000000410b3a7227 */ /* 0x000fc800078e00ff */
[----:B------:R-:W-:Y:S02]  /*2bb0*/  IMAD.MOV.U32 R63, RZ, RZ, R50 ;  /* 0x000000ffff3f7224 */ /* 0x000fe400078e0032 */
[--C-:B------:R-:W-:Y:S01]  /*2bc0*/  @!P2 IMAD.IADD R59, R59, 0x1, -R0.reuse ;  /* 0x000000013b3ba824 */ /* 0x100fe200078e0a00 */
[C---:B------:R-:W-:Y:S01]  /*2bd0*/  ISETP.GT.U32.AND P2, PT, R0.reuse, R53, PT ;  /* 0x000000350000720c */ /* 0x040fe20003f44070 */
[----:B------:R-:W-:Y:S01]  /*2be0*/  @!P1 IMAD.IADD R51, R51, 0x1, -R0 ;  /* 0x0000000133339824 */ /* 0x000fe200078e0a00 */
[C---:B------:R-:W-:Y:S01]  /*2bf0*/  ISETP.GT.U32.AND P1, PT, R0.reuse, R55, PT ;  /* 0x000000370000720c */ /* 0x040fe20003f24070 */
[----:B------:R-:W-:Y:S01]  /*2c00*/  @!P0 IMAD.MOV R59, RZ, RZ, -R59 ;  /* 0x000000ffff3b8224 */ /* 0x000fe200078e0a3b */
[----:B------:R-:W-:Y:S01]  /*2c10*/  ISETP.GT.U32.AND P0, PT, R0, R61, PT ;  /* 0x0000003d0000720c */ /* 0x000fe20003f04070 */
[----:B------:R-:W-:-:S04]  /*2c20*/  IMAD.HI.U32 R50, R11, R63, RZ ;  /* 0x0000003f0b327227 */ /* 0x000fc800078e00ff */
[----:B------:R-:W-:Y:S02]  /*2c30*/  IMAD.MOV R50, RZ, RZ, -R50 ;  /* 0x000000ffff327224 */ /* 0x000fe400078e0a32 */
[----:B------:R-:W-:Y:S02]  /*2c40*/  IMAD.MOV R58, RZ, RZ, -R58 ;  /* 0x000000ffff3a7224 */ /* 0x000fe400078e0a3a */
[----:B------:R-:W-:Y:S02]  /*2c50*/  IMAD R63, R0, R50, R63 ;  /* 0x00000032003f7224 */ /* 0x000fe400078e023f */
[----:B------:R-:W-:Y:S02]  /*2c60*/  @!P1 IMAD.IADD R55, R55, 0x1, -R0 ;  /* 0x0000000137379824 */ /* 0x000fe400078e0a00 */
[----:B------:R-:W-:-:S04]  /*2c70*/  IMAD.HI.U32 R50, R11, R62, RZ ;  /* 0x0000003e0b327227 */ /* 0x000fc800078e00ff */
[----:B------:R-:W-:Y:S01]  /*2c80*/  @!P0 IMAD.IADD R61, R61, 0x1, -R0 ;  /* 0x000000013d3d8824 */ /* 0x000fe200078e0a00 */
[----:B------:R-:W-:Y:S01]  /*2c90*/  ISETP.GT.U32.AND P0, PT, R0, R55, PT ;  /* 0x000000370000720c */ /* 0x000fe20003f04070 */
[----:B------:R-:W-:Y:S02]  /*2ca0*/  IMAD.MOV R67, RZ, RZ, -R50 ;  /* 0x000000ffff437224 */ /* 0x000fe400078e0a32 */
[----:B------:R-:W-:-:S04]  /*2cb0*/  IMAD.HI.U32 R60, R11, R64, RZ ;  /* 0x000000400b3c7227 */ /* 0x000fc800078e00ff */
[C---:B------:R-:W-:Y:S02]  /*2cc0*/  IMAD R65, R0.reuse, R58, R65 ;  /* 0x0000003a00417224 */ /* 0x040fe400078e0241 */
[----:B------:R-:W-:Y:S02]  /*2cd0*/  IMAD.MOV.U32 R58, RZ, RZ, R51 ;  /* 0x000000ffff3a7224 */ /* 0x000fe400078e0033 */
[C---:B------:R-:W-:Y:S02]  /*2ce0*/  IMAD R51, R0.reuse, R67, R62 ;  /* 0x0000004300337224 */ /* 0x040fe400078e023e */
[----:B------:R-:W-:Y:S02]  /*2cf0*/  IMAD.MOV R67, RZ, RZ, -R60 ;  /* 0x000000ffff437224 */ /* 0x000fe400078e0a3c */
[----:B------:R-:W-:Y:S01]  /*2d00*/  IMAD.HI.U32 R50, R11, R69, RZ ;  /* 0x000000450b327227 */ /* 0x000fe200078e00ff */
[----:B------:R-:W-:-:S03]  /*2d10*/  ISETP.GT.U32.AND P1, PT, R0, R51, PT ;  /* 0x000000330000720c */ /* 0x000fc60003f24070 */
[C---:B------:R-:W-:Y:S02]  /*2d20*/  IMAD R67, R0.reuse, R67, R64 ;  /* 0x0000004300437224 */ /* 0x040fe400078e0240 */
[----:B------:R-:W-:Y:S02]  /*2d30*/  @!P2 IMAD.IADD R53, R53, 0x1, -R0 ;  /* 0x000000013535a824 */ /* 0x000fe400078e0a00 */
[----:B------:R-:W-:Y:S02]  /*2d40*/  IMAD.MOV R50, RZ, RZ, -R50 ;  /* 0x000000ffff327224 */ /* 0x000fe400078e0a32 */
[----:B------:R-:W-:Y:S01]  /*2d50*/  @!P0 IMAD.IADD R55, R55, 0x1, -R0 ;  /* 0x0000000137378824 */ /* 0x000fe200078e0a00 */
[C---:B------:R-:W-:Y:S01]  /*2d60*/  ISETP.GT.U32.AND P0, PT, R0.reuse, R67, PT ;  /* 0x000000430000720c */ /* 0x040fe20003f04070 */
[C---:B------:R-:W-:Y:S01]  /*2d70*/  IMAD R69, R0.reuse, R50, R69 ;  /* 0x0000003200457224 */ /* 0x040fe200078e0245 */
[----:B------:R-:W-:Y:S01]  /*2d80*/  ISETP.GT.U32.AND P2, PT, R0, R53, PT ;  /* 0x000000350000720c */ /* 0x000fe20003f44070 */
[----:B------:R-:W-:-:S04]  /*2d90*/  IMAD.HI.U32 R50, R11, R71, RZ ;  /* 0x000000470b327227 */ /* 0x000fc800078e00ff */
[----:B------:R-:W-:Y:S02]  /*2da0*/  IMAD.MOV R50, RZ, RZ, -R50 ;  /* 0x000000ffff327224 */ /* 0x000fe400078e0a32 */
[----:B------:R-:W-:Y:S02]  /*2db0*/  IMAD.MOV.U32 R62, RZ, RZ, R55 ;  /* 0x000000ffff3e7224 */ /* 0x000fe400078e0037 */
[C---:B------:R-:W-:Y:S02]  /*2dc0*/  IMAD R71, R0.reuse, R50, R71 ;  /* 0x0000003200477224 */ /* 0x040fe400078e0247 */
[--C-:B------:R-:W-:Y:S02]  /*2dd0*/  @!P0 IMAD.IADD R67, R67, 0x1, -R0.reuse ;  /* 0x0000000143438824 */ /* 0x100fe400078e0a00 */
[----:B------:R-:W-:Y:S01]  /*2de0*/  @!P2 IMAD.IADD R53, R53, 0x1, -R0 ;  /* 0x000000013535a824 */ /* 0x000fe200078e0a00 */
[C---:B------:R-:W-:Y:S01]  /*2df0*/  ISETP.GT.U32.AND P0, PT, R0.reuse, R71, PT ;  /* 0x000000470000720c */ /* 0x040fe20003f04070 */
[----:B------:R-:W-:Y:S01]  /*2e00*/  @!P4 IMAD.MOV R58, RZ, RZ, -R58 ;  /* 0x000000ffff3ac224 */ /* 0x000fe200078e0a3a */
[C---:B------:R-:W-:Y:S01]  /*2e10*/  ISETP.GT.U32.AND P4, PT, R0.reuse, R63, PT ;  /* 0x0000003f0000720c */ /* 0x040fe20003f84070 */
[----:B------:R-:W-:Y:S01]  /*2e20*/  IMAD.MOV.U32 R60, RZ, RZ, R53 ;  /* 0x000000ffff3c7224 */ /* 0x000fe200078e0035 */
[----:B------:R-:W-:Y:S01]  /*2e30*/  IABS R53, R78 ;  /* 0x0000004e00357213 */ /* 0x000fe20000000000 */
[----:B------:R-:W-:Y:S01]  /*2e40*/  @!P1 IMAD.IADD R51, R51, 0x1, -R0 ;  /* 0x0000000133339824 */ /* 0x000fe200078e0a00 */
[C---:B------:R-:W-:Y:S01]  /*2e50*/  ISETP.GT.U32.AND P2, PT, R0.reuse, R65, PT ;  /* 0x000000410000720c */ /* 0x040fe20003f44070 */
[----:B------:R-:W-:Y:S01]  /*2e60*/  @!P5 IMAD.MOV R62, RZ, RZ, -R62 ;  /* 0x000000ffff3ed224 */ /* 0x000fe200078e0a3e */
[C---:B------:R-:W-:Y:S01]  /*2e70*/  ISETP.GT.U32.AND P5, PT, R0.reuse, R67, PT ;  /* 0x000000430000720c */ /* 0x040fe20003fa4070 */
[----:B------:R-:W-:Y:S01]  /*2e80*/  IMAD.HI.U32 R50, R11, R53, RZ ;  /* 0x000000350b327227 */ /* 0x000fe200078e00ff */
[----:B------:R-:W-:-:S03]  /*2e90*/  ISETP.GT.U32.AND P1, PT, R0, R51, PT ;  /* 0x000000330000720c */ /* 0x000fc60003f24070 */
        /* <DEDUP_REMOVED lines=11> */
[----:B------:R-:W-:Y:S02]  /*2f50*/  @!P0 IMAD.IADD R71, R71, 0x1, -R0 ;  /* 0x0000000147478824 */ /* 0x000fe400078e0a00 */
[----:B------:R-:W-:Y:S01]  /*2f60*/  IMAD.HI.U32 R50, R11, R75, RZ ;  /* 0x0000004b0b327227 */ /* 0x000fe200078e00ff */
[----:B------:R-:W-:-:S03]  /*2f70*/  ISETP.GT.U32.AND P0, PT, R0, R73, PT ;  /* 0x000000490000720c */ /* 0x000fc60003f04070 */
[----:B------:R-:W-:Y:S02]  /*2f80*/  IMAD.MOV R64, RZ, RZ, -R50 ;  /* 0x000000ffff407224 */ /* 0x000fe400078e0a32 */
[----:B------:R-:W-:-:S04]  /*2f90*/  IMAD.HI.U32 R50, R11, R77, RZ ;  /* 0x0000004d0b327227 */ /* 0x000fc800078e00ff */
[C---:B------:R-:W-:Y:S02]  /*2fa0*/  IMAD R75, R0.reuse, R64, R75 ;  /* 0x00000040004b7224 */ /* 0x040fe400078e024b */
[----:B------:R-:W-:Y:S02]  /*2fb0*/  IMAD.MOV R50, RZ, RZ, -R50 ;  /* 0x000000ffff327224 */ /* 0x000fe400078e0a32 */
[--C-:B------:R-:W-:Y:S01]  /*2fc0*/  @!P0 IMAD.IADD R73, R73, 0x1, -R0.reuse ;  /* 0x0000000149498824 */ /* 0x100fe200078e0a00 */
[C---:B------:R-:W-:Y:S01]  /*2fd0*/  ISETP.GT.U32.AND P0, PT, R0.reuse, R75, PT ;  /* 0x0000004b0000720c */ /* 0x040fe20003f04070 */
[--C-:B------:R-:W-:Y:S01]  /*2fe0*/  @!P5 IMAD.IADD R67, R67, 0x1, -R0.reuse ;  /* 0x000000014343d824 */ /* 0x100fe200078e0a00 */
[C---:B------:R-:W-:Y:S01]  /*2ff0*/  ISETP.GT.U32.AND P5, PT, R0.reuse, R55, PT ;  /* 0x000000370000720c */ /* 0x040fe20003fa4070 */
[----:B------:R-:W-:Y:S01]  /*3000*/  IMAD R77, R0, R50, R77 ;  /* 0x00000032004d7224 */ /* 0x000fe200078e024d */
[----:B------:R-:W-:Y:S01]  /*3010*/  IABS R50, R152 ;  /* 0x0000009800327213 */ /* 0x000fe20000000000 */
[----:B------:R-:W-:Y:S01]  /*3020*/  @!P1 IMAD.IADD R51, R51, 0x1, -R0 ;  /* 0x0000000133339824 */ /* 0x000fe200078e0a00 */
[----:B------:R-:W-:Y:S01]  /*3030*/  ISETP.GE.AND P1, PT, R70, RZ, PT ;  /* 0x000000ff4600720c */ /* 0x000fe20003f26270 */
[----:B------:R-:W-:Y:S01]  /*3040*/  @!P6 IMAD.MOV R60, RZ, RZ, -R60 ;  /* 0x000000ffff3ce224 */ /* 0x000fe200078e0a3c */
[----:B------:R-:W-:Y:S01]  /*3050*/  LOP3.LUT R70, R13, 0xf8, RZ, 0xfc, !PT ;  /* 0x000000f80d467812 */ /* 0x000fe200078efcff */
[--C-:B------:R-:W-:Y:S01]  /*3060*/  @!P4 IMAD.IADD R61, R61, 0x1, -R0.reuse ;  /* 0x000000013d3dc824 */ /* 0x100fe200078e0a00 */
[----:B------:R-:W-:Y:S01]  /*3070*/  ISETP.GT.U32.AND P6, PT, R0, R65, PT ;  /* 0x000000410000720c */ /* 0x000fe20003fc4070 */
[--C-:B------:R-:W-:Y:S01]  /*3080*/  @!P2 IMAD.IADD R63, R63, 0x1, -R0.reuse ;  /* 0x000000013f3fa824 */ /* 0x100fe200078e0a00 */
[----:B------:R-:W-:Y:S01]  /*3090*/  ISETP.GE.AND P4, PT, R66, RZ, PT ;  /* 0x000000ff4200720c */ /* 0x000fe20003f86270 */
[----:B------:R-:W-:Y:S01]  /*30a0*/  @!P0 IMAD.IADD R75, R75, 0x1, -R0 ;  /* 0x000000014b4b8824 */ /* 0x000fe200078e0a00 */
[C---:B------:R-:W-:Y:S01]  /*30b0*/  ISETP.GT.U32.AND P0, PT, R0.reuse, R77, PT ;  /* 0x0000004d0000720c */ /* 0x040fe20003f04070 */
[----:B------:R-:W-:Y:S01]  /*30c0*/  IMAD.HI.U32 R53, R11, R79, RZ ;  /* 0x0000004f0b357227 */ /* 0x000fe200078e00ff */
[----:B------:R-:W-:-:S02]  /*30d0*/  ISETP.GT.U32.AND P2, PT, R0, R69, PT ;  /* 0x000000450000720c */ /* 0x000fc40003f44070 */
[----:B------:R-:W-:Y:S01]  /*30e0*/  IABS R81, R70 ;  /* 0x0000004600517213 */ /* 0x000fe20000000000 */
[----:B------:R-:W-:Y:S01]  /*30f0*/  IMAD.MOV R53, RZ, RZ, -R53 ;  /* 0x000000ffff357224 */ /* 0x000fe200078e0a35 */
[----:B------:R-:W-:Y:S01]  /*3100*/  IABS R66, R156 ;  /* 0x0000009c00427213 */ /* 0x000fe20000000000 */
[----:B------:R-:W-:Y:S01]  /*3110*/  @!P5 IMAD.IADD R55, R55, 0x1, -R0 ;  /* 0x000000013737d824 */ /* 0x000fe200078e0a00 */
[----:B------:R-:W-:Y:S01]  /*3120*/  ISETP.GE.AND P5, PT, R74, RZ, PT ;  /* 0x000000ff4a00720c */ /* 0x000fe20003fa6270 */
[----:B------:R-:W-:-:S04]  /*3130*/  IMAD.HI.U32 R13, R11, R81, RZ ;  /* 0x000000510b0d7227 */ /* 0x000fc800078e00ff */
[----:B------:R-:W-:Y:S01]  /*3140*/  IMAD R79, R0, R53, R79 ;  /* 0x00000035004f7224 */ /* 0x000fe200078e024f */
[----:B------:R-:W-:Y:S01]  /*3150*/  IABS R53, R154 ;  /* 0x0000009a00357213 */ /* 0x000fe20000000000 */
[----:B------:R-:W-:-:S04]  /*3160*/  IMAD.HI.U32 R11, R3, R50, RZ ;  /* 0x00000032030b7227 */ /* 0x000fc800078e00ff */
[----:B------:R-:W-:Y:S02]  /*3170*/  IMAD.MOV R13, RZ, RZ, -R13 ;  /* 0x000000ffff0d7224 */ /* 0x000fe400078e0a0d */
[--C-:B------:R-:W-:Y:S01]  /*3180*/  @!P6 IMAD.IADD R65, R65, 0x1, -R0.reuse ;  /* 0x000000014141e824 */ /* 0x100fe200078e0a00 */
[----:B------:R-:W-:Y:S01]  /*3190*/  ISETP.GE.AND P6, PT, R68, RZ, PT ;  /* 0x000000ff4400720c */ /* 0x000fe20003fc6270 */
[--C-:B------:R-:W-:Y:S01]  /*31a0*/  @!P0 IMAD.IADD R77, R77, 0x1, -R0.reuse ;  /* 0x000000014d4d8824 */ /* 0x100fe200078e0a00 */
[C---:B------:R-:W-:Y:S01]  /*31b0*/  ISETP.GT.U32.AND P0, PT, R0.reuse, R55, PT ;  /* 0x000000370000720c */ /* 0x040fe20003f04070 */
[----:B------:R-:W-:Y:S01]  /*31c0*/  @!P3 IMAD.MOV R61, RZ, RZ, -R61 ;  /* 0x000000ffff3db224 */ /* 0x000fe200078e0a3d */
[----:B------:R-:W-:Y:S01]  /*31d0*/  ISETP.GT.U32.AND P3, PT, R0, R73, PT ;  /* 0x000000490000720c */ /* 0x000fe20003f64070 */
[----:B------:R-:W-:Y:S02]  /*31e0*/  IMAD.MOV.U32 R64, RZ, RZ, R51 ;  /* 0x000000ffff407224 */ /* 0x000fe400078e0033 */
[----:B------:R-:W-:-:S02]  /*31f0*/  @!P2 IMAD.IADD R69, R69, 0x1, -R0 ;  /* 0x000000014545a824 */ /* 0x000fc400078e0a00 */
[----:B------:R-:W-:Y:S02]  /*3200*/  IMAD.MOV R11, RZ, RZ, -R11 ;  /* 0x000000ffff0b7224 */ /* 0x000fe400078e0a0b */
[----:B------:R-:W-:Y:S01]  /*3210*/  @!P4 IMAD.MOV R63, RZ, RZ, -R63 ;  /* 0x000000ffff3fc224 */ /* 0x000fe200078e0a3f */
[C---:B------:R-:W-:Y:S01]  /*3220*/  ISETP.GT.U32.AND P4, PT, R0.reuse, R75, PT ;  /* 0x0000004b0000720c */ /* 0x040fe20003f84070 */
[C---:B------:R-:W-:Y:S01]  /*3230*/  IMAD R81, R0.reuse, R13, R81 ;  /* 0x0000000d00517224 */ /* 0x040fe200078e0251 */
[----:B------:R-:W-:Y:S01]  /*3240*/  ISETP.GT.U32.AND P2, PT, R0, R69, PT ;  /* 0x000000450000720c */ /* 0x000fe20003f44070 */
[----:B------:R-:W-:-:S04]  /*3250*/  IMAD.HI.U32 R13, R3, R53, RZ ;  /* 0x00000035030d7227 */ /* 0x000fc800078e00ff */
[----:B------:R-:W-:Y:S01]  /*3260*/  @!P1 IMAD.MOV R64, RZ, RZ, -R64 ;  /* 0x000000ffff409224 */ /* 0x000fe200078e0a40 */
[----:B------:R-:W-:Y:S01]  /*3270*/  ISETP.GT.U32.AND P1, PT, R0, R77, PT ;  /* 0x0000004d0000720c */ /* 0x000fe20003f24070 */
[----:B------:R-:W-:Y:S02]  /*3280*/  IMAD R11, R2, R11, R50 ;  /* 0x0000000b020b7224 */ /* 0x000fe400078e0232 */
[----:B------:R-:W-:-:S04]  /*3290*/  IMAD.HI.U32 R50, R3, R66, RZ ;  /* 0x0000004203327227 */ /* 0x000fc800078e00ff */
[----:B------:R-:W-:Y:S02]  /*32a0*/  IMAD.MOV R13, RZ, RZ, -R13 ;  /* 0x000000ffff0d7224 */ /* 0x000fe400078e0a0d */
[----:B------:R-:W-:Y:S01]  /*32b0*/  IMAD.MOV R51, RZ, RZ, -R50 ;  /* 0x000000ffff337224 */ /* 0x000fe200078e0a32 */
[----:B------:R-:W-:Y:S01]  /*32c0*/  SHF.R.U32.HI R50, RZ, 0x1, R86 ;  /* 0x00000001ff327819 */ /* 0x000fe20000011656 */
[----:B------:R-:W-:Y:S02]  /*32d0*/  IMAD R13, R2, R13, R53 ;  /* 0x0000000d020d7224 */ /* 0x000fe400078e0235 */
[----:B------:R-:W-:Y:S02]  /*32e0*/  VIADD R155, R152, 0x180 ;  /* 0x00000180989b7836 */ /* 0x000fe40000000000 */
[----:B------:R-:W-:Y:S01]  /*32f0*/  @!P6 IMAD.MOV R65, RZ, RZ, -R65 ;  /* 0x000000ffff41e224 */ /* 0x000fe200078e0a41 */
[C---:B------:R-:W-:Y:S01]  /*3300*/  ISETP.GT.U32.AND P6, PT, R0.reuse, R79, PT ;  /* 0x0000004f0000720c */ /* 0x040fe20003fc4070 */
[----:B------:R-:W-:Y:S01]  /*3310*/  @!P0 IMAD.IADD R55, R55, 0x1, -R0 ;  /* 0x0000000137378824 */ /* 0x000fe200078e0a00 */
[----:B------:R-:W-:Y:S01]  /*3320*/  ISETP.GT.U32.AND P0, PT, R0, R81, PT ;  /* 0x000000510000720c */ /* 0x000fe20003f04070 */
[C---:B------:R-:W-:Y:S01]  /*3330*/  IMAD R51, R2.reuse, R51, R66 ;  /* 0x0000003302337224 */ /* 0x040fe200078e0242 */
[----:B------:R-:W-:Y:S01]  /*3340*/  IABS R68, R155 ;  /* 0x0000009b00447213 */ /* 0x000fe20000000000 */
[--C-:B------:R-:W-:Y:S01]  /*3350*/  @!P3 IMAD.IADD R73, R73, 0x1, -R0.reuse ;  /* 0x000000014949b824 */ /* 0x100fe200078e0a00 */
[C---:B------:R-:W-:Y:S01]  /*3360*/  ISETP.GT.U32.AND P3, PT, R2.reuse, R11, PT ;  /* 0x0000000b0200720c */ /* 0x040fe20003f64070 */
[--C-:B------:R-:W-:Y:S01]  /*3370*/  @!P4 IMAD.IADD R75, R75, 0x1, -R0.reuse ;  /* 0x000000014b4bc824 */ /* 0x100fe200078e0a00 */
[C---:B------:R-:W-:Y:S01]  /*3380*/  ISETP.GT.U32.AND P4, PT, R2.reuse, R13, PT ;  /* 0x0000000d0200720c */ /* 0x040fe20003f84070 */
[--C-:B------:R-:W-:Y:S01]  /*3390*/  @!P1 IMAD.IADD R77, R77, 0x1, -R0.reuse ;  /* 0x000000014d4d9824 */ /* 0x100fe200078e0a00 */
[----:B------:R-:W-:Y:S01]  /*33a0*/  ISETP.GT.U32.AND P1, PT, R2, R51, PT ;  /* 0x000000330200720c */ /* 0x000fe20003f24070 */
[----:B------:R-:W-:Y:S01]  /*33b0*/  @!P2 IMAD.IADD R69, R69, 0x1, -R0 ;  /* 0x000000014545a824 */ /* 0x000fe200078e0a00 */
[----:B------:R-:W-:Y:S01]  /*33c0*/  ISETP.GE.AND P2, PT, R72, RZ, PT ;  /* 0x000000ff4800720c */ /* 0x000fe20003f46270 */
[----:B------:R-:W-:Y:S01]  /*33d0*/  IMAD.HI.U32 R3, R3, R68, RZ ;  /* 0x0000004403037227 */ /* 0x000fe200078e00ff */
[----:B------:R1:W-:Y:S03]  /*33e0*/  STL.64 [R1+0x1458], R154 ;  /* 0x0014589a01007387 */ /* 0x0003e60000100a00 */
[----:B------:R-:W-:-:S02]  /*33f0*/  IMAD.MOV R3, RZ, RZ, -R3 ;  /* 0x000000ffff037224 */ /* 0x000fc400078e0a03 */
[--C-:B------:R-:W-:Y:S02]  /*3400*/  @!P6 IMAD.IADD R79, R79, 0x1, -R0.reuse ;  /* 0x000000014f4fe824 */ /* 0x100fe400078e0a00 */
[----:B------:R-:W-:Y:S01]  /*3410*/  @!P0 IMAD.IADD R81, R81, 0x1, -R0 ;  /* 0x0000000151518824 */ /* 0x000fe200078e0a00 */
[----:B------:R-:W-:Y:S01]  /*3420*/  ISETP.GE.AND P0, PT, R76, RZ, PT ;  /* 0x000000ff4c00720c */ /* 0x000fe20003f06270 */
[--C-:B------:R-:W-:Y:S01]  /*3430*/  @!P3 IMAD.IADD R11, R11, 0x1, -R2.reuse ;  /* 0x000000010b0bb824 */ /* 0x100fe200078e0a02 */
[C---:B------:R-:W-:Y:S01]  /*3440*/  ISETP.GT.U32.AND P3, PT, R0.reuse, R79, PT ;  /* 0x0000004f0000720c */ /* 0x040fe20003f64070 */
[----:B------:R-:W-:Y:S01]  /*3450*/  @!P4 IMAD.IADD R13, R13, 0x1, -R2 ;  /* 0x000000010d0dc824 */ /* 0x000fe200078e0a02 */
[----:B------:R-:W-:Y:S01]  /*3460*/  ISETP.GT.U32.AND P4, PT, R0, R81, PT ;  /* 0x000000510000720c */ /* 0x000fe20003f84070 */
[C---:B------:R-:W-:Y:S02]  /*3470*/  IMAD R53, R2.reuse, R3, R68 ;  /* 0x0000000302357224 */ /* 0x040fe400078e0244 */
[----:B------:R-:W-:Y:S01]  /*3480*/  @!P1 IMAD.IADD R51, R51, 0x1, -R2 ;  /* 0x0000000133339824 */ /* 0x000fe200078e0a02 */
[C---:B------:R-:W-:Y:S01]  /*3490*/  ISETP.GT.U32.AND P1, PT, R2.reuse, R11, PT ;  /* 0x0000000b0200720c */ /* 0x040fe20003f24070 */
[----:B------:R-:W-:Y:S01]  /*34a0*/  @!P2 IMAD.MOV R67, RZ, RZ, -R67 ;  /* 0x000000ffff43a224 */ /* 0x000fe200078e0a43 */
[C---:B------:R-:W-:Y:S01]  /*34b0*/  ISETP.GT.U32.AND P2, PT, R2.reuse, R13, PT ;  /* 0x0000000d0200720c */ /* 0x040fe20003f44070 */
[----:B------:R-:W-:Y:S01]  /*34c0*/  @!P5 IMAD.MOV R69, RZ, RZ, -R69 ;  /* 0x000000ffff45d224 */ /* 0x000fe200078e0a45 */
[C---:B------:R-:W-:Y:S01]  /*34d0*/  ISETP.GT.U32.AND P6, PT, R2.reuse, R53, PT ;  /* 0x000000350200720c */ /* 0x040fe20003fc4070 */
[----:B------:R-:W-:Y:S01]  /*34e0*/  @!P0 IMAD.MOV R71, RZ, RZ, -R71 ;  /* 0x000000ffff478224 */ /* 0x000fe200078e0a47 */
[----:B------:R-:W-:Y:S01]  /*34f0*/  ISETP.GT.U32.AND P5, PT, R2, R51, PT ;  /* 0x000000330200720c */ /* 0x000fe20003fa4070 */
[--C-:B------:R-:W-:Y:S01]  /*3500*/  @!P3 IMAD.IADD R79, R79, 0x1, -R0.reuse ;  /* 0x000000014f4fb824 */ /* 0x100fe200078e0a00 */
[----:B------:R-:W-:Y:S01]  /*3510*/  ISETP.GE.AND P3, PT, R80, RZ, PT ;  /* 0x000000ff5000720c */ /* 0x000fe20003f66270 */
[----:B------:R-:W-:Y:S01]  /*3520*/  @!P4 IMAD.IADD R81, R81, 0x1, -R0 ;  /* 0x000000015151c824 */ /* 0x000fe200078e0a00 */
[----:B------:R-:W-:Y:S01]  /*3530*/  ISETP.GE.AND P4, PT, R82, RZ, PT ;  /* 0x000000ff5200720c */ /* 0x000fe20003f86270 */
[----:B------:R-:W-:-:S02]  /*3540*/  IMAD.SHL.U32 R3, R147, 0x4, RZ ;  /* 0x0000000493037824 */ /* 0x000fc400078e00ff */
[--C-:B------:R-:W-:Y:S01]  /*3550*/  @!P1 IMAD.IADD R11, R11, 0x1, -R2.reuse ;  /* 0x000000010b0b9824 */ /* 0x100fe200078e0a02 */
[----:B------:R-:W-:Y:S01]  /*3560*/  ISETP.GE.AND P1, PT, R83, RZ, PT ;  /* 0x000000ff5300720c */ /* 0x000fe20003f26270 */
[--C-:B------:R-:W-:Y:S01]  /*3570*/  @!P2 IMAD.IADD R13, R13, 0x1, -R2.reuse ;  /* 0x000000010d0da824 */ /* 0x100fe200078e0a02 */
[----:B------:R-:W-:Y:S01]  /*3580*/  ISETP.GE.AND P2, PT, R84, RZ, PT ;  /* 0x000000ff5400720c */ /* 0x000fe20003f46270 */
[--C-:B------:R-:W-:Y:S01]  /*3590*/  @!P6 IMAD.IADD R53, R53, 0x1, -R2.reuse ;  /* 0x000000013535e824 */ /* 0x100fe200078e0a02 */
[----:B------:R-:W-:Y:S01]  /*35a0*/  ISETP.GE.AND P6, PT, R78, RZ, PT ;  /* 0x000000ff4e00720c */ /* 0x000fe20003fc6270 */
[----:B------:R-:W-:Y:S01]  /*35b0*/  @!P5 IMAD.IADD R51, R51, 0x1, -R2 ;  /* 0x000000013333d824 */ /* 0x000fe200078e0a02 */
[----:B------:R-:W-:Y:S01]  /*35c0*/  ISETP.GE.AND P5, PT, R70, RZ, PT ;  /* 0x000000ff4600720c */ /* 0x000fe20003fa6270 */
[----:B------:R-:W-:Y:S01]  /*35d0*/  @!P3 IMAD.MOV R73, RZ, RZ, -R73 ;  /* 0x000000ffff49b224 */ /* 0x000fe200078e0a49 */
[----:B------:R-:W-:Y:S01]  /*35e0*/  ISETP.GT.U32.AND P0, PT, R2, R53, PT ;  /* 0x000000350200720c */ /* 0x000fe20003f04070 */
[----:B------:R-:W-:Y:S01]  /*35f0*/  @!P4 IMAD.MOV R75, RZ, RZ, -R75 ;  /* 0x000000ffff4bc224 */ /* 0x000fe200078e0a4b */
[----:B------:R-:W-:Y:S01]  /*3600*/  ISETP.GE.AND P3, PT, R152, RZ, PT ;  /* 0x000000ff9800720c */ /* 0x000fe20003f66270 */
[----:B------:R-:W-:Y:S01]  /*3610*/  IMAD.MOV.U32 R0, RZ, RZ, R55 ;  /* 0x000000ffff007224 */ /* 0x000fe200078e0037 */
[----:B------:R-:W-:Y:S01]  /*3620*/  ISETP.GE.AND P4, PT, R154, RZ, PT ;  /* 0x000000ff9a00720c */ /* 0x000fe20003f86270 */
[----:B------:R-:W-:Y:S01]  /*3630*/  @!P1 IMAD.MOV R77, RZ, RZ, -R77 ;  /* 0x000000ffff4d9224 */ /* 0x000fe200078e0a4d */
[----:B------:R-:W-:Y:S01]  /*3640*/  ISETP.GE.AND P1, PT, R156, RZ, PT ;  /* 0x000000ff9c00720c */ /* 0x000fe20003f26270 */
[----:B------:R-:W-:Y:S01]  /*3650*/  @!P2 IMAD.MOV R79, RZ, RZ, -R79 ;  /* 0x000000ffff4fa224 */ /* 0x000fe200078e0a4f */
[----:B------:R-:W-:Y:S01]  /*3660*/  ISETP.GE.AND P2, PT, R155, RZ, PT ;  /* 0x000000ff9b00720c */ /* 0x000fe20003f46270 */
[----:B------:R-:W-:Y:S01]  /*3670*/  @!P6 IMAD.MOV R0, RZ, RZ, -R0 ;  /* 0x000000ffff00e224 */ /* 0x000fe200078e0a00 */
[----:B------:R-:W-:Y:S01]  /*3680*/  LOP3.LUT R233, R3, R50, RZ, 0x3c, !PT ;  /* 0x0000003203e97212 */ /* 0x000fe200078e3cff */
[----:B------:R-:W-:Y:S01]  /*3690*/  @!P5 IMAD.MOV R81, RZ, RZ, -R81 ;  /* 0x000000ffff51d224 */ /* 0x000fe200078e0a51 */
[----:B------:R-:W-:Y:S01]  /*36a0*/  LOP3.LUT R55, RZ, R85, RZ, 0x33, !PT ;  /* 0x00000055ff377212 */ /* 0x000fe200078e33ff */
[----:B------:R-:W-:Y:S01]  /*36b0*/  @!P0 IMAD.IADD R53, R53, 0x1, -R2 ;  /* 0x0000000135358824 */ /* 0x000fe200078e0a02 */
[----:B------:R-:W-:Y:S01]  /*36c0*/  ISETP.NE.AND P0, PT, R85, RZ, PT ;  /* 0x000000ff5500720c */ /* 0x000fe20003f05270 */
[----:B------:R-:W-:Y:S01]  /*36d0*/  IMAD R50, R232, R143, RZ ;  /* 0x0000008fe8327224 */ /* 0x000fe200078e02ff */
[----:B------:R-:W2:Y:S01]  /*36e0*/  LDC.64 R2, c[0x0][0x230] ;  /* 0x00008c00ff027b82 */ /* 0x000ea20000000a00 */
[----:B------:R-:W-:Y:S01]  /*36f0*/  @!P3 IMAD.MOV R11, RZ, RZ, -R11 ;  /* 0x000000ffff0bb224 */ /* 0x000fe200078e0a0b */
[C---:B------:R-:W-:Y:S01]  /*3700*/  SEL R66, R55.reuse, R5, !P0 ;  /* 0x0000000537427207 */ /* 0x040fe20004000000 */
[----:B------:R-:W-:Y:S01]  /*3710*/  @!P4 IMAD.MOV R13, RZ, RZ, -R13 ;  /* 0x000000ffff0dc224 */ /* 0x000fe200078e0a0d */
[C---:B------:R-:W-:Y:S01]  /*3720*/  SEL R68, R55.reuse, R6, !P0 ;  /* 0x0000000637447207 */ /* 0x040fe20004000000 */
[----:B------:R-:W-:Y:S01]  /*3730*/  @!P1 IMAD.MOV R51, RZ, RZ, -R51 ;  /* 0x000000ffff339224 */ /* 0x000fe200078e0a33 */
[C---:B------:R-:W-:Y:S01]  /*3740*/  SEL R70, R55.reuse, R7, !P0 ;  /* 0x0000000737467207 */ /* 0x040fe20004000000 */
[----:B------:R-:W-:Y:S01]  /*3750*/  @!P2 IMAD.MOV R53, RZ, RZ, -R53 ;  /* 0x000000ffff35a224 */ /* 0x000fe200078e0a35 */
[----:B------:R-:W-:-:S02]  /*3760*/  SEL R72, R55, R8, !P0 ;  /* 0x0000000837487207 */ /* 0x000fc40004000000 */
[C---:B------:R-:W-:Y:S02]  /*3770*/  SEL R74, R55.reuse, R9, !P0 ;  /* 0x00000009374a7207 */ /* 0x040fe40004000000 */
[C---:B------:R-:W-:Y:S02]  /*3780*/  SEL R76, R55.reuse, R10, !P0 ;  /* 0x0000000a374c7207 */ /* 0x040fe40004000000 */
[C---:B------:R-:W-:Y:S02]  /*3790*/  SEL R78, R55.reuse, R12, !P0 ;  /* 0x0000000c374e7207 */ /* 0x040fe40004000000 */
[C---:B------:R-:W-:Y:S02]  /*37a0*/  SEL R14, R55.reuse, R14, !P0 ;  /* 0x0000000e370e7207 */ /* 0x040fe40004000000 */
[C---:B------:R-:W-:Y:S02]  /*37b0*/  SEL R15, R55.reuse, R15, !P0 ;  /* 0x0000000f370f7207 */ /* 0x040fe40004000000 */
[----:B------:R-:W-:-:S02]  /*37c0*/  SEL R16, R55, R16, !P0 ;  /* 0x0000001037107207 */ /* 0x000fc40004000000 */
[C---:B------:R-:W-:Y:S02]  /*37d0*/  SEL R17, R55.reuse, R17, !P0 ;  /* 0x0000001137117207 */ /* 0x040fe40004000000 */
[C---:B------:R-:W-:Y:S01]  /*37e0*/  SEL R18, R55.reuse, R18, !P0 ;  /* 0x0000001237127207 */ /* 0x040fe20004000000 */
[----:B--2---:R-:W-:Y:S01]  /*37f0*/  VIADD R146, R2, 0xffffffff ;  /* 0xffffffff02927836 */ /* 0x004fe20000000000 */
[C---:B------:R-:W-:Y:S02]  /*3800*/  SEL R19, R55.reuse, R19, !P0 ;  /* 0x0000001337137207 */ /* 0x040fe40004000000 */
[C---:B------:R-:W-:Y:S02]  /*3810*/  SEL R20, R55.reuse, R20, !P0 ;  /* 0x0000001437147207 */ /* 0x040fe40004000000 */
[C---:B------:R-:W-:Y:S02]  /*3820*/  SEL R21, R55.reuse, R21, !P0 ;  /* 0x0000001537157207 */ /* 0x040fe40004000000 */
        /* <DEDUP_REMOVED lines=49> */
[----:B------:R-:W-:Y:S01]  /*3b40*/  LEA R10, P5, R50, UR4, 0x2 ;  /* 0x00000004320a7c11 */ /* 0x000fe2000f8a10ff */
[----:B------:R-:W-:Y:S01]  /*3b50*/  ULDC UR4, c[0x0][0x240] ;  /* 0x0000900000047ab9 */ /* 0x000fe20000000800 */
[----:B------:R-:W-:Y:S01]  /*3b60*/  ISETP.NE.AND P0, PT, R99, RZ, PT ;  /* 0x000000ff6300720c */ /* 0x000fe20003f05270 */
[----:B------:R-:W-:Y:S01]  /*3b70*/  IMAD R6, R66, UR4, RZ ;  /* 0x0000000442067c24 */ /* 0x000fe2000f8e02ff */
[----:B------:R-:W-:Y:S01]  /*3b80*/  LOP3.LUT R0, RZ, R99, RZ, 0x33, !PT ;  /* 0x00000063ff007212 */ /* 0x000fe200078e33ff */
[----:B------:R-:W-:Y:S01]  /*3b90*/  IMAD R9, R72, UR4, RZ ;  /* 0x0000000448097c24 */ /* 0x000fe2000f8e02ff */
[----:B------:R-:W-:Y:S01]  /*3ba0*/  LEA.HI.X.SX32 R5, R50, UR5, 0x2, P5 ;  /* 0x0000000532057c11 */ /* 0x000fe2000a8f16ff */
[----:B------:R-:W-:Y:S01]  /*3bb0*/  IMAD R7, R68, UR4, RZ ;  /* 0x0000000444077c24 */ /* 0x000fe2000f8e02ff */
[----:B------:R-:W-:Y:S01]  /*3bc0*/  SEL R4, R0, R11, !P0 ;  /* 0x0000000b00047207 */ /* 0x000fe20004000000 */
[----:B------:R-:W-:Y:S01]  /*3bd0*/  IMAD R11, R74, UR4, RZ ;  /* 0x000000044a0b7c24 */ /* 0x000fe2000f8e02ff */
[----:B------:R-:W-:Y:S01]  /*3be0*/  SEL R22, R0, R13, !P0 ;  /* 0x0000000d00167207 */ /* 0x000fe20004000000 */
[----:B------:R-:W-:Y:S01]  /*3bf0*/  IMAD R8, R70, UR4, RZ ;  /* 0x0000000446087c24 */ /* 0x000fe2000f8e02ff */
[----:B------:R-:W-:Y:S01]  /*3c00*/  SEL R136, R0, R51, !P0 ;  /* 0x0000003300887207 */ /* 0x000fe20004000000 */
[----:B------:R-:W-:Y:S01]  /*3c10*/  IMAD R12, R76, UR4, RZ ;  /* 0x000000044c0c7c24 */ /* 0x000fe2000f8e02ff */
[----:B------:R-:W-:Y:S01]  /*3c20*/  SEL R0, R0, R53, !P0 ;  /* 0x0000003500007207 */ /* 0x000fe20004000000 */
[----:B------:R-:W-:Y:S01]  /*3c30*/  IMAD R53, R28, UR4, RZ ;  /* 0x000000041c357c24 */ /* 0x000fe2000f8e02ff */
[----:B------:R-:W-:Y:S01]  /*3c40*/  LEA R28, P0, R6, R10, 0x2 ;  /* 0x0000000a061c7211 */ /* 0x000fe200078010ff */
[----:B------:R-:W-:-:S02]  /*3c50*/  IMAD R13, R78, UR4, RZ ;  /* 0x000000044e0d7c24 */ /* 0x000fc4000f8e02ff */
[----:B------:R-:W-:Y:S02]  /*3c60*/  IMAD R14, R14, UR4, RZ ;  /* 0x000000040e0e7c24 */ /* 0x000fe4000f8e02ff */
[----:B------:R-:W-:Y:S02]  /*3c70*/  IMAD R75, R85, UR4, RZ ;  /* 0x00000004554b7c24 */ /* 0x000fe4000f8e02ff */
[----:B------:R-:W-:Y:S02]  /*3c80*/  IMAD R24, R80, UR4, RZ ;  /* 0x0000000450187c24 */ /* 0x000fe4000f8e02ff */
[----:B------:R-:W-:Y:S01]  /*3c90*/  IMAD R85, R92, UR4, RZ ;  /* 0x000000045c557c24 */ /* 0x000fe2000f8e02ff */
[----:B------:R-:W-:Y:S01]  /*3ca0*/  LEA R92, P2, R9, R10, 0x2 ;  /* 0x0000000a095c7211 */ /* 0x000fe200078410ff */
[----:B------:R-:W-:Y:S02]  /*3cb0*/  IMAD R17, R17, UR4, RZ ;  /* 0x0000000411117c24 */ /* 0x000fe4000f8e02ff */
[----:B------:R-:W-:-:S02]  /*3cc0*/  IMAD R25, R82, UR4, RZ ;  /* 0x0000000452197c24 */ /* 0x000fc4000f8e02ff */
[----:B------:R-:W-:Y:S01]  /*3cd0*/  IMAD R56, R29, UR4, RZ ;  /* 0x000000041d387c24 */ /* 0x000fe2000f8e02ff */
[----:B------:R-:W-:Y:S01]  /*3ce0*/  LEA.HI.X.SX32 R29, R6, R5, 0x2, P0 ;  /* 0x00000005061d7211 */ /* 0x000fe200000f16ff */
[----:B------:R-:W-:Y:S01]  /*3cf0*/  IMAD R59, R32, UR4, RZ ;  /* 0x00000004203b7c24 */ /* 0x000fe2000f8e02ff */
[-C--:B------:R-:W-:Y:S01]  /*3d00*/  LEA R32, P3, R11, R10.reuse, 0x2 ;  /* 0x0000000a0b207211 */ /* 0x080fe200078610ff */
[----:B------:R-:W-:Y:S02]  /*3d10*/  IMAD R80, R87, UR4, RZ ;  /* 0x0000000457507c24 */ /* 0x000fe4000f8e02ff */
[----:B------:R-:W-:Y:S01]  /*3d20*/  IMAD R18, R18, UR4, RZ ;  /* 0x0000000412127c24 */ /* 0x000fe2000f8e02ff */
[----:B------:R-:W-:Y:S01]  /*3d30*/  STL.64 [R1+0x14f8], R28 ;  /* 0x0014f81c01007387 */ /* 0x000fe20000100a00 */
[----:B------:R-:W-:Y:S01]  /*3d40*/  IMAD R49, R26, UR4, RZ ;  /* 0x000000041a317c24 */ /* 0x000fe2000f8e02ff */
[-C--:B------:R-:W-:Y:S01]  /*3d50*/  LEA R26, P0, R7, R10.reuse, 0x2 ;  /* 0x0000000a071a7211 */ /* 0x080fe200078010ff */
[----:B------:R-:W-:Y:S01]  /*3d60*/  IMAD R57, R30, UR4, RZ ;  /* 0x000000041e397c24 */ /* 0x000fe2000f8e02ff */
[-C--:B------:R-:W-:Y:S01]  /*3d70*/  LEA R30, P1, R8, R10.reuse, 0x2 ;  /* 0x0000000a081e7211 */ /* 0x080fe200078210ff */
[----:B------:R-:W-:Y:S01]  /*3d80*/  IMAD R61, R34, UR4, RZ ;  /* 0x00000004223d7c24 */ /* 0x000fe2000f8e02ff */
[----:B------:R-:W-:Y:S01]  /*3d90*/  LEA R34, P5, R13, R10, 0x2 ;  /* 0x0000000a0d227211 */ /* 0x000fe200078a10ff */
[----:B------:R-:W-:-:S02]  /*3da0*/  IMAD R82, R89, UR4, RZ ;  /* 0x0000000459527c24 */ /* 0x000fc4000f8e02ff */
[----:B------:R-:W-:Y:S01]  /*3db0*/  IMAD R87, R94, UR4, RZ ;  /* 0x000000045e577c24 */ /* 0x000fe2000f8e02ff */
[----:B------:R-:W-:Y:S01]  /*3dc0*/  LEA R94, P4, R12, R10, 0x2 ;  /* 0x0000000a0c5e7211 */ /* 0x000fe200078810ff */
[----:B------:R-:W-:Y:S02]  /*3dd0*/  IMAD R15, R15, UR4, RZ ;  /* 0x000000040f0f7c24 */ /* 0x000fe4000f8e02ff */
[----:B------:R-:W-:Y:S02]  /*3de0*/  IMAD R16, R16, UR4, RZ ;  /* 0x0000000410107c24 */ /* 0x000fe4000f8e02ff */
[----:B------:R-:W-:Y:S02]  /*3df0*/  IMAD R19, R19, UR4, RZ ;  /* 0x0000000413137c24 */ /* 0x000fe4000f8e02ff */
[----:B------:R-:W-:Y:S02]  /*3e00*/  IMAD R20, R20, UR4, RZ ;  /* 0x0000000414147c24 */ /* 0x000fe4000f8e02ff */
[----:B------:R-:W-:-:S02]  /*3e10*/  IMAD R79, R86, UR4, RZ ;  /* 0x00000004564f7c24 */ /* 0x000fc4000f8e02ff */
[----:B------:R-:W-:Y:S01]  /*3e20*/  IMAD R89, R96, UR4, RZ ;  /* 0x0000000460597c24 */ /* 0x000fe2000f8e02ff */
[-C--:B------:R-:W-:Y:S01]  /*3e30*/  LEA R96, P6, R14, R10.reuse, 0x2 ;  /* 0x0000000a0e607211 */ /* 0x080fe200078c10ff */
[----:B------:R-:W-:Y:S02]  /*3e40*/  IMAD R21, R21, UR4, RZ ;  /* 0x0000000415157c24 */ /* 0x000fe4000f8e02ff */
[----:B------:R-:W-:Y:S01]  /*3e50*/  IMAD R86, R93, UR4, RZ ;  /* 0x000000045d567c24 */ /* 0x000fe2000f8e02ff */
[-C--:B------:R-:W-:Y:S01]  /*3e60*/  LEA.HI.X.SX32 R93, R9, R5.reuse, 0x2, P2 ;  /* 0x00000005095d7211 */ /* 0x080fe200010f16ff */
[----:B------:R-:W-:Y:S02]  /*3e70*/  IMAD R47, R83, UR4, RZ ;  /* 0x00000004532f7c24 */ /* 0x000fe4000f8e02ff */
[----:B------:R-:W-:Y:S01]  /*3e80*/  IMAD R60, R33, UR4, RZ ;  /* 0x00000004213c7c24 */ /* 0x000fe2000f8e02ff */
[----:B------:R-:W-:Y:S01]  /*3e90*/  LEA.HI.X.SX32 R33, R11, R5, 0x2, P3 ;  /* 0x000000050b217211 */ /* 0x000fe200018f16ff */
[----:B------:R-:W-:Y:S01]  /*3ea0*/  IMAD R65, R38, UR4, RZ ;  /* 0x0000000426417c24 */ /* 0x000fe2000f8e02ff */
[-C--:B------:R-:W-:Y:S01]  /*3eb0*/  LEA R38, P2, R17, R10.reuse, 0x2 ;  /* 0x0000000a11267211 */ /* 0x080fe200078410ff */
[----:B------:R-:W-:Y:S01]  /*3ec0*/  IMAD R73, R84, UR4, RZ ;  /* 0x0000000454497c24 */ /* 0x000fe2000f8e02ff */
[----:B------:R-:W-:Y:S01]  /*3ed0*/  LEA R100, P3, R18, R10, 0x2 ;  /* 0x0000000a12647211 */ /* 0x000fe200078610ff */
[----:B------:R-:W-:-:S02]  /*3ee0*/  IMAD R81, R88, UR4, RZ ;  /* 0x0000000458517c24 */ /* 0x000fc4000f8e02ff */
[----:B------:R-:W-:Y:S01]  /*3ef0*/  IMAD R51, R27, UR4, RZ ;  /* 0x000000041b337c24 */ /* 0x000fe2000f8e02ff */
[-C--:B------:R-:W-:Y:S01]  /*3f00*/  LEA.HI.X.SX32 R27, R7, R5.reuse, 0x2, P0 ;  /* 0x00000005071b7211 */ /* 0x080fe200000f16ff */
[----:B------:R-:W-:Y:S01]  /*3f10*/  IMAD R58, R31, UR4, RZ ;  /* 0x000000041f3a7c24 */ /* 0x000fe2000f8e02ff */
[-C--:B------:R-:W-:Y:S01]  /*3f20*/  LEA.HI.X.SX32 R31, R8, R5.reuse, 0x2, P1 ;  /* 0x00000005081f7211 */ /* 0x080fe200008f16ff */
[----:B------:R-:W-:Y:S01]  /*3f30*/  IMAD R62, R35, UR4, RZ ;  /* 0x00000004233e7c24 */ /* 0x000fe2000f8e02ff */
[-C--:B------:R-:W-:Y:S01]  /*3f40*/  LEA.HI.X.SX32 R35, R13, R5.reuse, 0x2, P5 ;  /* 0x000000050d237211 */ /* 0x080fe200028f16ff */
[----:B------:R-:W-:Y:S01]  /*3f50*/  IMAD R83, R90, UR4, RZ ;  /* 0x000000045a537c24 */ /* 0x000fe2000f8e02ff */
[-C--:B------:R-:W-:Y:S01]  /*3f60*/  LEA R102, P5, R20, R10.reuse, 0x2 ;  /* 0x0000000a14667211 */ /* 0x080fe200078a10ff */
[----:B------:R-:W-:Y:S01]  /*3f70*/  IMAD R84, R91, UR4, RZ ;  /* 0x000000045b547c24 */ /* 0x000fe2000f8e02ff */
[-C--:B------:R-:W-:Y:S01]  /*3f80*/  LEA.HI.X.SX32 R101, R18, R5.reuse, 0x2, P3 ;  /* 0x0000000512657211 */ /* 0x080fe200018f16ff */
[----:B------:R-:W-:Y:S01]  /*3f90*/  IMAD R88, R95, UR4, RZ ;  /* 0x000000045f587c24 */ /* 0x000fe2000f8e02ff */
[-C--:B------:R-:W-:Y:S01]  /*3fa0*/  LEA.HI.X.SX32 R95, R12, R5.reuse, 0x2, P4 ;  /* 0x000000050c5f7211 */ /* 0x080fe200020f16ff */
[----:B------:R-:W-:Y:S01]  /*3fb0*/  IMAD R63, R36, UR4, RZ ;  /* 0x00000004243f7c24 */ /* 0x000fe2000f8e02ff */
[-C--:B------:R-:W-:Y:S01]  /*3fc0*/  LEA R36, P0, R15, R10.reuse, 0x2 ;  /* 0x0000000a0f247211 */ /* 0x080fe200078010ff */
[----:B------:R-:W-:Y:S01]  /*3fd0*/  IMAD R67, R40, UR4, RZ ;  /* 0x0000000428437c24 */ /* 0x000fe2000f8e02ff */
[-C--:B------:R-:W-:Y:S01]  /*3fe0*/  LEA R40, P4, R19, R10.reuse, 0x2 ;  /* 0x0000000a13287211 */ /* 0x080fe200078810ff */
        /* <DEDUP_REMOVED lines=37> */
[-C--:B------:R-:W-:Y:S01]  /*4240*/  LEA.HI.X.SX32 R105, R24, R5.reuse, 0x2, P0 ;  /* 0x0000000518697211 */ /* 0x080fe200000f16ff */
[----:B------:R-:W-:Y:S01]  /*4250*/  IMAD R144, R144, UR4, RZ ;  /* 0x0000000490907c24 */ /* 0x000fe2000f8e02ff */
[-C--:B------:R-:W-:Y:S01]  /*4260*/  LEA.HI.X.SX32 R45, R25, R5.reuse, 0x2, P1 ;  /* 0x00000005192d7211 */ /* 0x080fe200008f16ff */
[----:B------:R-:W2:Y:S01]  /*4270*/  S2UR UR4, SR_CgaCtaId ;  /* 0x00000000000479c3 */ /* 0x000ea20000008800 */
[----:B------:R-:W-:Y:S01]  /*4280*/  LEA.HI.X.SX32 R109, R51, R5, 0x2, P4 ;  /* 0x00000005336d7211 */ /* 0x000fe200020f16ff */
[----:B------:R-:W-:Y:S01]  /*4290*/  IMAD R22, R22, R3, RZ ;  /* 0x0000000316167224 */ /* 0x000fe200078e02ff */
[----:B------:R-:W-:Y:S01]  /*42a0*/  LEA.HI.X.SX32 R49, R53, R5, 0x2, P5 ;  /* 0x0000000535317211 */ /* 0x000fe200028f16ff */
[-C--:B------:R-:W-:Y:S01]  /*42b0*/  IMAD R4, R4, R3.reuse, RZ ;  /* 0x0000000304047224 */ /* 0x080fe200078e02ff */
[-C--:B------:R-:W-:Y:S01]  /*42c0*/  LEA R50, P0, R57, R10.reuse, 0x2 ;  /* 0x0000000a39327211 */ /* 0x080fe200078010ff */
[----:B------:R-:W-:Y:S01]  /*42d0*/  IMAD R0, R0, R3, RZ ;  /* 0x0000000300007224 */ /* 0x000fe200078e02ff */
[-C--:B------:R-:W-:Y:S01]  /*42e0*/  LEA R112, P1, R58, R10.reuse, 0x2 ;  /* 0x0000000a3a707211 */ /* 0x080fe200078210ff */
[----:B------:R-:W-:Y:S01]  /*42f0*/  STL.64 [R1+0x1500], R26 ;  /* 0x0015001a01007387 */ /* 0x000fe20000100a00 */
[----:B------:R-:W-:-:S02]  /*4300*/  LEA R52, P2, R59, R10, 0x2 ;  /* 0x0000000a3b347211 */ /* 0x000fc400078410ff */
[-C--:B------:R-:W-:Y:S01]  /*4310*/  LEA R114, P3, R60, R10.reuse, 0x2 ;  /* 0x0000000a3c727211 */ /* 0x080fe200078610ff */
[----:B------:R-:W-:Y:S01]  /*4320*/  STL.64 [R1+0x1508], R30 ;  /* 0x0015081e01007387 */ /* 0x000fe20000100a00 */
[-C--:B------:R-:W-:Y:S02]  /*4330*/  LEA R54, P4, R61, R10.reuse, 0x2 ;  /* 0x0000000a3d367211 */ /* 0x080fe400078810ff */
[-C--:B------:R-:W-:Y:S01]  /*4340*/  LEA R116, P5, R62, R10.reuse, 0x2 ;  /* 0x0000000a3e747211 */ /* 0x080fe200078a10ff */
[----:B------:R-:W-:Y:S01]  /*4350*/  STL.64 [R1+0x1510], R92 ;  /* 0x0015105c01007387 */ /* 0x000fe20000100a00 */
[-C--:B------:R-:W-:Y:S02]  /*4360*/  LEA.HI.X.SX32 R111, R56, R5.reuse, 0x2, P6 ;  /* 0x00000005386f7211 */ /* 0x080fe400030f16ff */
[----:B------:R-:W-:Y:S01]  /*4370*/  LEA R56, P6, R63, R10, 0x2 ;  /* 0x0000000a3f387211 */ /* 0x000fe200078c10ff */
[----:B------:R-:W-:Y:S01]  /*4380*/  STL.64 [R1+0x1518], R32 ;  /* 0x0015182001007387 */ /* 0x000fe20000100a00 */
[----:B------:R-:W-:-:S02]  /*4390*/  LEA.HI.X.SX32 R51, R57, R5, 0x2, P0 ;  /* 0x0000000539337211 */ /* 0x000fc400000f16ff */
[-C--:B------:R-:W-:Y:S01]  /*43a0*/  LEA.HI.X.SX32 R113, R58, R5.reuse, 0x2, P1 ;  /* 0x000000053a717211 */ /* 0x080fe200008f16ff */
[----:B--2---:R-:W-:Y:S01]  /*43b0*/  ULEA UR8, UR4, UR8, 0x18 ;  /* 0x0000000804087291 */ /* 0x004fe2000f8ec03f */
[-C--:B------:R-:W-:Y:S01]  /*43c0*/  LEA.HI.X.SX32 R53, R59, R5.reuse, 0x2, P2 ;  /* 0x000000053b357211 */ /* 0x080fe200010f16ff */
[----:B------:R-:W-:Y:S01]  /*43d0*/  STL.64 [R1+0x1520], R94 ;  /* 0x0015205e01007387 */ /* 0x000fe20000100a00 */
[-C--:B------:R-:W-:Y:S02]  /*43e0*/  LEA.HI.X.SX32 R115, R60, R5.reuse, 0x2, P3 ;  /* 0x000000053c737211 */ /* 0x080fe400018f16ff */
[-C--:B------:R-:W-:Y:S01]  /*43f0*/  LEA.HI.X.SX32 R55, R61, R5.reuse, 0x2, P4 ;  /* 0x000000053d377211 */ /* 0x080fe200020f16ff */
[----:B------:R-:W-:Y:S01]  /*4400*/  STL.64 [R1+0x1528], R34 ;  /* 0x0015282201007387 */ /* 0x000fe20000100a00 */
[----:B------:R-:W-:Y:S02]  /*4410*/  LEA.HI.X.SX32 R117, R62, R5, 0x2, P5 ;  /* 0x000000053e757211 */ /* 0x000fe400028f16ff */
[-C--:B------:R-:W-:Y:S01]  /*4420*/  LEA R118, P0, R64, R10.reuse, 0x2 ;  /* 0x0000000a40767211 */ /* 0x080fe200078010ff */
[----:B------:R2:W-:Y:S01]  /*4430*/  STL.64 [R1+0x1530], R96 ;  /* 0x0015306001007387 */ /* 0x0005e20000100a00 */
[----:B------:R-:W-:-:S02]  /*4440*/  LEA R58, P1, R65, R10, 0x2 ;  /* 0x0000000a413a7211 */ /* 0x000fc400078210ff */
[-C--:B------:R-:W-:Y:S02]  /*4450*/  LEA R120, P2, R66, R10.reuse, 0x2 ;  /* 0x0000000a42787211 */ /* 0x080fe400078410ff */
[-C--:B------:R-:W-:Y:S02]  /*4460*/  LEA R60, P3, R67, R10.reuse, 0x2 ;  /* 0x0000000a433c7211 */ /* 0x080fe400078610ff */
[-C--:B------:R-:W-:Y:S02]  /*4470*/  LEA R122, P4, R68, R10.reuse, 0x2 ;  /* 0x0000000a447a7211 */ /* 0x080fe400078810ff */
[-C--:B------:R-:W-:Y:S02]  /*4480*/  LEA R62, P5, R69, R10.reuse, 0x2 ;  /* 0x0000000a453e7211 */ /* 0x080fe400078a10ff */
[----:B------:R-:W-:Y:S02]  /*4490*/  LEA.HI.X.SX32 R57, R63, R5, 0x2, P6 ;  /* 0x000000053f397211 */ /* 0x000fe400030f16ff */
[----:B------:R-:W-:-:S02]  /*44a0*/  LEA R124, P6, R70, R10, 0x2 ;  /* 0x0000000a467c7211 */ /* 0x000fc400078c10ff */
[-C--:B------:R-:W-:Y:S02]  /*44b0*/  LEA.HI.X.SX32 R119, R64, R5.reuse, 0x2, P0 ;  /* 0x0000000540777211 */ /* 0x080fe400000f16ff */
[-C--:B------:R-:W-:Y:S02]  /*44c0*/  LEA.HI.X.SX32 R59, R65, R5.reuse, 0x2, P1 ;  /* 0x00000005413b7211 */ /* 0x080fe400008f16ff */
[-C--:B------:R-:W-:Y:S02]  /*44d0*/  LEA.HI.X.SX32 R121, R66, R5.reuse, 0x2, P2 ;  /* 0x0000000542797211 */ /* 0x080fe400010f16ff */
[-C--:B------:R-:W-:Y:S02]  /*44e0*/  LEA.HI.X.SX32 R61, R67, R5.reuse, 0x2, P3 ;  /* 0x00000005433d7211 */ /* 0x080fe400018f16ff */
[-C--:B------:R-:W-:Y:S02]  /*44f0*/  LEA.HI.X.SX32 R123, R68, R5.reuse, 0x2, P4 ;  /* 0x00000005447b7211 */ /* 0x080fe400020f16ff */
[----:B------:R-:W-:-:S02]  /*4500*/  LEA.HI.X.SX32 R63, R69, R5, 0x2, P5 ;  /* 0x00000005453f7211 */ /* 0x000fc400028f16ff */
[-C--:B------:R-:W-:Y:S02]  /*4510*/  LEA R64, P0, R71, R10.reuse, 0x2 ;  /* 0x0000000a47407211 */ /* 0x080fe400078010ff */
[-C--:B------:R-:W-:Y:S02]  /*4520*/  LEA R126, P1, R72, R10.reuse, 0x2 ;  /* 0x0000000a487e7211 */ /* 0x080fe400078210ff */
[-C--:B------:R-:W-:Y:S02]  /*4530*/  LEA R66, P2, R73, R10.reuse, 0x2 ;  /* 0x0000000a49427211 */ /* 0x080fe400078410ff */
[-C--:B------:R-:W-:Y:S02]  /*4540*/  LEA R128, P3, R74, R10.reuse, 0x2 ;  /* 0x0000000a4a807211 */ /* 0x080fe400078610ff */
[-C--:B------:R-:W-:Y:S02]  /*4550*/  LEA R68, P4, R75, R10.reuse, 0x2 ;  /* 0x0000000a4b447211 */ /* 0x080fe400078810ff */
[----:B------:R-:W-:-:S02]  /*4560*/  LEA R130, P5, R76, R10, 0x2 ;  /* 0x0000000a4c827211 */ /* 0x000fc400078a10ff */
[-C--:B------:R-:W-:Y:S02]  /*4570*/  LEA.HI.X.SX32 R125, R70, R5.reuse, 0x2, P6 ;  /* 0x00000005467d7211 */ /* 0x080fe400030f16ff */
[----:B------:R-:W-:Y:S02]  /*4580*/  LEA R70, P6, R77, R10, 0x2 ;  /* 0x0000000a4d467211 */ /* 0x000fe400078c10ff */
[-C--:B------:R-:W-:Y:S02]  /*4590*/  LEA.HI.X.SX32 R65, R71, R5.reuse, 0x2, P0 ;  /* 0x0000000547417211 */ /* 0x080fe400000f16ff */
[-C--:B------:R-:W-:Y:S02]  /*45a0*/  LEA.HI.X.SX32 R127, R72, R5.reuse, 0x2, P1 ;  /* 0x00000005487f7211 */ /* 0x080fe400008f16ff */
[-C--:B------:R-:W-:Y:S02]  /*45b0*/  LEA.HI.X.SX32 R67, R73, R5.reuse, 0x2, P2 ;  /* 0x0000000549437211 */ /* 0x080fe400010f16ff */
[----:B------:R-:W-:-:S02]  /*45c0*/  LEA.HI.X.SX32 R129, R74, R5, 0x2, P3 ;  /* 0x000000054a817211 */ /* 0x000fc400018f16ff */
[-C--:B------:R-:W-:Y:S02]  /*45d0*/  LEA.HI.X.SX32 R69, R75, R5.reuse, 0x2, P4 ;  /* 0x000000054b457211 */ /* 0x080fe400020f16ff */
[----:B------:R-:W-:Y:S02]  /*45e0*/  LEA.HI.X.SX32 R131, R76, R5, 0x2, P5 ;  /* 0x000000054c837211 */ /* 0x000fe400028f16ff */
[-C--:B------:R-:W-:Y:S02]  /*45f0*/  LEA R132, P0, R78, R10.reuse, 0x2 ;  /* 0x0000000a4e847211 */ /* 0x080fe400078010ff */
[-C--:B------:R-:W-:Y:S02]  /*4600*/  LEA R72, P1, R79, R10.reuse, 0x2 ;  /* 0x0000000a4f487211 */ /* 0x080fe400078210ff */
[-C--:B------:R-:W-:Y:S02]  /*4610*/  LEA R134, P2, R80, R10.reuse, 0x2 ;  /* 0x0000000a50867211 */ /* 0x080fe400078410ff */
[----:B------:R-:W-:-:S02]  /*4620*/  LEA R74, P3, R81, R10, 0x2 ;  /* 0x0000000a514a7211 */ /* 0x000fc400078610ff */
[-C--:B------:R-:W-:Y:S02]  /*4630*/  LEA R6, P4, R82, R10.reuse, 0x2 ;  /* 0x0000000a52067211 */ /* 0x080fe400078810ff */
[-C--:B------:R-:W-:Y:S02]  /*4640*/  LEA R76, P5, R83, R10.reuse, 0x2 ;  /* 0x0000000a534c7211 */ /* 0x080fe400078a10ff */
[-C--:B------:R-:W-:Y:S02]  /*4650*/  LEA.HI.X.SX32 R71, R77, R5.reuse, 0x2, P6 ;  /* 0x000000054d477211 */ /* 0x080fe400030f16ff */
[----:B------:R-:W-:Y:S02]  /*4660*/  LEA R14, P6, R84, R10, 0x2 ;  /* 0x0000000a540e7211 */ /* 0x000fe400078c10ff */
[-C--:B------:R-:W-:Y:S02]  /*4670*/  LEA.HI.X.SX32 R133, R78, R5.reuse, 0x2, P0 ;  /* 0x000000054e857211 */ /* 0x080fe400000f16ff */
[----:B------:R-:W-:-:S02]  /*4680*/  LEA.HI.X.SX32 R73, R79, R5, 0x2, P1 ;  /* 0x000000054f497211 */ /* 0x000fc400008f16ff */
[-C--:B------:R-:W-:Y:S02]  /*4690*/  LEA.HI.X.SX32 R135, R80, R5.reuse, 0x2, P2 ;  /* 0x0000000550877211 */ /* 0x080fe400010f16ff */
[-C--:B------:R-:W-:Y:S02]  /*46a0*/  LEA.HI.X.SX32 R75, R81, R5.reuse, 0x2, P3 ;  /* 0x00000005514b7211 */ /* 0x080fe400018f16ff */
[-C--:B------:R-:W-:Y:S02]  /*46b0*/  LEA.HI.X.SX32 R7, R82, R5.reuse, 0x2, P4 ;  /* 0x0000000552077211 */ /* 0x080fe400020f16ff */
[----:B------:R-:W-:Y:S02]  /*46c0*/  LEA.HI.X.SX32 R77, R83, R5, 0x2, P5 ;  /* 0x00000005534d7211 */ /* 0x000fe400028f16ff */
[-C--:B------:R-:W-:Y:S02]  /*46d0*/  LEA R78, P0, R85, R10.reuse, 0x2 ;  /* 0x0000000a554e7211 */ /* 0x080fe400078010ff */
        /* <DEDUP_REMOVED lines=21> */
[-C--:B------:R-:W-:Y:S01]  /*4830*/  LEA.HI.X.SX32 R9, R137, R5.reuse, 0x2, P0 ;  /* 0x0000000589097211 */ /* 0x080fe200000f16ff */
[----:B------:R-:W-:Y:S01]  /*4840*/  VIADD R137, R2, 0xfffffffd ;  /* 0xfffffffd02897836 */ /* 0x000fe20000000000 */
[-C--:B------:R-:W-:Y:S01]  /*4850*/  LEA.HI.X.SX32 R87, R138, R5.reuse, 0x2, P1 ;  /* 0x000000058a577211 */ /* 0x080fe200008f16ff */
[----:B------:R-:W-:Y:S01]  /*4860*/  VIADD R138, R2, 0xfffffffc ;  /* 0xfffffffc028a7836 */ /* 0x000fe20000000000 */
[-C--:B------:R-:W-:Y:S02]  /*4870*/  LEA.HI.X.SX32 R13, R139, R5.reuse, 0x2, P2 ;  /* 0x000000058b0d7211 */ /* 0x080fe400010f16ff */
[----:B------:R-:W-:-:S02]  /*4880*/  LEA.HI.X.SX32 R89, R140, R5, 0x2, P3 ;  /* 0x000000058c597211 */ /* 0x000fc400018f16ff */
[-C--:B------:R-:W-:Y:S02]  /*4890*/  LEA.HI.X.SX32 R19, R141, R5.reuse, 0x2, P4 ;  /* 0x000000058d137211 */ /* 0x080fe400020f16ff */
[-C--:B------:R-:W-:Y:S02]  /*48a0*/  LEA.HI.X.SX32 R91, R144, R5.reuse, 0x2, P5 ;  /* 0x00000005905b7211 */ /* 0x080fe400028f16ff */
[----:B------:R-:W-:Y:S01]  /*48b0*/  LEA.HI.X.SX32 R11, R145, R5, 0x2, P6 ;  /* 0x00000005910b7211 */ /* 0x000fe200030f16ff */
[----:B------:R-:W-:Y:S01]  /*48c0*/  VIADD R5, R2, 0xfffffffe ;  /* 0xfffffffe02057836 */ /* 0x000fe20000000000 */
[----:B------:R-:W-:Y:S02]  /*48d0*/  ISETP.GE.U32.AND P2, PT, R138, 0x7fffffdd, PT ;  /* 0x7fffffdd8a00780c */ /* 0x000fe40003f46070 */
[----:B------:R-:W-:Y:S02]  /*48e0*/  LEA R138, P4, R22, UR6, 0x2 ;  /* 0x00000006168a7c11 */ /* 0x000fe4000f8810ff */
[----:B------:R-:W-:Y:S01]  /*48f0*/  ISETP.GE.U32.AND P0, PT, R5, 0x7fffffdf, PT ;  /* 0x7fffffdf0500780c */ /* 0x000fe20003f06070 */
[----:B------:R-:W-:Y:S01]  /*4900*/  VIADD R5, R2, 0xfffffffb ;  /* 0xfffffffb02057836 */ /* 0x000fe20000000000 */
[----:B------:R-:W-:-:S02]  /*4910*/  LEA.HI.X.SX32 R139, R22, UR7, 0x2, P4 ;  /* 0x00000007168b7c11 */ /* 0x000fc4000a0f16ff */
[----:B------:R-:W-:Y:S02]  /*4920*/  LOP3.LUT R22, R148, 0x70, RZ, 0xc0, !PT ;  /* 0x0000007094167812 */ /* 0x000fe400078ec0ff */
[----:B------:R-:W-:Y:S01]  /*4930*/  ISETP.GE.U32.AND P3, PT, R5, 0x7fffffdc, PT ;  /* 0x7fffffdc0500780c */ /* 0x000fe20003f66070 */
[----:B------:R-:W-:Y:S01]  /*4940*/  IMAD R5, R136, R3, RZ ;  /* 0x0000000388057224 */ /* 0x000fe200078e02ff */
[----:B------:R-:W-:Y:S01]  /*4950*/  LEA R136, P5, R4, UR6, 0x2 ;  /* 0x0000000604887c11 */ /* 0x000fe2000f8a10ff */
[----:B------:R-:W-:Y:S01]  /*4960*/  VIADD R3, R2, 0xfffffffa ;  /* 0xfffffffa02037836 */ /* 0x000fe20000000000 */
[----:B------:R-:W-:Y:S01]  /*4970*/  ISETP.GE.U32.AND P6, PT, R146, 0x7fffffe0, PT ;  /* 0x7fffffe09200780c */ /* 0x000fe20003fc6070 */
[----:B------:R-:W-:Y:S01]  /*4980*/  IMAD R22, R147, 0x80, R22 ;  /* 0x0000008093167824 */ /* 0x000fe200078e0216 */
[----:B------:R-:W-:Y:S01]  /*4990*/  ISETP.GE.U32.AND P1, PT, R137, 0x7fffffde, PT ;  /* 0x7fffffde8900780c */ /* 0x000fe20003f26070 */
[----:B------:R-:W-:Y:S01]  /*49a0*/  IMAD.WIDE R226, R142, 0x4, R138 ;  /* 0x000000048ee27825 */ /* 0x000fe200078e028a */
[----:B------:R-:W-:-:S02]  /*49b0*/  LEA.HI.X.SX32 R137, R4, UR7, 0x2, P5 ;  /* 0x0000000704897c11 */ /* 0x000fc4000a8f16ff */
[----:B------:R-:W-:Y:S01]  /*49c0*/  LEA R140, P5, R5, UR6, 0x2 ;  /* 0x00000006058c7c11 */ /* 0x000fe2000f8a10ff */
[----:B------:R-:W-:Y:S01]  /*49d0*/  VIADD R4, R22, UR8 ;  /* 0x0000000816047c36 */ /* 0x000fe20008000000 */
[----:B------:R-:W-:Y:S01]  /*49e0*/  ISETP.GE.U32.AND P4, PT, R3, 0x7fffffdb, PT ;  /* 0x7fffffdb0300780c */ /* 0x000fe20003f86070 */
[----:B------:R-:W-:Y:S01]  /*49f0*/  VIADD R3, R2, 0xfffffff9 ;  /* 0xfffffff902037836 */ /* 0x000fe20000000000 */
[----:B------:R-:W-:Y:S01]  /*4a00*/  LEA.HI.X.SX32 R141, R5, UR7, 0x2, P5 ;  /* 0x00000007058d7c11 */ /* 0x000fe2000a8f16ff */
[----:B-1----:R-:W-:Y:S01]  /*4a10*/  IMAD.WIDE R154, R142, 0x4, R136 ;  /* 0x000000048e9a7825 */ /* 0x002fe200078e0288 */
[----:B------:R-:W-:Y:S01]  /*4a20*/  LEA R144, P5, R0, UR6, 0x2 ;  /* 0x0000000600907c11 */ /* 0x000fe2000f8a10ff */
[----:B------:R-:W-:Y:S01]  /*4a30*/  @!PT LDS RZ, [RZ] ;  /* 0x00000000fffff984 */ /* 0x000fe20000000800 */
[----:B------:R-:W-:Y:S01]  /*4a40*/  @!PT LDS RZ, [RZ] ;  /* 0x00000000fffff984 */ /* 0x000fe20000000800 */
[----:B------:R-:W-:Y:S01]  /*4a50*/  @!PT LDS RZ, [RZ] ;  /* 0x00000000fffff984 */ /* 0x000fe20000000800 */
[----:B------:R-:W-:Y:S01]  /*4a60*/  LDGSTS.E [R4], desc[UR34][R136.64], !P6 ;  /* 0x0000000088047fae */ /* 0x000fe2000f121862 */
[----:B------:R-:W-:Y:S01]  /*4a70*/  LOP3.LUT R146, R22, 0x10, RZ, 0x3c, !PT ;  /* 0x0000001016927812 */ /* 0x000fe200078e3cff */
[----:B------:R-:W-:Y:S01]  /*4a80*/  IMAD.WIDE R230, R142, 0x4, R140 ;  /* 0x000000048ee67825 */ /* 0x000fe200078e028c */
[----:B------:R-:W-:Y:S01]  /*4a90*/  LEA.HI.X.SX32 R145, R0, UR7, 0x2, P5 ;  /* 0x0000000700917c11 */ /* 0x000fe2000a8f16ff */
[----:B------:R-:W-:Y:S01]  /*4aa0*/  LDGSTS.E [R4+0x4000], desc[UR34][R138.64], !P6 ;  /* 0x040000008a047fae */ /* 0x000fe2000f121862 */
[----:B------:R-:W-:Y:S01]  /*4ab0*/  ISETP.GE.U32.AND P5, PT, R3, 0x7fffffda, PT ;  /* 0x7fffffda0300780c */ /* 0x000fe20003fa6070 */
[----:B------:R-:W-:-:S02]  /*4ac0*/  VIADD R0, R2, 0xfffffff8 ;  /* 0xfffffff802007836 */ /* 0x000fc40000000000 */
[----:B------:R-:W-:Y:S01]  /*4ad0*/  LDGSTS.E [R4+0x8000], desc[UR34][R140.64], !P6 ;  /* 0x080000008c047fae */ /* 0x000fe2000f121862 */
[C---:B------:R-:W-:Y:S02]  /*4ae0*/  IMAD.SHL.U32 R3, R142.reuse, 0x2, RZ ;  /* 0x000000028e037824 */ /* 0x040fe400078e00ff */
[----:B--2---:R-:W-:Y:S01]  /*4af0*/  IMAD.WIDE R96, R142, 0x4, R144 ;  /* 0x000000048e607825 */ /* 0x004fe200078e0290 */
[----:B------:R-:W-:Y:S01]  /*4b00*/  LDGSTS.E [R4+0xc000], desc[UR34][R144.64], !P6 ;  /* 0x0c00000090047fae */ /* 0x000fe2000f121862 */
[----:B------:R-:W-:Y:S02]  /*4b10*/  ISETP.GE.U32.AND P6, PT, R0, 0x7fffffd9, PT ;  /* 0x7fffffd90000780c */ /* 0x000fe40003fc6070 */
[----:B------:R-:W-:Y:S01]  /*4b20*/  VIADD R0, R2, 0xfffffff7 ;  /* 0xfffffff702007836 */ /* 0x000fe20000000000 */
[----:B------:R-:W-:Y:S01]  /*4b30*/  LDGSTS.E [R4+0x4], desc[UR34][R154.64], !P0 ;  /* 0x000040009a047fae */ /* 0x000fe2000c121862 */
[----:B------:R-:W-:Y:S02]  /*4b40*/  IMAD R5, R142, 0x3, RZ ;  /* 0x000000038e057824 */ /* 0x000fe400078e02ff */
[C---:B------:R-:W-:Y:S01]  /*4b50*/  IMAD.WIDE R228, R3.reuse, 0x4, R136 ;  /* 0x0000000403e47825 */ /* 0x040fe200078e0288 */
[----:B------:R-:W-:Y:S03]  /*4b60*/  LDGSTS.E [R4+0x4004], desc[UR34][R226.64], !P0 ;  /* 0x04004000e2047fae */ /* 0x000fe6000c121862 */
[C---:B------:R-:W-:Y:S01]  /*4b70*/  IMAD.WIDE R34, R3.reuse, 0x4, R138 ;  /* 0x0000000403227825 */ /* 0x040fe200078e028a */
[----:B------:R-:W-:Y:S03]  /*4b80*/  LDGSTS.E [R4+0x8004], desc[UR34][R230.64], !P0 ;  /* 0x08004000e6047fae */ /* 0x000fe6000c121862 */
[----:B------:R-:W-:Y:S01]  /*4b90*/  IMAD.WIDE R94, R3, 0x4, R140 ;  /* 0x00000004035e7825 */ /* 0x000fe200078e028c */
[----:B------:R-:W-:Y:S01]  /*4ba0*/  LDGSTS.E [R4+0xc004], desc[UR34][R96.64], !P0 ;  /* 0x0c00400060047fae */ /* 0x000fe2000c121862 */
[----:B------:R-:W-:-:S02]  /*4bb0*/  ISETP.GE.U32.AND P0, PT, R0, 0x7fffffd8, PT ;  /* 0x7fffffd80000780c */ /* 0x000fc40003f06070 */
[----:B------:R-:W-:Y:S01]  /*4bc0*/  IMAD.WIDE R32, R3, 0x4, R144 ;  /* 0x0000000403207825 */ /* 0x000fe200078e0290 */
[----:B------:R-:W-:Y:S03]  /*4bd0*/  LDGSTS.E [R4+0x8], desc[UR34][R228.64], !P1 ;  /* 0x00008000e4047fae */ /* 0x000fe6000c921862 */
[----:B------:R-:W-:Y:S01]  /*4be0*/  IMAD.SHL.U32 R3, R142, 0x4, RZ ;  /* 0x000000048e037824 */ /* 0x000fe200078e00ff */
[----:B------:R-:W-:Y:S01]  /*4bf0*/  LDGSTS.E [R4+0x4008], desc[UR34][R34.64], !P1 ;  /* 0x0400800022047fae */ /* 0x000fe2000c921862 */
[----:B------:R-:W-:-:S03]  /*4c00*/  IMAD.WIDE R28, R5, 0x4, R136 ;  /* 0x00000004051c7825 */ /* 0x000fc600078e0288 */
[----:B------:R-:W-:Y:S01]  /*4c10*/  LDGSTS.E [R4+0x8008], desc[UR34][R94.64], !P1 ;  /* 0x080080005e047fae */ /* 0x000fe2000c921862 */
[----:B------:R-:W-:Y:S02]  /*4c20*/  VIADD R0, R2, 0xfffffff6 ;  /* 0xfffffff602007836 */ /* 0x000fe40000000000 */
[C---:B------:R-:W-:Y:S01]  /*4c30*/  IMAD.WIDE R92, R5.reuse, 0x4, R138 ;  /* 0x00000004055c7825 */ /* 0x040fe200078e028a */
[----:B------:R-:W-:Y:S02]  /*4c40*/  LDGSTS.E [R4+0xc008], desc[UR34][R32.64], !P1 ;  /* 0x0c00800020047fae */ /* 0x000fe4000c921862 */
[----:B------:R-:W-:Y:S01]  /*4c50*/  ISETP.GE.U32.AND P1, PT, R0, 0x7fffffd7, PT ;  /* 0x7fffffd70000780c */ /* 0x000fe20003f26070 */
[C---:B------:R-:W-:Y:S01]  /*4c60*/  IMAD.WIDE R30, R5.reuse, 0x4, R140 ;  /* 0x00000004051e7825 */ /* 0x040fe200078e028c */
[----:B------:R-:W-:Y:S03]  /*4c70*/  LDGSTS.E [R4+0xc], desc[UR34][R28.64], !P2 ;  /* 0x0000c0001c047fae */ /* 0x000fe6000d121862 */
[----:B------:R-:W-:Y:S01]  /*4c80*/  IMAD.WIDE R26, R5, 0x4, R144 ;  /* 0x00000004051a7825 */ /* 0x000fe200078e0290 */
[----:B------:R-:W-:Y:S03]  /*4c90*/  LDGSTS.E [R4+0x400c], desc[UR34][R92.64], !P2 ;  /* 0x0400c0005c047fae */ /* 0x000fe6000d121862 */
[----:B------:R-:W-:Y:S01]  /*4ca0*/  VIADD R153, R146, UR8 ;  /* 0x0000000892997c36 */ /* 0x000fe20008000000 */
[----:B------:R-:W-:Y:S01]  /*4cb0*/  LDGSTS.E [R4+0x800c], desc[UR34][R30.64], !P2 ;  /* 0x0800c0001e047fae */ /* 0x000fe2000d121862 */
[----:B------:R-:W-:-:S03]  /*4cc0*/  IMAD.WIDE R158, R3, 0x4, R136 ;  /* 0x00000004039e7825 */ /* 0x000fc600078e0288 */
[----:B------:R-:W-:Y:S01]  /*4cd0*/  LDGSTS.E [R4+0xc00c], desc[UR34][R26.64], !P2 ;  /* 0x0c00c0001a047fae */ /* 0x000fe2000d121862 */
[----:B------:R-:W-:-:S03]  /*4ce0*/  IMAD.WIDE R150, R3, 0x4, R138 ;  /* 0x0000000403967825 */ /* 0x000fc600078e028a */
[----:B------:R1:W-:Y:S01]  /*4cf0*/  STL.64 [R1+0x1e0], R158 ;  /* 0x0001e09e01007387 */ /* 0x0003e20000100a00 */
[----:B------:R-:W-:Y:S02]  /*4d00*/  IMAD R5, R142, 0x5, RZ ;  /* 0x000000058e057824 */ /* 0x000fe400078e02ff */
[C---:B------:R-:W-:Y:S01]  /*4d10*/  IMAD.WIDE R148, R3.reuse, 0x4, R140 ;  /* 0x0000000403947825 */ /* 0x040fe200078e028c */
[----:B------:R1:W-:Y:S03]  /*4d20*/  LDGSTS.E [R153], desc[UR34][R158.64], !P3 ;  /* 0x000000009e997fae */ /* 0x0003e6000d921862 */
[----:B------:R-:W-:Y:S01]  /*4d30*/  VIADD R0, R2, 0xfffffff5 ;  /* 0xfffffff502007836 */ /* 0x000fe20000000000 */
[----:B------:R2:W-:Y:S01]  /*4d40*/  STL.64 [R1+0x1d8], R150 ;  /* 0x0001d89601007387 */ /* 0x0005e20000100a00 */
[----:B------:R-:W-:-:S03]  /*4d50*/  IMAD.WIDE R146, R3, 0x4, R144 ;  /* 0x0000000403927825 */ /* 0x000fc600078e0290 */
[----:B------:R2:W-:Y:S01]  /*4d60*/  LDGSTS.E [R153+0x4000], desc[UR34][R150.64], !P3 ;  /* 0x0400000096997fae */ /* 0x0005e2000d921862 */
[----:B------:R-:W-:Y:S01]  /*4d70*/  ISETP.GE.U32.AND P2, PT, R0, 0x7fffffd6, PT ;  /* 0x7fffffd60000780c */ /* 0x000fe20003f46070 */
[----:B------:R-:W-:Y:S02]  /*4d80*/  IMAD R3, R142, 0x6, RZ ;  /* 0x000000068e037824 */ /* 0x000fe400078e02ff */
[--C-:B-1----:R-:W-:Y:S01]  /*4d90*/  IMAD.WIDE R158, R5, 0x4, R136.reuse ;  /* 0x00000004059e7825 */ /* 0x102fe200078e0288 */
[----:B------:R1:W-:Y:S03]  /*4da0*/  STL.64 [R1+0x1d0], R148 ;  /* 0x0001d09401007387 */ /* 0x0003e60000100a00 */
[----:B------:R-:W-:Y:S01]  /*4db0*/  VIADD R0, R2, 0xfffffff4 ;  /* 0xfffffff402007836 */ /* 0x000fe20000000000 */
[----:B------:R1:W-:Y:S01]  /*4dc0*/  LDGSTS.E [R153+0x8000], desc[UR34][R148.64], !P3 ;  /* 0x0800000094997fae */ /* 0x0003e2000d921862 */
[----:B------:R-:W-:-:S03]  /*4dd0*/  IMAD.WIDE R162, R168, 0x4, R136 ;  /* 0x00000004a8a27825 */ /* 0x000fc600078e0288 */
[----:B------:R3:W-:Y:S01]  /*4de0*/  STL.64 [R1+0x1c8], R146 ;  /* 0x0001c89201007387 */ /* 0x0007e20000100a00 */
[----:B--2---:R-:W-:-:S03]  /*4df0*/  IMAD.WIDE R150, R5, 0x4, R138 ;  /* 0x0000000405967825 */ /* 0x004fc600078e028a */
[----:B------:R3:W-:Y:S01]  /*4e00*/  LDGSTS.E [R153+0xc000], desc[UR34][R146.64], !P3 ;  /* 0x0c00000092997fae */ /* 0x0007e2000d921862 */
[----:B------:R-:W-:Y:S01]  /*4e10*/  ISETP.GE.U32.AND P3, PT, R0, 0x7fffffd5, PT ;  /* 0x7fffffd50000780c */ /* 0x000fe20003f66070 */
[----:B------:R-:W-:Y:S02]  /*4e20*/  VIADD R0, R2, 0xfffffff3 ;  /* 0xfffffff302007836 */ /* 0x000fe40000000000 */
[C---:B-1----:R-:W-:Y:S01]  /*4e30*/  IMAD.WIDE R148, R5.reuse, 0x4, R140 ;  /* 0x0000000405947825 */ /* 0x042fe200078e028c */
[----:B------:R1:W-:Y:S03]  /*4e40*/  STL.64 [R1+0x1c0], R158 ;  /* 0x0001c09e01007387 */ /* 0x0003e60000100a00 */
[----:B------:R-:W-:Y:S01]  /*4e50*/  IMAD.WIDE R164, R168, 0x4, R138 ;  /* 0x00000004a8a47825 */ /* 0x000fe200078e028a */
[----:B------:R1:W-:Y:S03]  /*4e60*/  LDGSTS.E [R153+0x4], desc[UR34][R158.64], !P4 ;  /* 0x000040009e997fae */ /* 0x0003e6000e121862 */
[----:B---3--:R-:W-:Y:S01]  /*4e70*/  IMAD.WIDE R146, R5, 0x4, R144 ;  /* 0x0000000405927825 */ /* 0x008fe200078e0290 */
[----:B------:R2:W-:Y:S03]  /*4e80*/  STL.64 [R1+0x1b8], R150 ;  /* 0x0001b89601007387 */ /* 0x0005e60000100a00 */
[----:B------:R-:W-:Y:S01]  /*4e90*/  IMAD R5, R142, 0x7, RZ ;  /* 0x000000078e057824 */ /* 0x000fe200078e02ff */
[----:B------:R2:W-:Y:S01]  /*4ea0*/  LDGSTS.E [R153+0x4004], desc[UR34][R150.64], !P4 ;  /* 0x0400400096997fae */ /* 0x0005e2000e121862 */
[----:B------:R-:W-:-:S03]  /*4eb0*/  IMAD.WIDE R166, R168, 0x4, R140 ;  /* 0x00000004a8a67825 */ /* 0x000fc600078e028c */
[----:B------:R3:W-:Y:S01]  /*4ec0*/  STL.64 [R1+0x1b0], R148 ;  /* 0x0001b09401007387 */ /* 0x0007e20000100a00 */
[----:B-1----:R-:W-:-:S03]  /*4ed0*/  IMAD.WIDE R158, R3, 0x4, R136 ;  /* 0x00000004039e7825 */ /* 0x002fc600078e0288 */
[----:B------:R3:W-:Y:S01]  /*4ee0*/  LDGSTS.E [R153+0x8004], desc[UR34][R148.64], !P4 ;  /* 0x0800400094997fae */ /* 0x0007e2000e121862 */
[----:B------:R-:W-:-:S03]  /*4ef0*/  IMAD.WIDE R160, R5, 0x4, R136 ;  /* 0x0000000405a07825 */ /* 0x000fc600078e0288 */
[----:B------:R1:W-:Y:S01]  /*4f00*/  STL.64 [R1+0x1a8], R146 ;  /* 0x0001a89201007387 */ /* 0x0003e20000100a00 */
[----:B--2---:R-:W-:-:S03]  /*4f10*/  IMAD.WIDE R150, R3, 0x4, R138 ;  /* 0x0000000403967825 */ /* 0x004fc600078e028a */
[----:B------:R1:W-:Y:S01]  /*4f20*/  LDGSTS.E [R153+0xc004], desc[UR34][R146.64], !P4 ;  /* 0x0c00400092997fae */ /* 0x0003e2000e121862 */
[----:B------:R-:W-:Y:S01]  /*4f30*/  ISETP.GE.U32.AND P4, PT, R0, 0x7fffffd4, PT ;  /* 0x7fffffd40000780c */ /* 0x000fe20003f86070 */
[----:B------:R-:W-:Y:S02]  /*4f40*/  VIADD R0, R2, 0xfffffff2 ;  /* 0xfffffff202007836 */ /* 0x000fe40000000000 */
[C---:B---3--:R-:W-:Y:S01]  /*4f50*/  IMAD.WIDE R148, R3.reuse, 0x4, R140 ;  /* 0x0000000403947825 */ /* 0x048fe200078e028c */
[----:B------:R2:W-:Y:S03]  /*4f60*/  STL.64 [R1+0x1a0], R158 ;  /* 0x0001a09e01007387 */ /* 0x0005e60000100a00 */
[--C-:B------:R-:W-:Y:S01]  /*4f70*/  IMAD.WIDE R168, R168, 0x4, R144.reuse ;  /* 0x00000004a8a87825 */ /* 0x100fe200078e0290 */
[----:B------:R2:W-:Y:S03]  /*4f80*/  LDGSTS.E [R153+0x8], desc[UR34][R158.64], !P5 ;  /* 0x000080009e997fae */ /* 0x0005e6000e921862 */
[----:B-1----:R-:W-:Y:S01]  /*4f90*/  IMAD.WIDE R146, R3, 0x4, R144 ;  /* 0x0000000403927825 */ /* 0x002fe200078e0290 */
[----:B------:R1:W-:Y:S03]  /*4fa0*/  STL.64 [R1+0x198], R150 ;  /* 0x0001989601007387 */ /* 0x0003e60000100a00 */
[----:B------:R-:W-:Y:S01]  /*4fb0*/  IMAD.SHL.U32 R3, R142, 0x8, RZ ;  /* 0x000000088e037824 */ /* 0x000fe200078e00ff */
[----:B------:R1:W-:Y:S01]  /*4fc0*/  LDGSTS.E [R153+0x4008], desc[UR34][R150.64], !P5 ;  /* 0x0400800096997fae */ /* 0x0003e2000e921862 */
[----:B------:R-:W-:-:S03]  /*4fd0*/  IMAD.WIDE R170, R176, 0x4, R136 ;  /* 0x00000004b0aa7825 */ /* 0x000fc600078e0288 */
[----:B------:R3:W-:Y:S01]  /*4fe0*/  STL.64 [R1+0x190], R148 ;  /* 0x0001909401007387 */ /* 0x0007e20000100a00 */
[----:B--2---:R-:W-:-:S03]  /*4ff0*/  IMAD.WIDE R158, R5, 0x4, R138 ;  /* 0x00000004059e7825 */ /* 0x004fc600078e028a */
[----:B------:R3:W-:Y:S01]  /*5000*/  LDGSTS.E [R153+0x8008], desc[UR34][R148.64], !P5 ;  /* 0x0800800094997fae */ /* 0x0007e2000e921862 */
[----:B------:R-:W-:-:S03]  /*5010*/  IMAD.WIDE R172, R176, 0x4, R138 ;  /* 0x00000004b0ac7825 */ /* 0x000fc600078e028a */
[----:B------:R2:W-:Y:S01]  /*5020*/  STL.64 [R1+0x188], R146 ;  /* 0x0001889201007387 */ /* 0x0005e20000100a00 */
[----:B-1----:R-:W-:-:S03]  /*5030*/  IMAD.WIDE R150, R5, 0x4, R140 ;  /* 0x0000000405967825 */ /* 0x002fc600078e028c */
[----:B------:R2:W-:Y:S01]  /*5040*/  LDGSTS.E [R153+0xc008], desc[UR34][R146.64], !P5 ;  /* 0x0c00800092997fae */ /* 0x0005e2000e921862 */
[----:B------:R-:W-:Y:S01]  /*5050*/  ISETP.GE.U32.AND P5, PT, R0, 0x7fffffd3, PT ;  /* 0x7fffffd30000780c */ /* 0x000fe20003fa6070 */
[----:B------:R-:W-:Y:S02]  /*5060*/  VIADD R0, R2, 0xfffffff1 ;  /* 0xfffffff102007836 */ /* 0x000fe40000000000 */
[----:B---3--:R-:W-:Y:S01]  /*5070*/  IMAD.WIDE R148, R5, 0x4, R144 ;  /* 0x0000000405947825 */ /* 0x008fe200078e0290 */
[----:B------:R1:W-:Y:S03]  /*5080*/  STL.64 [R1+0x180], R160 ;  /* 0x000180a001007387 */ /* 0x0003e60000100a00 */
[----:B------:R-:W-:Y:S01]  /*5090*/  IMAD R5, R142, 0x9, RZ ;  /* 0x000000098e057824 */ /* 0x000fe200078e02ff */
[----:B------:R-:W-:Y:S01]  /*50a0*/  STL.64 [R1+0x178], R158 ;  /* 0x0001789e01007387 */ /* 0x000fe20000100a00 */
[----:B------:R-:W-:Y:S01]  /*50b0*/  IMAD.WIDE R174, R176, 0x4, R140 ;  /* 0x00000004b0ae7825 */ /* 0x000fe200078e028c */
[----:B--2---:R-:W-:-:S02]  /*50c0*/  LOP3.LUT R146, R22, 0x20, RZ, 0x3c, !PT ;  /* 0x0000002016927812 */ /* 0x004fc400078e3cff */
[----:B------:R1:W-:Y:S01]  /*50d0*/  LDGSTS.E [R153+0xc], desc[UR34][R160.64], !P6 ;  /* 0x0000c000a0997fae */ /* 0x0003e2000f121862 */
[----:B------:R-:W-:-:S03]  /*50e0*/  IMAD.WIDE R176, R176, 0x4, R144 ;  /* 0x00000004b0b07825 */ /* 0x000fc600078e0290 */
[----:B------:R2:W-:Y:S01]  /*50f0*/  STL.64 [R1+0x170], R150 ;  /* 0x0001709601007387 */ /* 0x0005e20000100a00 */
[----:B------:R-:W-:Y:S02]  /*5100*/  VIADD R157, R146, UR8 ;  /* 0x00000008929d7c36 */ /* 0x000fe40008000000 */
[----:B------:R-:W-:Y:S01]  /*5110*/  IMAD.WIDE R146, R3, 0x4, R144 ;  /* 0x0000000403927825 */ /* 0x000fe200078e0290 */
[----:B------:R-:W-:Y:S03]  /*5120*/  LDGSTS.E [R153+0x400c], desc[UR34][R158.64], !P6 ;  /* 0x0400c0009e997fae */ /* 0x000fe6000f121862 */
[----:B------:R-:W-:Y:S01]  /*5130*/  IMAD.WIDE R178, R184, 0x4, R136 ;  /* 0x00000004b8b27825 */ /* 0x000fe200078e0288 */
[----:B------:R3:W-:Y:S03]  /*5140*/  STL.64 [R1+0x168], R148 ;  /* 0x0001689401007387 */ /* 0x0007e60000100a00 */
[----:B-1----:R-:W-:Y:S01]  /*5150*/  IMAD R160, R142, 0x11, RZ ;  /* 0x000000118ea07824 */ /* 0x002fe200078e02ff */
[----:B------:R2:W-:Y:S01]  /*5160*/  LDGSTS.E [R153+0x800c], desc[UR34][R150.64], !P6 ;  /* 0x0800c00096997fae */ /* 0x0005e2000f121862 */
[----:B------:R-:W-:-:S03]  /*5170*/  IMAD.WIDE R180, R184, 0x4, R138 ;  /* 0x00000004b8b47825 */ /* 0x000fc600078e028a */
[----:B------:R3:W-:Y:S01]  /*5180*/  LDGSTS.E [R153+0xc00c], desc[UR34][R148.64], !P6 ;  /* 0x0c00c00094997fae */ /* 0x0007e2000f121862 */
[----:B------:R-:W-:Y:S01]  /*5190*/  ISETP.GE.U32.AND P6, PT, R0, 0x7fffffd2, PT ;  /* 0x7fffffd20000780c */ /* 0x000fe20003fc6070 */
[----:B------:R-:W-:Y:S02]  /*51a0*/  VIADD R0, R2, 0xfffffff0 ;  /* 0xfffffff002007836 */ /* 0x000fe40000000000 */
[----:B------:R1:W-:Y:S01]  /*51b0*/  STL.64 [R1+0x14e8], R152 ;  /* 0x0014e89801007387 */ /* 0x0003e20000100a00 */
[----:B------:R-:W-:-:S04]  /*51c0*/  IMAD.WIDE R182, R184, 0x4, R140 ;  /* 0x00000004b8b67825 */ /* 0x000fc800078e028c */
[----:B--2---:R-:W-:-:S04]  /*51d0*/  IMAD.WIDE R150, R3, 0x4, R138 ;  /* 0x0000000403967825 */ /* 0x004fc800078e028a */
[----:B---3--:R-:W-:-:S04]  /*51e0*/  IMAD.WIDE R148, R3, 0x4, R140 ;  /* 0x0000000403947825 */ /* 0x008fc800078e028c */
[----:B-1----:R-:W-:-:S04]  /*51f0*/  IMAD.WIDE R152, R3, 0x4, R136 ;  /* 0x0000000403987825 */ /* 0x002fc800078e0288 */
[----:B------:R-:W-:Y:S01]  /*5200*/  IMAD R3, R142, 0xa, RZ ;  /* 0x0000000a8e037824 */ /* 0x000fe200078e02ff */
[----:B------:R1:W-:Y:S01]  /*5210*/  STL.64 [R1+0x160], R152 ;  /* 0x0001609801007387 */ /* 0x0003e20000100a00 */
[----:B------:R-:W-:-:S03]  /*5220*/  IMAD.WIDE R184, R184, 0x4, R144 ;  /* 0x00000004b8b87825 */ /* 0x000fc600078e0290 */
[----:B------:R1:W-:Y:S01]  /*5230*/  LDGSTS.E [R157], desc[UR34][R152.64], !P0 ;  /* 0x00000000989d7fae */ /* 0x0003e2000c121862 */
[----:B------:R-:W-:-:S03]  /*5240*/  IMAD.WIDE R186, R192, 0x4, R136 ;  /* 0x00000004c0ba7825 */ /* 0x000fc600078e0288 */
[----:B------:R2:W-:Y:S01]  /*5250*/  STL.64 [R1+0x158], R150 ;  /* 0x0001589601007387 */ /* 0x0005e20000100a00 */
[----:B------:R-:W-:-:S03]  /*5260*/  IMAD.WIDE R188, R192, 0x4, R138 ;  /* 0x00000004c0bc7825 */ /* 0x000fc600078e028a */
        /* <DEDUP_REMOVED lines=13> */
[----:B------:R-:W-:Y:S01]  /*5340*/  IMAD.WIDE R194, R200, 0x4, R136 ;  /* 0x00000004c8c27825 */ /* 0x000fe200078e0288 */
[----:B------:R2:W-:Y:S03]  /*5350*/  LDGSTS.E [R157+0x4], desc[UR34][R152.64], !P1 ;  /* 0x00004000989d7fae */ /* 0x0005e6000c921862 */
[----:B-1----:R-:W-:Y:S01]  /*5360*/  IMAD.WIDE R146, R5, 0x4, R144 ;  /* 0x0000000405927825 */ /* 0x002fe200078e0290 */
[----:B------:R1:W-:Y:S03]  /*5370*/  STL.64 [R1+0x138], R150 ;  /* 0x0001389601007387 */ /* 0x0003e60000100a00 */
[----:B------:R-:W-:Y:S01]  /*5380*/  IMAD R5, R142, 0xb, RZ ;  /* 0x0000000b8e057824 */ /* 0x000fe200078e02ff */
        /* <DEDUP_REMOVED lines=11> */
[C-C-:B---3--:R-:W-:Y:S01]  /*5440*/  IMAD.WIDE R148, R3.reuse, 0x4, R140.reuse ;  /* 0x0000000403947825 */ /* 0x148fe200078e028c */
[----:B------:R1:W-:Y:S03]  /*5450*/  STL.64 [R1+0x120], R152 ;  /* 0x0001209801007387 */ /* 0x0003e60000100a00 */
[----:B------:R-:W-:Y:S01]  /*5460*/  IMAD.WIDE R198, R200, 0x4, R140 ;  /* 0x00000004c8c67825 */ /* 0x000fe200078e028c */
[----:B------:R1:W-:Y:S03]  /*5470*/  LDGSTS.E [R157+0x8], desc[UR34][R152.64], !P2 ;  /* 0x00008000989d7fae */ /* 0x0003e6000d121862 */
[--C-:B--2---:R-:W-:Y:S01]  /*5480*/  IMAD.WIDE R146, R3, 0x4, R144.reuse ;  /* 0x0000000403927825 */ /* 0x104fe200078e0290 */
        /* <DEDUP_REMOVED lines=13> */
[----:B---3--:R-:W-:Y:S01]  /*5560*/  IMAD.WIDE R148, R5, 0x4, R144 ;  /* 0x0000000405947825 */ /* 0x008fe200078e0290 */
[----:B------:R2:W-:Y:S01]  /*5570*/  STL.64 [R1+0x100], R158 ;  /* 0x0001009e01007387 */ /* 0x0005e20000100a00 */
[----:B------:R-:W-:Y:S02]  /*5580*/  LOP3.LUT R5, R22, 0x40, RZ, 0x3c, !PT ;  /* 0x0000004016057812 */ /* 0x000fe400078e3cff */
[----:B------:R-:W-:Y:S01]  /*5590*/  IMAD.WIDE R204, R208, 0x4, R138 ;  /* 0x00000004d0cc7825 */ /* 0x000fe200078e028a */
[----:B------:R2:W-:Y:S01]  /*55a0*/  LDGSTS.E [R157+0xc], desc[UR34][R158.64], !P3 ;  /* 0x0000c0009e9d7fae */ /* 0x0005e2000d921862 */
[----:B-1----:R-:W-:-:S03]  /*55b0*/  LOP3.LUT R146, R22, 0x30, RZ, 0x3c, !PT ;  /* 0x0000003016927812 */ /* 0x002fc600078e3cff */
[----:B------:R1:W-:Y:S01]  /*55c0*/  STL.64 [R1+0xf8], R152 ;  /* 0x0000f89801007387 */ /* 0x0003e20000100a00 */
[----:B------:R-:W-:Y:S02]  /*55d0*/  VIADD R243, R5, UR8 ;  /* 0x0000000805f37c36 */ /* 0x000fe40008000000 */
[----:B------:R-:W-:Y:S01]  /*55e0*/  IMAD.WIDE R206, R208, 0x4, R140 ;  /* 0x00000004d0ce7825 */ /* 0x000fe200078e028c */
[----:B------:R1:W-:Y:S01]  /*55f0*/  LDGSTS.E [R157+0x400c], desc[UR34][R152.64], !P3 ;  /* 0x0400c000989d7fae */ /* 0x0003e2000d921862 */
[----:B------:R-:W3:Y:S02]  /*5600*/  LDC R5, c[0x0][0x230] ;  /* 0x00008c00ff057b82 */ /* 0x000ee40000000800 */
[----:B------:R-:W-:Y:S01]  /*5610*/  VIADD R242, R146, UR8 ;  /* 0x0000000892f27c36 */ /* 0x000fe20008000000 */
[----:B------:R4:W-:Y:S01]  /*5620*/  STL.64 [R1+0xf0], R150 ;  /* 0x0000f09601007387 */ /* 0x0009e20000100a00 */
[----:B------:R-:W-:-:S03]  /*5630*/  IMAD.WIDE R146, R3, 0x4, R144 ;  /* 0x0000000403927825 */ /* 0x000fc600078e0290 */
[----:B------:R4:W-:Y:S01]  /*5640*/  LDGSTS.E [R157+0x800c], desc[UR34][R150.64], !P3 ;  /* 0x0800c000969d7fae */ /* 0x0009e2000d921862 */
[----:B--2---:R-:W-:-:S03]  /*5650*/  IMAD.WIDE R158, R160, 0x4, R140 ;  /* 0x00000004a09e7825 */ /* 0x004fc600078e028c */
[----:B------:R2:W-:Y:S01]  /*5660*/  STL.64 [R1+0xe8], R148 ;  /* 0x0000e89401007387 */ /* 0x0005e20000100a00 */
[----:B-1----:R-:W-:-:S03]  /*5670*/  IMAD.WIDE R152, R3, 0x4, R136 ;  /* 0x0000000403987825 */ /* 0x002fc600078e0288 */
[----:B------:R2:W-:Y:S01]  /*5680*/  LDGSTS.E [R157+0xc00c], desc[UR34][R148.64], !P3 ;  /* 0x0c00c000949d7fae */ /* 0x0005e2000d921862 */
[----:B------:R-:W-:Y:S01]  /*5690*/  ISETP.GE.U32.AND P3, PT, R0, 0x7fffffce, PT ;  /* 0x7fffffce0000780c */ /* 0x000fe20003f66070 */
[----:B------:R-:W-:Y:S02]  /*56a0*/  IMAD R0, R142, 0xd, RZ ;  /* 0x0000000d8e007824 */ /* 0x000fe400078e02ff */
[C---:B----4-:R-:W-:Y:S01]  /*56b0*/  IMAD.WIDE R150, R3.reuse, 0x4, R138 ;  /* 0x0000000403967825 */ /* 0x050fe200078e028a */
[----:B------:R1:W-:Y:S03]  /*56c0*/  LDGSTS.E [R242], desc[UR34][R152.64], !P4 ;  /* 0x0000000098f27fae */ /* 0x0003e6000e121862 */
[----:B------:R-:W-:Y:S01]  /*56d0*/  IMAD.WIDE R208, R208, 0x4, R144 ;  /* 0x00000004d0d07825 */ /* 0x000fe200078e0290 */
[----:B------:R-:W-:Y:S03]  /*56e0*/  STL.64 [R1+0x14f0], R156 ;  /* 0x0014f09c01007387 */ /* 0x000fe60000100a00 */
[----:B--2---:R-:W-:Y:S01]  /*56f0*/  IMAD.WIDE R148, R3, 0x4, R140 ;  /* 0x0000000403947825 */ /* 0x004fe200078e028c */
[----:B------:R2:W-:Y:S03]  /*5700*/  LDGSTS.E [R242+0x4000], desc[UR34][R150.64], !P4 ;  /* 0x0400000096f27fae */ /* 0x0005e6000e121862 */
[----:B------:R-:W-:Y:S01]  /*5710*/  VIADD R3, R2, 0xffffffec ;  /* 0xffffffec02037836 */ /* 0x000fe20000000000 */
[----:B------:R1:W-:Y:S01]  /*5720*/  STL.64 [R1+0xe0], R152 ;  /* 0x0000e09801007387 */ /* 0x0003e20000100a00 */
[----:B------:R-:W-:-:S03]  /*5730*/  IMAD.WIDE R210, R218, 0x4, R136 ;  /* 0x00000004dad27825 */ /* 0x000fc600078e0288 */
[----:B------:R4:W-:Y:S01]  /*5740*/  LDGSTS.E [R242+0x8000], desc[UR34][R148.64], !P4 ;  /* 0x0800000094f27fae */ /* 0x0009e2000e121862 */
[----:B------:R-:W-:-:S03]  /*5750*/  IMAD.WIDE R214, R218, 0x4, R138 ;  /* 0x00000004dad67825 */ /* 0x000fc600078e028a */
[----:B------:R2:W-:Y:S01]  /*5760*/  STL.64 [R1+0xd8], R150 ;  /* 0x0000d89601007387 */ /* 0x0005e20000100a00 */
[----:B------:R-:W-:-:S03]  /*5770*/  IMAD.WIDE R216, R218, 0x4, R140 ;  /* 0x00000004dad87825 */ /* 0x000fc600078e028c */
[----:B------:R3:W-:Y:S01]  /*5780*/  LDGSTS.E [R242+0xc000], desc[UR34][R146.64], !P4 ;  /* 0x0c00000092f27fae */ /* 0x0007e2000e121862 */
[----:B-1----:R-:W-:Y:S01]  /*5790*/  IMAD.WIDE R152, R0, 0x4, R136 ;  /* 0x0000000400987825 */ /* 0x002fe200078e0288 */
[----:B------:R-:W-:Y:S02]  /*57a0*/  ISETP.GE.U32.AND P4, PT, R3, 0x7fffffcd, PT ;  /* 0x7fffffcd0300780c */ /* 0x000fe40003f86070 */
[----:B------:R4:W-:Y:S01]  /*57b0*/  STL.64 [R1+0xd0], R148 ;  /* 0x0000d09401007387 */ /* 0x0009e20000100a00 */
[----:B------:R-:W-:Y:S02]  /*57c0*/  IMAD R3, R142, 0xe, RZ ;  /* 0x0000000e8e037824 */ /* 0x000fe400078e02ff */
[----:B------:R-:W-:Y:S01]  /*57d0*/  IMAD.WIDE R218, R218, 0x4, R144 ;  /* 0x00000004dada7825 */ /* 0x000fe200078e0290 */
[----:B------:R3:W-:Y:S03]  /*57e0*/  STL.64 [R1+0xc8], R146 ;  /* 0x0000c89201007387 */ /* 0x0007e60000100a00 */
[----:B--2---:R-:W-:Y:S01]  /*57f0*/  IMAD.WIDE R150, R0, 0x4, R138 ;  /* 0x0000000400967825 */ /* 0x004fe200078e028a */
[----:B------:R1:W-:Y:S03]  /*5800*/  STL.64 [R1+0xc0], R152 ;  /* 0x0000c09801007387 */ /* 0x0003e60000100a00 */
[----:B------:R-:W-:Y:S01]  /*5810*/  IMAD.WIDE R212, R224, 0x4, R136 ;  /* 0x00000004e0d47825 */ /* 0x000fe200078e0288 */
[----:B------:R1:W-:Y:S03]  /*5820*/  LDGSTS.E [R242+0x4], desc[UR34][R152.64], !P5 ;  /* 0x0000400098f27fae */ /* 0x0003e6000e921862 */
[C---:B----4-:R-:W-:Y:S01]  /*5830*/  IMAD.WIDE R148, R0.reuse, 0x4, R140 ;  /* 0x0000000400947825 */ /* 0x050fe200078e028c */
[----:B------:R2:W-:Y:S03]  /*5840*/  STL.64 [R1+0xb8], R150 ;  /* 0x0000b89601007387 */ /* 0x0005e60000100a00 */
[----:B---3--:R-:W-:Y:S01]  /*5850*/  IMAD.WIDE R146, R0, 0x4, R144 ;  /* 0x0000000400927825 */ /* 0x008fe200078e0290 */
[----:B------:R2:W-:Y:S03]  /*5860*/  LDGSTS.E [R242+0x4004], desc[UR34][R150.64], !P5 ;  /* 0x0400400096f27fae */ /* 0x0005e6000e921862 */
[----:B------:R-:W-:Y:S01]  /*5870*/  VIADD R0, R2, 0xffffffeb ;  /* 0xffffffeb02007836 */ /* 0x000fe20000000000 */
        /* <DEDUP_REMOVED lines=8> */
[----:B------:R-:W-:Y:S02]  /*5900*/  IMAD R0, R142, 0xf, RZ ;  /* 0x0000000f8e007824 */ /* 0x000fe400078e02ff */
[C---:B---3--:R-:W-:Y:S01]  /*5910*/  IMAD.WIDE R148, R3.reuse, 0x4, R140 ;  /* 0x0000000403947825 */ /* 0x048fe200078e028c */
[----:B------:R2:W-:Y:S03]  /*5920*/  STL.64 [R1+0xa0], R152 ;  /* 0x0000a09801007387 */ /* 0x0005e60000100a00 */
[----:B------:R-:W-:Y:S01]  /*5930*/  IMAD.WIDE R156, R0, 0x4, R136 ;  /* 0x00000004009c7825 */ /* 0x000fe200078e0288 */
[----:B------:R2:W-:Y:S03]  /*5940*/  LDGSTS.E [R242+0x8], desc[UR34][R152.64], !P6 ;  /* 0x0000800098f27fae */ /* 0x0005e6000f121862 */
[----:B-1----:R-:W-:Y:S01]  /*5950*/  IMAD.WIDE R146, R3, 0x4, R144 ;  /* 0x0000000403927825 */ /* 0x002fe200078e0290 */
[----:B------:R1:W-:Y:S03]  /*5960*/  STL.64 [R1+0x98], R150 ;  /* 0x0000989601007387 */ /* 0x0003e60000100a00 */
[----:B------:R-:W-:Y:S01]  /*5970*/  VIADD R3, R2, 0xffffffea ;  /* 0xffffffea02037836 */ /* 0x000fe20000000000 */
        /* <DEDUP_REMOVED lines=12> */
[----:B------:R-:W-:Y:S03]  /*5a40*/  LDGSTS.E [R242+0xc], desc[UR34][R156.64], !P0 ;  /* 0x0000c0009cf27fae */ /* 0x000fe6000c121862 */
[----:B------:R-:W-:Y:S01]  /*5a50*/  VIADD R0, R2, 0xffffffe8 ;  /* 0xffffffe802007836 */ /* 0x000fe20000000000 */
[----:B------:R-:W-:Y:S01]  /*5a60*/  STL.64 [R1+0x80], R156 ;  /* 0x0000809c01007387 */ /* 0x000fe20000100a00 */
[----:B------:R-:W-:-:S03]  /*5a70*/  IMAD.WIDE R234, R240, 0x4, R136 ;  /* 0x00000004f0ea7825 */ /* 0x000fc600078e0288 */
[----:B------:R1:W-:Y:S01]  /*5a80*/  LDGSTS.E [R242+0x400c], desc[UR34][R152.64], !P0 ;  /* 0x0400c00098f27fae */ /* 0x0003e2000c121862 */
[----:B--2---:R-:W-:Y:S02]  /*5a90*/  IMAD.SHL.U32 R146, R142, 0x10, RZ ;  /* 0x000000108e927824 */ /* 0x004fe400078e00ff */
[----:B------:R-:W-:Y:S01]  /*5aa0*/  IMAD.WIDE R236, R240, 0x4, R138 ;  /* 0x00000004f0ec7825 */ /* 0x000fe200078e028a */
[----:B------:R1:W-:Y:S03]  /*5ab0*/  STL.64 [R1+0x78], R152 ;  /* 0x0000789801007387 */ /* 0x0003e60000100a00 */
[C---:B------:R-:W-:Y:S01]  /*5ac0*/  IMAD.WIDE R250, R146.reuse, 0x4, R136 ;  /* 0x0000000492fa7825 */ /* 0x040fe200078e0288 */
[----:B------:R2:W-:Y:S03]  /*5ad0*/  LDGSTS.E [R242+0x800c], desc[UR34][R150.64], !P0 ;  /* 0x0800c00096f27fae */ /* 0x0005e6000c121862 */
[C---:B------:R-:W-:Y:S01]  /*5ae0*/  IMAD.WIDE R248, R146.reuse, 0x4, R138 ;  /* 0x0000000492f87825 */ /* 0x040fe200078e028a */
[----:B------:R2:W-:Y:S03]  /*5af0*/  STL.64 [R1+0x8], R150 ;  /* 0x0000089601007387 */ /* 0x0005e60000100a00 */
[----:B------:R-:W-:Y:S01]  /*5b00*/  IMAD.WIDE R246, R146, 0x4, R140 ;  /* 0x0000000492f67825 */ /* 0x000fe200078e028c */
[----:B------:R3:W-:Y:S01]  /*5b10*/  LDGSTS.E [R242+0xc00c], desc[UR34][R148.64], !P0 ;  /* 0x0c00c00094f27fae */ /* 0x0007e2000c121862 */
[----:B------:R-:W-:-:S02]  /*5b20*/  ISETP.GE.U32.AND P0, PT, R3, 0x7fffffca, PT ;  /* 0x7fffffca0300780c */ /* 0x000fc40003f06070 */
[----:B------:R-:W-:Y:S01]  /*5b30*/  IMAD.WIDE R146, R146, 0x4, R144 ;  /* 0x0000000492927825 */ /* 0x000fe200078e0290 */
[----:B------:R3:W-:Y:S01]  /*5b40*/  STL.64 [R1], R148 ;  /* 0x0000009401007387 */ /* 0x0007e20000100a00 */
[----:B------:R-:W-:Y:S02]  /*5b50*/  LOP3.LUT R3, R22, 0x50, RZ, 0x3c, !PT ;  /* 0x0000005016037812 */ /* 0x000fe400078e3cff */
[----:B-1----:R-:W-:Y:S01]  /*5b60*/  IMAD.MOV.U32 R153, RZ, RZ, R155 ;  /* 0x000000ffff997224 */ /* 0x002fe200078e009b */
[----:B------:R1:W-:Y:S01]  /*5b70*/  LDGSTS.E [R243], desc[UR34][R250.64], !P1 ;  /* 0x00000000faf37fae */ /* 0x0003e2000c921862 */
[----:B--2---:R-:W-:-:S03]  /*5b80*/  IMAD.WIDE R150, R160, 0x4, R138 ;  /* 0x00000004a0967825 */ /* 0x004fc600078e028a */
[----:B------:R2:W-:Y:S01]  /*5b90*/  LDGSTS.E [R243+0x4000], desc[UR34][R248.64], !P1 ;  /* 0x04000000f8f37fae */ /* 0x0005e2000c921862 */
[----:B------:R-:W-:Y:S01]  /*5ba0*/  VIADD R244, R3, UR8 ;  /* 0x0000000803f47c36 */ /* 0x000fe20008000000 */
[----:B------:R-:W-:Y:S01]  /*5bb0*/  LOP3.LUT R3, R22, 0x60, RZ, 0x3c, !PT ;  /* 0x0000006016037812 */ /* 0x000fe200078e3cff */
[----:B------:R-:W-:Y:S01]  /*5bc0*/  IMAD.MOV.U32 R156, RZ, RZ, R230 ;  /* 0x000000ffff9c7224 */ /* 0x000fe200078e00e6 */
[----:B------:R4:W-:Y:S01]  /*5bd0*/  LDGSTS.E [R243+0x8000], desc[UR34][R246.64], !P1 ;  /* 0x08000000f6f37fae */ /* 0x0009e2000c921862 */
[----:B---3--:R-:W-:-:S03]  /*5be0*/  IMAD.WIDE R148, R160, 0x4, R136 ;  /* 0x00000004a0947825 */ /* 0x008fc600078e0288 */
[----:B------:R3:W-:Y:S01]  /*5bf0*/  LDGSTS.E [R243+0xc000], desc[UR34][R146.64], !P1 ;  /* 0x0c00000092f37fae */ /* 0x0007e2000c921862 */
[----:B------:R-:W-:Y:S01]  /*5c00*/  ISETP.GE.U32.AND P1, PT, R0, 0x7fffffc9, PT ;  /* 0x7fffffc90000780c */ /* 0x000fe20003f26070 */
[----:B------:R-:W-:Y:S02]  /*5c10*/  IMAD.WIDE R160, R160, 0x4, R144 ;  /* 0x00000004a0a07825 */ /* 0x000fe400078e0290 */
[----:B------:R3:W-:Y:S02]  /*5c20*/  LDGSTS.E [R243+0x4], desc[UR34][R148.64], !P2 ;  /* 0x0000400094f37fae */ /* 0x0007e4000d121862 */
[----:B------:R-:W-:Y:S02]  /*5c30*/  VIADD R0, R2, 0xffffffe7 ;  /* 0xffffffe702007836 */ /* 0x000fe40000000000 */
[----:B------:R-:W-:Y:S01]  /*5c40*/  LDGSTS.E [R243+0x4004], desc[UR34][R150.64], !P2 ;  /* 0x0400400096f37fae */ /* 0x000fe2000d121862 */
[----:B------:R-:W-:Y:S02]  /*5c50*/  VIADD R245, R3, UR8 ;  /* 0x0000000803f57c36 */ /* 0x000fe40008000000 */
[----:B------:R-:W-:Y:S01]  /*5c60*/  IMAD.MOV.U32 R157, RZ, RZ, R231 ;  /* 0x000000ffff9d7224 */ /* 0x000fe200078e00e7 */
[----:B------:R3:W-:Y:S01]  /*5c70*/  LDGSTS.E [R243+0x8004], desc[UR34][R158.64], !P2 ;  /* 0x080040009ef37fae */ /* 0x0007e2000d121862 */
[----:B------:R-:W-:-:S02]  /*5c80*/  IMAD.MOV.U32 R155, RZ, RZ, R233 ;  /* 0x000000ffff9b7224 */ /* 0x000fc400078e00e9 */
[----:B------:R-:W-:Y:S01]  /*5c90*/  IMAD.WIDE R238, R240, 0x4, R140 ;  /* 0x00000004f0ee7825 */ /* 0x000fe200078e028c */
[----:B------:R3:W-:Y:S01]  /*5ca0*/  LDGSTS.E [R243+0xc004], desc[UR34][R160.64], !P2 ;  /* 0x0c004000a0f37fae */ /* 0x0007e2000d121862 */
[----:B------:R-:W-:Y:S02]  /*5cb0*/  ISETP.GE.U32.AND P2, PT, R0, 0x7fffffc8, PT ;  /* 0x7fffffc80000780c */ /* 0x000fe40003f46070 */
[----:B------:R-:W-:Y:S01]  /*5cc0*/  VIADD R0, R2, 0xffffffe6 ;  /* 0xffffffe602007836 */ /* 0x000fe20000000000 */
[----:B------:R-:W-:Y:S01]  /*5cd0*/  LDGSTS.E [R243+0x8], desc[UR34][R162.64], !P3 ;  /* 0x00008000a2f37fae */ /* 0x000fe2000d921862 */
[----:B------:R-:W-:-:S03]  /*5ce0*/  IMAD.WIDE R240, R240, 0x4, R144 ;  /* 0x00000004f0f07825 */ /* 0x000fc600078e0290 */
[----:B------:R-:W-:Y:S01]  /*5cf0*/  LDGSTS.E [R243+0x4008], desc[UR34][R164.64], !P3 ;  /* 0x04008000a4f37fae */ /* 0x000fe2000d921862 */
[----:B------:R-:W-:-:S03]  /*5d00*/  IMAD.MOV.U32 R152, RZ, RZ, R154 ;  /* 0x000000ffff987224 */ /* 0x000fc600078e009a */
[----:B------:R-:W-:Y:S04]  /*5d10*/  LDGSTS.E [R243+0x8008], desc[UR34][R166.64], !P3 ;  /* 0x08008000a6f37fae */ /* 0x000fe8000d921862 */
[----:B------:R-:W-:Y:S01]  /*5d20*/  LDGSTS.E [R243+0xc008], desc[UR34][R168.64], !P3 ;  /* 0x0c008000a8f37fae */ /* 0x000fe2000d921862 */
[----:B------:R-:W-:Y:S01]  /*5d30*/  ISETP.GE.U32.AND P3, PT, R0, 0x7fffffc7, PT ;  /* 0x7fffffc70000780c */ /* 0x000fe20003f66070 */
[----:B------:R-:W-:Y:S02]  /*5d40*/  VIADD R0, R2, 0xffffffe5 ;  /* 0xffffffe502007836 */ /* 0x000fe40000000000 */
[----:B------:R-:W-:Y:S04]  /*5d50*/  LDGSTS.E [R243+0xc], desc[UR34][R170.64], !P4 ;  /* 0x0000c000aaf37fae */ /* 0x000fe8000e121862 */
[----:B------:R-:W-:Y:S04]  /*5d60*/  LDGSTS.E [R243+0x400c], desc[UR34][R172.64], !P4 ;  /* 0x0400c000acf37fae */ /* 0x000fe8000e121862 */
[----:B------:R-:W-:Y:S04]  /*5d70*/  LDGSTS.E [R243+0x800c], desc[UR34][R174.64], !P4 ;  /* 0x0800c000aef37fae */ /* 0x000fe8000e121862 */
[----:B------:R-:W-:Y:S01]  /*5d80*/  LDGSTS.E [R243+0xc00c], desc[UR34][R176.64], !P4 ;  /* 0x0c00c000b0f37fae */ /* 0x000fe2000e121862 */
[----:B------:R-:W-:Y:S01]  /*5d90*/  ISETP.GE.U32.AND P4, PT, R0, 0x7fffffc6, PT ;  /* 0x7fffffc60000780c */ /* 0x000fe20003f86070 */
[----:B------:R-:W-:-:S02]  /*5da0*/  VIADD R0, R2, 0xffffffe4 ;  /* 0xffffffe402007836 */ /* 0x000fc40000000000 */
[----:B------:R-:W-:Y:S04]  /*5db0*/  LDGSTS.E [R244], desc[UR34][R178.64], !P5 ;  /* 0x00000000b2f47fae */ /* 0x000fe8000e921862 */
[----:B------:R-:W-:Y:S04]  /*5dc0*/  LDGSTS.E [R244+0x4000], desc[UR34][R180.64], !P5 ;  /* 0x04000000b4f47fae */ /* 0x000fe8000e921862 */
[----:B------:R-:W-:Y:S04]  /*5dd0*/  LDGSTS.E [R244+0x8000], desc[UR34][R182.64], !P5 ;  /* 0x08000000b6f47fae */ /* 0x000fe8000e921862 */
[----:B------:R-:W-:Y:S01]  /*5de0*/  LDGSTS.E [R244+0xc000], desc[UR34][R184.64], !P5 ;  /* 0x0c000000b8f47fae */ /* 0x000fe2000e921862 */
[----:B------:R-:W-:Y:S01]  /*5df0*/  ISETP.GE.U32.AND P5, PT, R0, 0x7fffffc5, PT ;  /* 0x7fffffc50000780c */ /* 0x000fe20003fa6070 */
[----:B------:R-:W-:-:S02]  /*5e00*/  VIADD R0, R2, 0xffffffe3 ;  /* 0xffffffe302007836 */ /* 0x000fc40000000000 */
[----:B------:R-:W-:Y:S04]  /*5e10*/  LDGSTS.E [R244+0x4], desc[UR34][R186.64], !P6 ;  /* 0x00004000baf47fae */ /* 0x000fe8000f121862 */
        /* <DEDUP_REMOVED lines=14> */
[----:B------:R1:W-:Y:S04]  /*5f00*/  STL.64 [R1+0x1480], R250 ;  /* 0x001480fa01007387 */ /* 0x0003e80000100a00 */
[----:B------:R-:W-:Y:S01]  /*5f10*/  LDGSTS.E [R244+0xc00c], desc[UR34][R208.64], !P1 ;  /* 0x0c00c000d0f47fae */ /* 0x000fe2000c921862 */
[----:B------:R-:W-:Y:S01]  /*5f20*/  ISETP.GE.U32.AND P1, PT, R0, 0x7fffffc2, PT ;  /* 0x7fffffc20000780c */ /* 0x000fe20003f26070 */
[----:B------:R-:W-:-:S02]  /*5f30*/  VIADD R0, R2, 0xffffffe0 ;  /* 0xffffffe002007836 */ /* 0x000fc40000000000 */
[----:B------:R2:W-:Y:S04]  /*5f40*/  STL.64 [R1+0x1488], R248 ;  /* 0x001488f801007387 */ /* 0x0005e80000100a00 */
[----:B------:R-:W-:Y:S01]  /*5f50*/  LDGSTS.E [R245], desc[UR34][R210.64], !P2 ;  /* 0x00000000d2f57fae */ /* 0x000fe2000d121862 */
[----:B-1----:R-:W-:Y:S02]  /*5f60*/  IMAD.MOV.U32 R250, RZ, RZ, R226 ;  /* 0x000000fffffa7224 */ /* 0x002fe400078e00e2 */
[----:B------:R-:W-:Y:S01]  /*5f70*/  IMAD.MOV.U32 R251, RZ, RZ, R227 ;  /* 0x000000fffffb7224 */ /* 0x000fe200078e00e3 */
[----:B------:R4:W-:Y:S04]  /*5f80*/  STL.64 [R1+0x1490], R246 ;  /* 0x001490f601007387 */ /* 0x0009e80000100a00 */
[----:B------:R-:W-:Y:S01]  /*5f90*/  LDGSTS.E [R245+0x4000], desc[UR34][R214.64], !P2 ;  /* 0x04000000d6f57fae */ /* 0x000fe2000d121862 */
[----:B--2---:R-:W-:-:S02]  /*5fa0*/  IMAD.MOV.U32 R248, RZ, RZ, R28 ;  /* 0x000000fffff87224 */ /* 0x004fc400078e001c */
[----:B------:R-:W-:Y:S01]  /*5fb0*/  IMAD.MOV.U32 R249, RZ, RZ, R29 ;  /* 0x000000fffff97224 */ /* 0x000fe200078e001d */
[----:B------:R3:W-:Y:S01]  /*5fc0*/  STL.64 [R1+0x1498], R146 ;  /* 0x0014989201007387 */ /* 0x0007e20000100a00 */
[----:B------:R-:W1:Y:S01]  /*5fd0*/  LDC R28, c[0x0][0x230] ;  /* 0x00008c00ff1c7b82 */ /* 0x000e620000000800 */
[----:B------:R-:W-:Y:S02]  /*5fe0*/  LOP3.LUT R29, R22, 0x70, RZ, 0x3c, !PT ;  /* 0x00000070161d7812 */ /* 0x000fe400078e3cff */
[----:B------:R-:W-:Y:S01]  /*5ff0*/  LDGSTS.E [R245+0x8000], desc[UR34][R216.64], !P2 ;  /* 0x08000000d8f57fae */ /* 0x000fe2000d121862 */
[----:B----4-:R-:W-:Y:S02]  /*6000*/  IMAD.MOV.U32 R246, RZ, RZ, R228 ;  /* 0x000000fffff67224 */ /* 0x010fe400078e00e4 */
[----:B------:R-:W-:Y:S01]  /*6010*/  IMAD.MOV.U32 R247, RZ, RZ, R229 ;  /* 0x000000fffff77224 */ /* 0x000fe200078e00e5 */
[----:B------:R-:W-:Y:S01]  /*6020*/  LDGSTS.E [R245+0xc000], desc[UR34][R218.64], !P2 ;  /* 0x0c000000daf57fae */ /* 0x000fe2000d121862 */
[----:B------:R-:W-:Y:S01]  /*6030*/  ISETP.GE.AND P2, PT, R232, R0, PT ;  /* 0x00000000e800720c */ /* 0x000fe20003f46270 */
[----:B---3--:R-:W-:-:S02]  /*6040*/  VIADD R146, R2, 0x1f ;  /* 0x0000001f02927836 */ /* 0x008fc40000000000 */
[----:B------:R-:W-:Y:S01]  /*6050*/  LDGSTS.E [R245+0x4], desc[UR34][R212.64], !P3 ;  /* 0x00004000d4f57fae */ /* 0x000fe2000d921862 */
[----:B------:R-:W-:Y:S02]  /*6060*/  SEL R3, RZ, 0x4, P2 ;  /* 0x00000004ff037807 */ /* 0x000fe40001000000 */
[----:B------:R-:W-:Y:S01]  /*6070*/  ISETP.GE.U32.AND P2, PT, R0, 0x7fffffc1, PT ;  /* 0x7fffffc10000780c */ /* 0x000fe20003f46070 */
[----:B------:R-:W-:Y:S04]  /*6080*/  LDGSTS.E [R245+0x4004], desc[UR34][R220.64], !P3 ;  /* 0x04004000dcf57fae */ /* 0x000fe8000d921862 */
[----:B------:R-:W-:Y:S04]  /*6090*/  LDGSTS.E [R245+0x8004], desc[UR34][R222.64], !P3 ;  /* 0x08004000def57fae */ /* 0x000fe8000d921862 */
[----:B------:R-:W-:Y:S01]  /*60a0*/  LDGSTS.E [R245+0xc004], desc[UR34][R224.64], !P3 ;  /* 0x0c004000e0f57fae */ /* 0x000fe2000d921862 */
[----:B------:R-:W-:-:S03]  /*60b0*/  ISETP.GT.AND P3, PT, R146, 0x1f, PT ;  /* 0x0000001f9200780c */ /* 0x000fc60003f64270 */
[----:B------:R2:W-:Y:S01]  /*60c0*/  STL.64 [R1+0x14a0], R148 ;  /* 0x0014a09401007387 */ /* 0x0005e20000100a00 */
[----:B------:R-:W-:Y:S02]  /*60d0*/  SEL R0, RZ, 0x4, !P3 ;  /* 0x00000004ff007807 */ /* 0x000fe40005800000 */
[----:B------:R-:W-:Y:S01]  /*60e0*/  ISETP.GE.AND P3, PT, R232, R2, PT ;  /* 0x00000002e800720c */ /* 0x000fe20003f66270 */
[----:B------:R-:W-:Y:S01]  /*60f0*/  IMAD R232, R142, 0x1a, RZ ;  /* 0x0000001a8ee87824 */ /* 0x000fe200078e02ff */
[----:B------:R-:W-:Y:S02]  /*6100*/  STL.64 [R1+0x14a8], R150 ;  /* 0x0014a89601007387 */ /* 0x000fe40000100a00 */
[----:B------:R-:W-:Y:S01]  /*6110*/  SEL R2, R0, RZ, !P3 ;  /* 0x000000ff00027207 */ /* 0x000fe20005800000 */
[----:B------:R-:W-:Y:S01]  /*6120*/  IMAD.WIDE R226, R232, 0x4, R136 ;  /* 0x00000004e8e27825 */ /* 0x000fe200078e0288 */
[----:B------:R-:W-:Y:S01]  /*6130*/  ISETP.GT.AND P3, PT, R146, 0x3f, PT ;  /* 0x0000003f9200780c */ /* 0x000fe20003f64270 */
[----:B------:R3:W-:Y:S02]  /*6140*/  STL.64 [R1+0x14b0], R158 ;  /* 0x0014b09e01007387 */ /* 0x0007e40000100a00 */
[C---:B------:R-:W-:Y:S01]  /*6150*/  IMAD.WIDE R228, R232.reuse, 0x4, R138 ;  /* 0x00000004e8e47825 */ /* 0x040fe200078e028a */
[----:B------:R-:W-:Y:S01]  /*6160*/  SEL R0, R3, RZ, P3 ;  /* 0x000000ff03007207 */ /* 0x000fe20001800000 */
[----:B------:R-:W-:Y:S01]  /*6170*/  LDGSTS.E [R245+0x8], desc[UR34][R226.64], !P4 ;  /* 0x00008000e2f57fae */ /* 0x000fe2000e121862 */
[----:B------:R-:W4:Y:S01]  /*6180*/  LDC R3, c[0x0][0x230] ;  /* 0x00008c00ff037b82 */ /* 0x000f220000000800 */
[----:B------:R-:W-:Y:S01]  /*6190*/  IMAD.WIDE R230, R232, 0x4, R140 ;  /* 0x00000004e8e67825 */ /* 0x000fe200078e028c */
[----:B------:R-:W-:Y:S01]  /*61a0*/  ISETP.NE.U32.AND P3, PT, R0, RZ, PT ;  /* 0x000000ff0000720c */ /* 0x000fe20003f65070 */
[----:B------:R-:W-:Y:S02]  /*61b0*/  LDGSTS.E [R245+0x4008], desc[UR34][R228.64], !P4 ;  /* 0x04008000e4f57fae */ /* 0x000fe4000e121862 */
[----:B------:R-:W-:-:S02]  /*61c0*/  IMAD.WIDE R232, R232, 0x4, R144 ;  /* 0x00000004e8e87825 */ /* 0x000fc400078e0290 */
[----:B------:R-:W-:Y:S02]  /*61d0*/  LDGSTS.E [R245+0x8008], desc[UR34][R230.64], !P4 ;  /* 0x08008000e6f57fae */ /* 0x000fe4000e121862 */
[----:B------:R-:W-:Y:S02]  /*61e0*/  VIADD R0, R5, 0xffffffdf ;  /* 0xffffffdf05007836 */ /* 0x000fe40000000000 */
[----:B------:R-:W-:Y:S01]  /*61f0*/  LDGSTS.E [R245+0xc008], desc[UR34][R232.64], !P4 ;  /* 0x0c008000e8f57fae */ /* 0x000fe2000e121862 */
[----:B------:R-:W-:Y:S01]  /*6200*/  VIADD R5, R29, UR8 ;  /* 0x000000081d057c36 */ /* 0x000fe20008000000 */
[----:B------:R-:W-:Y:S01]  /*6210*/  ISETP.NE.U32.AND P4, PT, R2, RZ, PT ;  /* 0x000000ff0200720c */ /* 0x000fe20003f85070 */
[----:B------:R-:W-:Y:S01]  /*6220*/  IMAD R2, R142, 0x1d, RZ ;  /* 0x0000001d8e027824 */ /* 0x000fe200078e02ff */
[----:B------:R-:W-:Y:S01]  /*6230*/  LDGSTS.E [R245+0xc], desc[UR34][R234.64], !P5 ;  /* 0x0000c000eaf57fae */ /* 0x000fe2000e921862 */
[----:B------:R-:W-:Y:S02]  /*6240*/  IMAD.MOV.U32 R29, RZ, RZ, R155 ;  /* 0x000000ffff1d7224 */ /* 0x000fe400078e009b */
[----:B------:R-:W-:Y:S01]  /*6250*/  IMAD.WIDE R154, R2, 0x4, R144 ;  /* 0x00000004029a7825 */ /* 0x000fe200078e0290 */
[----:B------:R-:W-:Y:S03]  /*6260*/  LDGSTS.E [R245+0x400c], desc[UR34][R236.64], !P5 ;  /* 0x0400c000ecf57fae */ /* 0x000fe6000e921862 */
[----:B--2---:R-:W-:Y:S01]  /*6270*/  IMAD.MOV.U32 R148, RZ, RZ, R246 ;  /* 0x000000ffff947224 */ /* 0x004fe200078e00f6 */
[----:B------:R-:W-:Y:S01]  /*6280*/  LDGSTS.E [R245+0x800c], desc[UR34][R238.64], !P5 ;  /* 0x0800c000eef57fae */ /* 0x000fe2000e921862 */
[----:B------:R-:W-:-:S02]  /*6290*/  IMAD.MOV.U32 R149, RZ, RZ, R247 ;  /* 0x000000ffff957224 */ /* 0x000fc400078e00f7 */
[----:B------:R-:W-:Y:S01]  /*62a0*/  IMAD.MOV.U32 R246, RZ, RZ, R152 ;  /* 0x000000fffff67224 */ /* 0x000fe200078e0098 */
[----:B------:R-:W-:Y:S01]  /*62b0*/  LDGSTS.E [R245+0xc00c], desc[UR34][R240.64], !P5 ;  /* 0x0c00c000f0f57fae */ /* 0x000fe2000e921862 */
[----:B------:R-:W-:Y:S01]  /*62c0*/  ISETP.GE.U32.AND P5, PT, R0, 0x7fffffc0, PT ;  /* 0x7fffffc00000780c */ /* 0x000fe20003fa6070 */
[----:B------:R-:W-:Y:S02]  /*62d0*/  IMAD R0, R142, 0x1c, RZ ;  /* 0x0000001c8e007824 */ /* 0x000fe400078e02ff */
[----:B------:R2:W-:Y:S01]  /*62e0*/  STL.64 [R1+0x14b8], R160 ;  /* 0x0014b8a001007387 */ /* 0x0005e20000100a00 */
[----:B------:R-:W-:Y:S02]  /*62f0*/  IMAD.MOV.U32 R247, RZ, RZ, R153 ;  /* 0x000000fffff77224 */ /* 0x000fe400078e0099 */
[C---:B---3--:R-:W-:Y:S01]  /*6300*/  IMAD.WIDE R158, R0.reuse, 0x4, R136 ;  /* 0x00000004009e7825 */ /* 0x048fe200078e0288 */
[----:B------:R-:W-:Y:S03]  /*6310*/  STL.64 [R1+0x14c0], R162 ;  /* 0x0014c0a201007387 */ /* 0x000fe60000100a00 */
[----:B------:R-:W-:Y:S01]  /*6320*/  IMAD.WIDE R150, R0, 0x4, R138 ;  /* 0x0000000400967825 */ /* 0x000fe200078e028a */
[----:B------:R-:W-:Y:S04]  /*6330*/  STL.64 [R1+0x14c8], R164 ;  /* 0x0014c8a401007387 */ /* 0x000fe80000100a00 */
[----:B------:R-:W-:Y:S01]  /*6340*/  STL.64 [R1+0x14d0], R166 ;  /* 0x0014d0a601007387 */ /* 0x000fe20000100a00 */
[----:B--2---:R-:W-:-:S02]  /*6350*/  IMAD.MOV.U32 R160, RZ, RZ, R148 ;  /* 0x000000ffffa07224 */ /* 0x004fc400078e0094 */
[----:B------:R-:W-:Y:S01]  /*6360*/  IMAD.MOV.U32 R161, RZ, RZ, R149 ;  /* 0x000000ffffa17224 */ /* 0x000fe200078e0095 */
[----:B------:R-:W-:Y:S01]  /*6370*/  STL.64 [R1+0x14d8], R168 ;  /* 0x0014d8a801007387 */ /* 0x000fe20000100a00 */
[----:B------:R-:W-:Y:S02]  /*6380*/  IMAD.MOV.U32 R148, RZ, RZ, R248 ;  /* 0x000000ffff947224 */ /* 0x000fe400078e00f8 */
[----:B------:R-:W-:Y:S01]  /*6390*/  IMAD.MOV.U32 R149, RZ, RZ, R249 ;  /* 0x000000ffff957224 */ /* 0x000fe200078e00f9 */
[----:B------:R-:W-:Y:S04]  /*63a0*/  STL.64 [R1+0x14e0], R170 ;  /* 0x0014e0aa01007387 */ /* 0x000fe80000100a00 */
[----:B------:R2:W-:Y:S04]  /*63b0*/  STL [R1+0x12b8], R146 ;  /* 0x0012b89201007387 */ /* 0x0005e80000100800 */
[----:B------:R3:W-:Y:S04]  /*63c0*/  STL.64 [R1+0x1460], R22 ;  /* 0x0014601601007387 */ /* 0x0007e80000100a00 */
[----:B------:R1:W-:Y:S01]  /*63d0*/  LDGSTS.E [R5], desc[UR34][R158.64], !P6 ;  /* 0x000000009e057fae */ /* 0x0003e2000f121862 */
[----:B--2---:R-:W-:-:S03]  /*63e0*/  IMAD.WIDE R146, R0, 0x4, R140 ;  /* 0x0000000400927825 */ /* 0x004fc600078e028c */
[----:B------:R2:W-:Y:S01]  /*63f0*/  LDGSTS.E [R5+0x4000], desc[UR34][R150.64], !P6 ;  /* 0x0400000096057fae */ /* 0x0005e2000f121862 */
[----:B---3--:R-:W-:-:S03]  /*6400*/  IMAD.WIDE R22, R0, 0x4, R144 ;  /* 0x0000000400167825 */ /* 0x008fc600078e0290 */
[----:B------:R1:W-:Y:S01]  /*6410*/  STL.64 [R1+0x70], R158 ;  /* 0x0000709e01007387 */ /* 0x0003e20000100a00 */
[----:B------:R-:W-:-:S03]  /*6420*/  VIADD R0, R252, 0xffffffde ;  /* 0xffffffdefc007836 */ /* 0x000fc60000000000 */
[----:B------:R3:W-:Y:S01]  /*6430*/  LDGSTS.E [R5+0x8000], desc[UR34][R146.64], !P6 ;  /* 0x0800000092057fae */ /* 0x0007e2000f121862 */
[----:B------:R-:W-:-:S03]  /*6440*/  IMAD R252, R142, 0x1f, RZ ;  /* 0x0000001f8efc7824 */ /* 0x000fc600078e02ff */
[----:B------:R2:W-:Y:S04]  /*6450*/  STL.64 [R1+0x68], R150 ;  /* 0x0000689601007387 */ /* 0x0005e80000100a00 */
[----:B------:R4:W-:Y:S01]  /*6460*/  LDGSTS.E [R5+0xc000], desc[UR34][R22.64], !P6 ;  /* 0x0c00000016057fae */ /* 0x0009e2000f121862 */
[----:B------:R-:W-:Y:S01]  /*6470*/  ISETP.GE.U32.AND P6, PT, R0, 0x7fffffbf, PT ;  /* 0x7fffffbf0000780c */ /* 0x000fe20003fc6070 */
[----:B------:R-:W-:Y:S02]  /*6480*/  IMAD R0, R142, 0x1e, RZ ;  /* 0x0000001e8e007824 */ /* 0x000fe400078e02ff */
[----:B------:R3:W-:Y:S02]  /*6490*/  STL.64 [R1+0x60], R146 ;  /* 0x0000609201007387 */ /* 0x0007e40000100a00 */
[----:B-1----:R-:W-:-:S02]  /*64a0*/  IMAD.WIDE R158, R0, 0x4, R136 ;  /* 0x00000004009e7825 */ /* 0x002fc400078e0288 */
[----:B------:R4:W-:Y:S02]  /*64b0*/  STL.64 [R1+0x58], R22 ;  /* 0x0000581601007387 */ /* 0x0009e40000100a00 */
[----:B--2---:R-:W-:-:S04]  /*64c0*/  IMAD.WIDE R150, R2, 0x4, R136 ;  /* 0x0000000402967825 */ /* 0x004fc800078e0288 */
[----:B------:R-:W-:Y:S01]  /*64d0*/  IMAD.WIDE R152, R0, 0x4, R140 ;  /* 0x0000000400987825 */ /* 0x000fe200078e028c */
[----:B------:R1:W-:Y:S03]  /*64e0*/  STL.64 [R1+0x50], R150 ;  /* 0x0000509601007387 */ /* 0x0003e60000100a00 */
[C---:B---3--:R-:W-:Y:S01]  /*64f0*/  IMAD.WIDE R146, R2.reuse, 0x4, R138 ;  /* 0x0000000402927825 */ /* 0x048fe200078e028a */
[----:B------:R1:W-:Y:S03]  /*6500*/  LDGSTS.E [R5+0x4], desc[UR34][R150.64], !P0 ;  /* 0x0000400096057fae */ /* 0x0003e6000c121862 */
[----:B----4-:R-:W-:Y:S01]  /*6510*/  IMAD.WIDE R22, R2, 0x4, R140 ;  /* 0x0000000402167825 */ /* 0x010fe200078e028c */
[----:B------:R2:W-:Y:S03]  /*6520*/  STL.64 [R1+0x48], R146 ;  /* 0x0000489201007387 */ /* 0x0005e60000100a00 */
[----:B------:R-:W-:Y:S01]  /*6530*/  VIADD R2, R3, 0xffffffdd ;  /* 0xffffffdd03027836 */ /* 0x000fe20000000000 */
[----:B------:R2:W-:Y:S01]  /*6540*/  LDGSTS.E [R5+0x4004], desc[UR34][R146.64], !P0 ;  /* 0x0400400092057fae */ /* 0x0005e2000c121862 */
[----:B------:R-:W-:Y:S01]  /*6550*/  LOP3.LUT R3, R29, 0x40, RZ, 0x3c, !PT ;  /* 0x000000401d037812 */ /* 0x000fe200078e3cff */
[----:B-1----:R-:W-:-:S02]  /*6560*/  IMAD.WIDE R150, R0, 0x4, R138 ;  /* 0x0000000400967825 */ /* 0x002fc400078e028a */
[----:B------:R1:W-:Y:S02]  /*6570*/  LDGSTS.E [R5+0x8004], desc[UR34][R22.64], !P0 ;  /* 0x0800400016057fae */ /* 0x0003e4000c121862 */
[----:B------:R-:W-:Y:S02]  /*6580*/  VIADD R3, R3, UR8 ;  /* 0x0000000803037c36 */ /* 0x000fe40008000000 */
[----:B------:R-:W-:Y:S01]  /*6590*/  LDGSTS.E [R5+0xc004], desc[UR34][R154.64], !P0 ;  /* 0x0c0040009a057fae */ /* 0x000fe2000c121862 */
[----:B------:R-:W-:Y:S01]  /*65a0*/  ISETP.GE.U32.AND P0, PT, R2, 0x7fffffbe, PT ;  /* 0x7fffffbe0200780c */ /* 0x000fe20003f06070 */
[----:B------:R-:W-:Y:S02]  /*65b0*/  IMAD.SHL.U32 R2, R142, 0x20, RZ ;  /* 0x000000208e027824 */ /* 0x000fe400078e00ff */
[--C-:B--2---:R-:W-:Y:S01]  /*65c0*/  IMAD.WIDE R146, R0, 0x4, R144.reuse ;  /* 0x0000000400927825 */ /* 0x104fe200078e0290 */
[----:B------:R2:W-:Y:S03]  /*65d0*/  LDGSTS.E [R5+0x8], desc[UR34][R158.64], !P1 ;  /* 0x000080009e057fae */ /* 0x0005e6000c921862 */
[----:B------:R-:W-:Y:S01]  /*65e0*/  VIADD R0, R28, 0xffffffdc ;  /* 0xffffffdc1c007836 */ /* 0x000fe20000000000 */
[----:B------:R3:W-:Y:S01]  /*65f0*/  LDGSTS.E [R5+0x4008], desc[UR34][R150.64], !P1 ;  /* 0x0400800096057fae */ /* 0x0007e2000c921862 */
[----:B------:R-:W-:-:S03]  /*6600*/  IMAD.WIDE R248, R2, 0x4, R144 ;  /* 0x0000000402f87825 */ /* 0x000fc600078e0290 */
[----:B------:R1:W-:Y:S01]  /*6610*/  STL.64 [R1+0x1470], R22 ;  /* 0x0014701601007387 */ /* 0x0003e20000100a00 */
[----:B------:R-:W-:-:S03]  /*6620*/  IMAD.WIDE R246, R2, 0x4, R246 ;  /* 0x0000000402f67825 */ /* 0x000fc600078e02f6 */
[----:B------:R4:W-:Y:S01]  /*6630*/  LDGSTS.E [R5+0x8008], desc[UR34][R152.64], !P1 ;  /* 0x0800800098057fae */ /* 0x0009e2000c921862 */
[----:B------:R-:W-:-:S03]  /*6640*/  IMAD.WIDE R164, R2, 0x4, R160 ;  /* 0x0000000402a47825 */ /* 0x000fc600078e02a0 */
[----:B------:R-:W-:Y:S01]  /*6650*/  STL.64 [R1+0x1478], R154 ;  /* 0x0014789a01007387 */ /* 0x000fe20000100a00 */
[----:B------:R-:W-:-:S03]  /*6660*/  IMAD.WIDE R148, R2, 0x4, R148 ;  /* 0x0000000402947825 */ /* 0x000fc600078e0294 */
[----:B------:R4:W-:Y:S01]  /*6670*/  LDGSTS.E [R5+0xc008], desc[UR34][R146.64], !P1 ;  /* 0x0c00800092057fae */ /* 0x0009e2000c921862 */
[----:B------:R-:W-:Y:S01]  /*6680*/  ISETP.GE.U32.AND P1, PT, R0, 0x7fffffbd, PT ;  /* 0x7fffffbd0000780c */ /* 0x000fe20003f26070 */
[----:B------:R-:W-:Y:S01]  /*6690*/  VIADD R0, R29, UR8 ;  /* 0x000000081d007c36 */ /* 0x000fe20008000000 */
[----:B-1----:R-:W1:Y:S01]  /*66a0*/  LDC R23, c[0x0][0x230] ;  /* 0x00008c00ff177b82 */ /* 0x002e620000000800 */
[----:B------:R2:W-:Y:S01]  /*66b0*/  STL.64 [R1+0x30], R158 ;  /* 0x0000309e01007387 */ /* 0x0005e20000100a00 */
[----:B------:R-:W-:-:S03]  /*66c0*/  IMAD.WIDE R28, R252, 0x4, R136 ;  /* 0x00000004fc1c7825 */ /* 0x000fc600078e0288 */
[----:B------:R3:W-:Y:S01]  /*66d0*/  STL.64 [R1+0x28], R150 ;  /* 0x0000289601007387 */ /* 0x0007e20000100a00 */
[----:B------:R-:W-:Y:S02]  /*66e0*/  IMAD.WIDE R166, R2, 0x4, R96 ;  /* 0x0000000402a67825 */ /* 0x000fe400078e0260 */
[----:B------:R-:W1:Y:S01]  /*66f0*/  LDC R22, c[0x0][0x230] ;  /* 0x00008c00ff167b82 */ /* 0x000e620000000800 */
[----:B------:R4:W-:Y:S01]  /*6700*/  STL.64 [R1+0x20], R152 ;  /* 0x0000209801007387 */ /* 0x0009e20000100a00 */
[----:B--2---:R-:W-:-:S03]  /*6710*/  IMAD.MOV.U32 R158, RZ, RZ, R250 ;  /* 0x000000ffff9e7224 */ /* 0x004fc600078e00fa */
[----:B------:R2:W-:Y:S01]  /*6720*/  STL.64 [R1+0x18], R146 ;  /* 0x0000189201007387 */ /* 0x0005e20000100a00 */
[----:B------:R-:W-:Y:S02]  /*6730*/  IMAD.MOV.U32 R159, RZ, RZ, R251 ;  /* 0x000000ffff9f7224 */ /* 0x000fe400078e00fb */
[----:B---3--:R-:W-:Y:S01]  /*6740*/  IMAD.MOV.U32 R150, RZ, RZ, R156 ;  /* 0x000000ffff967224 */ /* 0x008fe200078e009c */
[----:B------:R3:W-:Y:S01]  /*6750*/  STL.64 [R1+0x10], R28 ;  /* 0x0000101c01007387 */ /* 0x0007e20000100a00 */
[----:B------:R-:W-:Y:S02]  /*6760*/  IMAD.MOV.U32 R151, RZ, RZ, R157 ;  /* 0x000000ffff977224 */ /* 0x000fe400078e009d */
[C---:B------:R-:W-:Y:S01]  /*6770*/  IMAD.WIDE R156, R2.reuse, 0x4, R136 ;  /* 0x00000004029c7825 */ /* 0x040fe200078e0288 */
[----:B------:R-:W-:Y:S03]  /*6780*/  LDGSTS.E [R5+0xc], desc[UR34][R28.64], !P2 ;  /* 0x0000c0001c057fae */ /* 0x000fe6000d121862 */
[C---:B----4-:R-:W-:Y:S01]  /*6790*/  IMAD.WIDE R152, R2.reuse, 0x4, R138 ;  /* 0x0000000402987825 */ /* 0x050fe200078e028a */
[----:B------:R4:W-:Y:S01]  /*67a0*/  STL.64 [R1+0xe50], R156 ;  /* 0x000e509c01007387 */ /* 0x0009e20000100a00 */
[----:B--2---:R-:W2:Y:S02]  /*67b0*/  LDC R147, c[0x0][0x230] ;  /* 0x00008c00ff937b82 */ /* 0x004ea40000000800 */
[C---:B------:R-:W-:Y:S01]  /*67c0*/  IMAD.WIDE R250, R2.reuse, 0x4, R140 ;  /* 0x0000000402fa7825 */ /* 0x040fe200078e028c */
[----:B------:R4:W-:Y:S03]  /*67d0*/  STL.64 [R1+0xe58], R152 ;  /* 0x000e589801007387 */ /* 0x0009e60000100a00 */
[C---:B------:R-:W-:Y:S01]  /*67e0*/  IMAD.WIDE R170, R2.reuse, 0x4, R158 ;  /* 0x0000000402aa7825 */ /* 0x040fe200078e029e */
[----:B------:R4:W-:Y:S01]  /*67f0*/  STL.64 [R1+0xe68], R250 ;  /* 0x000e68fa01007387 */ /* 0x0009e20000100a00 */
[----:B------:R-:W2:Y:S02]  /*6800*/  LDC R146, c[0x0][0x230] ;  /* 0x00008c00ff927b82 */ /* 0x000ea40000000800 */
[C---:B------:R-:W-:Y:S01]  /*6810*/  IMAD.WIDE R168, R2.reuse, 0x4, R150 ;  /* 0x0000000402a87825 */ /* 0x040fe200078e0296 */
[----:B------:R-:W-:Y:S03]  /*6820*/  STL.64 [R1+0xe60], R248 ;  /* 0x000e60f801007387 */ /* 0x000fe60000100a00 */
[C---:B------:R-:W-:Y:S01]  /*6830*/  IMAD.WIDE R162, R2.reuse, 0x4, R34 ;  /* 0x0000000402a27825 */ /* 0x040fe200078e0222 */
[----:B------:R-:W-:Y:S03]  /*6840*/  STL.64 [R1+0xe10], R246 ;  /* 0x000e10f601007387 */ /* 0x000fe60000100a00 */
[C---:B------:R-:W-:Y:S01]  /*6850*/  IMAD.WIDE R160, R2.reuse, 0x4, R94 ;  /* 0x0000000402a07825 */ /* 0x040fe200078e025e */
[----:B------:R-:W-:Y:S03]  /*6860*/  STL.64 [R1+0xe38], R164 ;  /* 0x000e38a401007387 */ /* 0x000fe60000100a00 */
[----:B------:R-:W-:Y:S01]  /*6870*/  IMAD.WIDE R154, R2, 0x4, R92 ;  /* 0x00000004029a7825 */ /* 0x000fe200078e025c */
[----:B------:R-:W4:Y:S03]  /*6880*/  LDL.LU.64 R96, [R1+0x1530] ;  /* 0x0015300001607983 */ /* 0x000f260000300a00 */
[----:B------:R-:W-:Y:S01]  /*6890*/  IMAD.WIDE R136, R252, 0x4, R138 ;  /* 0x00000004fc887825 */ /* 0x000fe200078e028a */
[----:B------:R-:W-:Y:S03]  /*68a0*/  STL.64 [R1+0xe00], R170 ;  /* 0x000e00aa01007387 */ /* 0x000fe60000100a00 */
[----:B------:R-:W-:Y:S01]  /*68b0*/  IMAD.WIDE R158, R2, 0x4, R32 ;  /* 0x00000004029e7825 */ /* 0x000fe200078e0220 */
[----:B------:R-:W-:Y:S03]  /*68c0*/  STL.64 [R1+0xea8], R148 ;  /* 0x000ea89401007387 */ /* 0x000fe60000100a00 */
[----:B------:R-:W-:Y:S01]  /*68d0*/  IMAD.WIDE R138, R252, 0x4, R140 ;  /* 0x00000004fc8a7825 */ /* 0x000fe200078e028c */
[----:B------:R2:W-:Y:S03]  /*68e0*/  STL.64 [R1+0xe08], R168 ;  /* 0x000e08a801007387 */ /* 0x0005e60000100a00 */
[----:B------:R-:W-:Y:S01]  /*68f0*/  IMAD.WIDE R150, R2, 0x4, R30 ;  /* 0x0000000402967825 */ /* 0x000fe200078e021e */
[----:B------:R-:W2:Y:S03]  /*6900*/  LDL.LU.64 R34, [R1+0x1528] ;  /* 0x0015280001227983 */ /* 0x000ea60000300a00 */
[----:B------:R-:W-:Y:S01]  /*6910*/  IMAD.WIDE R140, R252, 0x4, R144 ;  /* 0x00000004fc8c7825 */ /* 0x000fe200078e0290 */
[----:B------:R-:W4:Y:S04]  /*6920*/  LDL.LU.64 R94, [R1+0x1520] ;  /* 0x00152000015e7983 */ /* 0x000f280000300a00 */
[----:B------:R-:W-:Y:S04]  /*6930*/  STL.64 [R1+0xe18], R166 ;  /* 0x000e18a601007387 */ /* 0x000fe80000100a00 */
[----:B------:R-:W2:Y:S01]  /*6940*/  LDL.LU.64 R32, [R1+0x1518] ;  /* 0x0015180001207983 */ /* 0x000ea20000300a00 */
[----:B------:R-:W-:-:S03]  /*6950*/  IMAD.WIDE R144, R2, 0x4, R26 ;  /* 0x0000000402907825 */ /* 0x000fc600078e021a */
[----:B------:R-:W4:Y:S04]  /*6960*/  LDL.LU.64 R92, [R1+0x1510] ;  /* 0x00151000015c7983 */ /* 0x000f280000300a00 */
[----:B------:R-:W-:Y:S04]  /*6970*/  STL.64 [R1+0xe20], R162 ;  /* 0x000e20a201007387 */ /* 0x000fe80000100a00 */
[----:B------:R-:W2:Y:S04]  /*6980*/  LDL.LU.64 R30, [R1+0x1508] ;  /* 0x00150800011e7983 */ /* 0x000ea80000300a00 */
[----:B------:R4:W-:Y:S04]  /*6990*/  STL.64 [R1+0xe28], R160 ;  /* 0x000e28a001007387 */ /* 0x0009e80000100a00 */
[----:B------:R-:W4:Y:S04]  /*69a0*/  LDL.LU.64 R26, [R1+0x1500] ;  /* 0x00150000011a7983 */ /* 0x000f280000300a00 */
[----:B------:R4:W-:Y:S04]  /*69b0*/  STL.64 [R1+0xe30], R158 ;  /* 0x000e309e01007387 */ /* 0x0009e80000100a00 */
[----:B---3--:R-:W3:Y:S04]  /*69c0*/  LDL.LU.64 R28, [R1+0x14f8] ;  /* 0x0014f800011c7983 */ /* 0x008ee80000300a00 */
[----:B------:R-:W-:Y:S04]  /*69d0*/  LDGSTS.E [R5+0x400c], desc[UR34][R136.64], !P2 ;  /* 0x0400c00088057fae */ /* 0x000fe8000d121862 */
[----:B------:R-:W-:Y:S04]  /*69e0*/  LDGSTS.E [R5+0x800c], desc[UR34][R138.64], !P2 ;  /* 0x0800c0008a057fae */ /* 0x000fe8000d121862 */
[----:B------:R-:W-:Y:S04]  /*69f0*/  LDGSTS.E [R5+0xc00c], desc[UR34][R140.64], !P2 ;  /* 0x0c00c0008c057fae */ /* 0x000fe8000d121862 */
[----:B------:R-:W0:Y:S04]  /*6a00*/  LDGDEPBAR ;  /* 0x00000000000079af */ /* 0x000e280000000000 */
[----:B------:R4:W-:Y:S04]  /*6a10*/  STL.64 [R1+0xe48], R154 ;  /* 0x000e489a01007387 */ /* 0x0009e80000100a00 */
[----:B------:R4:W-:Y:S04]  /*6a20*/  STL.64 [R1+0xeb8], R150 ;  /* 0x000eb89601007387 */ /* 0x0009e80000100a00 */
[----:B------:R4:W-:Y:S01]  /*6a30*/  STL.64 [R1+0xec0], R144 ;  /* 0x000ec09001007387 */ /* 0x0009e20000100a00 */
[----:B-1----:R-:W-:-:S03]  /*6a40*/  VIADD R142, R23, 0xffffffd9 ;  /* 0xffffffd9178e7836 */ /* 0x002fc60000000000 */
[----:B---3--:R-:W-:Y:S04]  /*6a50*/  LDGSTS.E [R0+0x30000], desc[UR34][R28.64], P4 ;  /* 0x300000001c007fae */ /* 0x008fe8000a121862 */
[----:B--2---:R-:W-:Y:S04]  /*6a60*/  LDGSTS.E [R0+0x30400], desc[UR34][R30.64], P4 ;  /* 0x304000001e007fae */ /* 0x004fe8000a121862 */
[----:B------:R-:W-:Y:S04]  /*6a70*/  LDGSTS.E [R0+0x30800], desc[UR34][R32.64], P4 ;  /* 0x3080000020007fae */ /* 0x000fe8000a121862 */
        /* <DEDUP_REMOVED lines=29> */
[----:B----4-:R-:W-:Y:S04]  /*6c50*/  LDGSTS.E [R3+0x30200], desc[UR34][R26.64], P4 ;  /* 0x302000001a037fae */ /* 0x010fe8000a121862 */
        /* <DEDUP_REMOVED lines=31> */
[----:B------:R-:W0:Y:S01]  /*6e50*/  LDGDEPBAR ;  /* 0x00000000000079af */ /* 0x000e220000000000 */
[----:B------:R-:W-:Y:S06]  /*6e60*/  BAR.SYNC.DEFER_BLOCKING 0x0 ;  /* 0x0000000000007b1d */ /* 0x000fec0000010000 */
[----:B------:R1:W-:Y:S04]  /*6e70*/  STL.64 [R1+0x1468], R28 ;  /* 0x0014681c01007387 */ /* 0x0003e80000100a00 */
[----:B------:R-:W-:Y:S01]  /*6e80*/  @!PT LDS RZ, [RZ] ;  /* 0x00000000fffff984 */ /* 0x000fe20000000800 */
[----:B------:R-:W-:Y:S01]  /*6e90*/  @!PT LDS RZ, [RZ] ;  /* 0x00000000fffff984 */ /* 0x000fe20000000800 */
[----:B------:R-:W-:Y:S01]  /*6ea0*/  @!PT LDS RZ, [RZ] ;  /* 0x00000000fffff984 */ /* 0x000fe20000000800 */
[----:B------:R-:W-:Y:S04]  /*6eb0*/  LDGSTS.E [R4+0x10000], desc[UR34][R156.64], !P5 ;  /* 0x100000009c047fae */ /* 0x000fe8000e921862 */
[----:B------:R-:W-:Y:S04]  /*6ec0*/  LDGSTS.E [R4+0x14000], desc[UR34][R152.64], !P5 ;  /* 0x1400000098047fae */ /* 0x000fe8000e921862 */
[----:B------:R-:W-:Y:S04]  /*6ed0*/  LDGSTS.E [R4+0x18000], desc[UR34][R250.64], !P5 ;  /* 0x18000000fa047fae */ /* 0x000fe8000e921862 */
[----:B------:R-:W-:Y:S04]  /*6ee0*/  LDGSTS.E [R4+0x1c000], desc[UR34][R248.64], !P5 ;  /* 0x1c000000f8047fae */ /* 0x000fe8000e921862 */
[----:B------:R-:W-:Y:S04]  /*6ef0*/  LDGSTS.E [R4+0x10004], desc[UR34][R246.64], !P6 ;  /* 0x10004000f6047fae */ /* 0x000fe8000f121862 */
[----:B------:R-:W-:Y:S04]  /*6f00*/  LDGSTS.E [R4+0x14004], desc[UR34][R170.64], !P6 ;  /* 0x14004000aa047fae */ /* 0x000fe8000f121862 */
[----:B------:R-:W-:Y:S04]  /*6f10*/  LDGSTS.E [R4+0x18004], desc[UR34][R168.64], !P6 ;  /* 0x18004000a8047fae */ /* 0x000fe8000f121862 */
[----:B------:R-:W-:Y:S04]  /*6f20*/  LDGSTS.E [R4+0x1c004], desc[UR34][R166.64], !P6 ;  /* 0x1c004000a6047fae */ /* 0x000fe8000f121862 */
[----:B------:R-:W2:Y:S04]  /*6f30*/  LDL.LU.64 R156, [R1+0x14f0] ;  /* 0x0014f000019c7983 */ /* 0x000ea80000300a00 */
[----:B------:R-:W-:Y:S04]  /*6f40*/  LDGSTS.E [R4+0x10008], desc[UR34][R164.64], !P0 ;  /* 0x10008000a4047fae */ /* 0x000fe8000c121862 */
[----:B------:R-:W3:Y:S04]  /*6f50*/  LDL.LU.64 R152, [R1+0x14e8] ;  /* 0x0014e80001987983 */ /* 0x000ee80000300a00 */
[----:B------:R-:W-:Y:S04]  /*6f60*/  LDGSTS.E [R4+0x14008], desc[UR34][R162.64], !P0 ;  /* 0x14008000a2047fae */ /* 0x000fe8000c121862 */
[----:B------:R-:W-:Y:S04]  /*6f70*/  LDGSTS.E [R4+0x18008], desc[UR34][R160.64], !P0 ;  /* 0x18008000a0047fae */ /* 0x000fe8000c121862 */
[----:B------:R-:W4:Y:S04]  /*6f80*/  LDL.LU.64 R250, [R1+0x1e0] ;  /* 0x0001e00001fa7983 */ /* 0x000f280000300a00 */
[----:B------:R-:W-:Y:S04]  /*6f90*/  LDGSTS.E [R4+0x1c008], desc[UR34][R158.64], !P0 ;  /* 0x1c0080009e047fae */ /* 0x000fe8000c121862 */
[----:B------:R-:W2:Y:S04]  /*6fa0*/  LDL.LU.64 R168, [R1+0x1c0] ;  /* 0x0001c00001a87983 */ /* 0x000ea80000300a00 */
[----:B------:R-:W-:Y:S04]  /*6fb0*/  LDGSTS.E [R4+0x1000c], desc[UR34][R148.64], !P1 ;  /* 0x1000c00094047fae */ /* 0x000fe8000c921862 */
[----:B------:R-:W3:Y:S04]  /*6fc0*/  LDL.LU.64 R160, [R1+0x1a0] ;  /* 0x0001a00001a07983 */ /* 0x000ee80000300a00 */
[----:B------:R-:W-:Y:S04]  /*6fd0*/  LDGSTS.E [R4+0x1400c], desc[UR34][R154.64], !P1 ;  /* 0x1400c0009a047fae */ /* 0x000fe8000c921862 */
[----:B------:R-:W3:Y:S04]  /*6fe0*/  LDL.LU.64 R148, [R1+0x180] ;  /* 0x0001800001947983 */ /* 0x000ee80000300a00 */
[----:B------:R-:W3:Y:S04]  /*6ff0*/  LDL.LU.64 R248, [R1+0x1d8] ;  /* 0x0001d80001f87983 */ /* 0x000ee80000300a00 */
[----:B------:R-:W3:Y:S04]  /*7000*/  LDL.LU.64 R246, [R1+0x1d0] ;  /* 0x0001d00001f67983 */ /* 0x000ee80000300a00 */
[----:B------:R-:W3:Y:S04]  /*7010*/  LDL.LU.64 R170, [R1+0x1c8] ;  /* 0x0001c80001aa7983 */ /* 0x000ee80000300a00 */
[----:B------:R-:W3:Y:S04]  /*7020*/  LDL.LU.64 R166, [R1+0x1b8] ;  /* 0x0001b80001a67983 */ /* 0x000ee80000300a00 */
[----:B------:R-:W3:Y:S04]  /*7030*/  LDL.LU.64 R164, [R1+0x1b0] ;  /* 0x0001b00001a47983 */ /* 0x000ee80000300a00 */
[----:B------:R-:W3:Y:S04]  /*7040*/  LDL.LU.64 R162, [R1+0x1a8] ;  /* 0x0001a80001a27983 */ /* 0x000ee80000300a00 */
[----:B------:R-:W-:Y:S04]  /*7050*/  LDGSTS.E [R4+0x1800c], desc[UR34][R150.64], !P1 ;  /* 0x1800c00096047fae */ /* 0x000fe8000c921862 */
[----:B------:R-:W3:Y:S04]  /*7060*/  LDL.LU.64 R158, [R1+0x198] ;  /* 0x00019800019e7983 */ /* 0x000ee80000300a00 */
[----:B------:R1:W-:Y:S04]  /*7070*/  LDGSTS.E [R4+0x1c00c], desc[UR34][R144.64], !P1 ;  /* 0x1c00c00090047fae */ /* 0x0003e8000c921862 */
[----:B------:R-:W3:Y:S04]  /*7080*/  LDL.LU.64 R154, [R1+0x190] ;  /* 0x00019000019a7983 */ /* 0x000ee80000300a00 */
[----:B------:R-:W3:Y:S01]  /*7090*/  LDL.LU.64 R150, [R1+0x188] ;  /* 0x0001880001967983 */ /* 0x000ee20000300a00 */
[----:B-1----:R-:W-:-:S02]  /*70a0*/  VIADD R145, R147, 0xffffffdb ;  /* 0xffffffdb93917836 */ /* 0x002fc40000000000 */
[----:B------:R-:W-:Y:S02]  /*70b0*/  VIADD R144, R146, 0xffffffda ;  /* 0xffffffda92907836 */ /* 0x000fe40000000000 */
[----:B------:R-:W3:Y:S01]  /*70c0*/  LDL.LU.64 R146, [R1+0x178] ;  /* 0x0001780001927983 */ /* 0x000ee20000300a00 */
[----:B------:R-:W-:-:S03]  /*70d0*/  VIADD R4, R22, 0xffffffd8 ;  /* 0xffffffd816047836 */ /* 0x000fc60000000000 */
[----:B------:R-:W3:Y:S04]  /*70e0*/  LDL.LU.64 R28, [R1+0x170] ;  /* 0x00017000011c7983 */ /* 0x000ee80000300a00 */
[----:B------:R-:W3:Y:S01]  /*70f0*/  LDL.LU.64 R22, [R1+0x168] ;  /* 0x0001680001167983 */ /* 0x000ee20000300a00 */
[----:B------:R-:W-:Y:S02]  /*7100*/  ISETP.GE.U32.AND P0, PT, R145, 0x7fffffbc, PT ;  /* 0x7fffffbc9100780c */ /* 0x000fe40003f06070 */
[----:B------:R-:W-:Y:S01]  /*7110*/  ISETP.GE.U32.AND P1, PT, R144, 0x7fffffbb, PT ;  /* 0x7fffffbb9000780c */ /* 0x000fe20003f26070 */
[----:B------:R-:W1:Y:S01]  /*7120*/  LDC R145, c[0x0][0x230] ;  /* 0x00008c00ff917b82 */ /* 0x000e620000000800 */
[----:B------:R-:W-:Y:S02]  /*7130*/  ISETP.GE.U32.AND P2, PT, R142, 0x7fffffba, PT ;  /* 0x7fffffba8e00780c */ /* 0x000fe40003f46070 */
[----:B------:R-:W-:-:S05]  /*7140*/  ISETP.GE.U32.AND P4, PT, R4, 0x7fffffb9, PT ;  /* 0x7fffffb90400780c */ /* 0x000fca0003f86070 */
[----:B------:R-:W1:Y:S08]  /*7150*/  LDC R144, c[0x0][0x230] ;  /* 0x00008c00ff907b82 */ /* 0x000e700000000800 */
[----:B------:R-:W1:Y:S08]  /*7160*/  LDC R142, c[0x0][0x230] ;  /* 0x00008c00ff8e7b82 */ /* 0x000e700000000800 */
[----:B------:R-:W1:Y:S01]  /*7170*/  LDC R4, c[0x0][0x230] ;  /* 0x00008c00ff047b82 */ /* 0x000e620000000800 */
[----:B----4-:R-:W-:-:S04]  /*7180*/  IMAD.WIDE R250, R2, 0x4, R250 ;  /* 0x0000000402fa7825 */ /* 0x010fc800078e02fa */
[C---:B--2---:R-:W-:Y:S01]  /*7190*/  IMAD.WIDE R168, R2.reuse, 0x4, R168 ;  /* 0x0000000402a87825 */ /* 0x044fe200078e02a8 */
[----:B------:R2:W-:Y:S03]  /*71a0*/  STL.64 [R1+0xec8], R250 ;  /* 0x000ec8fa01007387 */ /* 0x0005e60000100a00 */
[C---:B---3--:R-:W-:Y:S01]  /*71b0*/  IMAD.WIDE R160, R2.reuse, 0x4, R160 ;  /* 0x0000000402a07825 */ /* 0x048fe200078e02a0 */
[----:B------:R3:W-:Y:S04]  /*71c0*/  STL.64 [R1+0xee8], R168 ;  /* 0x000ee8a801007387 */ /* 0x0007e80000100a00 */
[----:B------:R4:W-:Y:S01]  /*71d0*/  STL.64 [R1+0xf08], R160 ;  /* 0x000f08a001007387 */ /* 0x0009e20000100a00 */
[----:B------:R-:W-:-:S03]  /*71e0*/  IMAD.WIDE R148, R2, 0x4, R148 ;  /* 0x0000000402947825 */ /* 0x000fc600078e0294 */
[----:B------:R1:W-:Y:S01]  /*71f0*/  LDGSTS.E [R153+0x10000], desc[UR34][R250.64], !P0 ;  /* 0x10000000fa997fae */ /* 0x0003e2000c121862 */
[----:B------:R-:W-:-:S04]  /*7200*/  IMAD.WIDE R248, R2, 0x4, R248 ;  /* 0x0000000402f87825 */ /* 0x000fc800078e02f8 */
[C---:B------:R-:W-:Y:S01]  /*7210*/  IMAD.WIDE R246, R2.reuse, 0x4, R246 ;  /* 0x0000000402f67825 */ /* 0x040fe200078e02f6 */
[----:B------:R-:W-:Y:S03]  /*7220*/  STL.64 [R1+0xe40], R248 ;  /* 0x000e40f801007387 */ /* 0x000fe60000100a00 */
[C---:B------:R-:W-:Y:S01]  /*7230*/  IMAD.WIDE R170, R2.reuse, 0x4, R170 ;  /* 0x0000000402aa7825 */ /* 0x040fe200078e02aa */
[----:B------:R1:W-:Y:S03]  /*7240*/  STL.64 [R1+0xf28], R148 ;  /* 0x000f289401007387 */ /* 0x0003e60000100a00 */
[C---:B------:R-:W-:Y:S01]  /*7250*/  IMAD.WIDE R166, R2.reuse, 0x4, R166 ;  /* 0x0000000402a67825 */ /* 0x040fe200078e02a6 */
[----:B------:R1:W-:Y:S03]  /*7260*/  STL.64 [R1+0xed8], R246 ;  /* 0x000ed8f601007387 */ /* 0x0003e60000100a00 */
[C---:B------:R-:W-:Y:S01]  /*7270*/  IMAD.WIDE R164, R2.reuse, 0x4, R164 ;  /* 0x0000000402a47825 */ /* 0x040fe200078e02a4 */
[----:B------:R1:W-:Y:S03]  /*7280*/  STL.64 [R1+0xee0], R170 ;  /* 0x000ee0aa01007387 */ /* 0x0003e60000100a00 */
[C---:B------:R-:W-:Y:S01]  /*7290*/  IMAD.WIDE R162, R2.reuse, 0x4, R162 ;  /* 0x0000000402a27825 */ /* 0x040fe200078e02a2 */
[----:B------:R1:W-:Y:S04]  /*72a0*/  STL.64 [R1+0xef0], R166 ;  /* 0x000ef0a601007387 */ /* 0x0003e80000100a00 */
[----:B------:R-:W-:Y:S01]  /*72b0*/  LDGSTS.E [R153+0x14000], desc[UR34][R248.64], !P0 ;  /* 0x14000000f8997fae */ /* 0x000fe2000c121862 */
[----:B------:R-:W-:-:S03]  /*72c0*/  IMAD.WIDE R158, R2, 0x4, R158 ;  /* 0x00000004029e7825 */ /* 0x000fc600078e029e */
[----:B------:R1:W-:Y:S04]  /*72d0*/  STL.64 [R1+0xef8], R164 ;  /* 0x000ef8a401007387 */ /* 0x0003e80000100a00 */
[----:B------:R-:W-:Y:S01]  /*72e0*/  LDGSTS.E [R153+0x18000], desc[UR34][R246.64], !P0 ;  /* 0x18000000f6997fae */ /* 0x000fe2000c121862 */
[----:B------:R-:W-:-:S03]  /*72f0*/  IMAD.WIDE R154, R2, 0x4, R154 ;  /* 0x00000004029a7825 */ /* 0x000fc600078e029a */
[----:B------:R1:W-:Y:S01]  /*7300*/  STL.64 [R1+0xf00], R162 ;  /* 0x000f00a201007387 */ /* 0x0003e20000100a00 */
[----:B------:R-:W-:-:S03]  /*7310*/  IMAD.WIDE R150, R2, 0x4, R150 ;  /* 0x0000000402967825 */ /* 0x000fc600078e0296 */
[----:B------:R-:W-:Y:S04]  /*7320*/  LDGSTS.E [R153+0x1c000], desc[UR34][R170.64], !P0 ;  /* 0x1c000000aa997fae */ /* 0x000fe8000c121862 */
[----:B------:R1:W-:Y:S01]  /*7330*/  STL.64 [R1+0xf10], R158 ;  /* 0x000f109e01007387 */ /* 0x0003e20000100a00 */
[----:B------:R-:W-:-:S03]  /*7340*/  IMAD.WIDE R146, R2, 0x4, R146 ;  /* 0x0000000402927825 */ /* 0x000fc600078e0292 */
[----:B------:R1:W-:Y:S01]  /*7350*/  LDGSTS.E [R153+0x10004], desc[UR34][R168.64], !P1 ;  /* 0x10004000a8997fae */ /* 0x0003e2000c921862 */
[----:B------:R-:W-:-:S03]  /*7360*/  IMAD.WIDE R28, R2, 0x4, R28 ;  /* 0x00000004021c7825 */ /* 0x000fc600078e021c */
[----:B------:R1:W-:Y:S01]  /*7370*/  STL.64 [R1+0xf18], R154 ;  /* 0x000f189a01007387 */ /* 0x0003e20000100a00 */
[----:B------:R-:W-:-:S03]  /*7380*/  IMAD.WIDE R22, R2, 0x4, R22 ;  /* 0x0000000402167825 */ /* 0x000fc600078e0216 */
[----:B------:R-:W-:Y:S04]  /*7390*/  LDGSTS.E [R153+0x14004], desc[UR34][R166.64], !P1 ;  /* 0x14004000a6997fae */ /* 0x000fe8000c921862 */
[----:B------:R1:W-:Y:S04]  /*73a0*/  STL.64 [R1+0xf20], R150 ;  /* 0x000f209601007387 */ /* 0x0003e80000100a00 */
[----:B------:R-:W-:Y:S04]  /*73b0*/  LDGSTS.E [R153+0x18004], desc[UR34][R164.64], !P1 ;  /* 0x18004000a4997fae */ /* 0x000fe8000c921862 */
[----:B------:R1:W-:Y:S04]  /*73c0*/  STL.64 [R1+0xf30], R146 ;  /* 0x000f309201007387 */ /* 0x0003e80000100a00 */
[----:B------:R-:W-:Y:S04]  /*73d0*/  LDGSTS.E [R153+0x1c004], desc[UR34][R162.64], !P1 ;  /* 0x1c004000a2997fae */ /* 0x000fe8000c921862 */
[----:B------:R1:W-:Y:S04]  /*73e0*/  STL.64 [R1+0xf38], R28 ;  /* 0x000f381c01007387 */ /* 0x0003e80000100a00 */
[----:B------:R1:W-:Y:S04]  /*73f0*/  LDGSTS.E [R153+0x10008], desc[UR34][R160.64], !P2 ;  /* 0x10008000a0997fae */ /* 0x0003e8000d121862 */
[----:B------:R1:W-:Y:S04]  /*7400*/  STL.64 [R1+0xf40], R22 ;  /* 0x000f401601007387 */ /* 0x0003e80000100a00 */
[----:B------:R-:W-:Y:S04]  /*7410*/  LDGSTS.E [R153+0x14008], desc[UR34][R158.64], !P2 ;  /* 0x140080009e997fae */ /* 0x000fe8000d121862 */
[----:B------:R-:W-:Y:S04]  /*7420*/  LDGSTS.E [R153+0x18008], desc[UR34][R154.64], !P2 ;  /* 0x180080009a997fae */ /* 0x000fe8000d121862 */
[----:B--2---:R-:W2:Y:S04]  /*7430*/  LDL.LU.64 R250, [R1+0x160] ;  /* 0x0001600001fa7983 */ /* 0x004ea80000300a00 */
[----:B------:R-:W-:Y:S04]  /*7440*/  LDGSTS.E [R153+0x1c008], desc[UR34][R150.64], !P2 ;  /* 0x1c00800096997fae */ /* 0x000fe8000d121862 */
[----:B---3--:R-:W3:Y:S04]  /*7450*/  LDL.LU.64 R168, [R1+0x140] ;  /* 0x0001400001a87983 */ /* 0x008ee80000300a00 */
[----:B------:R3:W-:Y:S04]  /*7460*/  LDGSTS.E [R153+0x1000c], desc[UR34][R148.64], !P4 ;  /* 0x1000c00094997fae */ /* 0x0007e8000e121862 */
[----:B----4-:R-:W4:Y:S04]  /*7470*/  LDL.LU.64 R160, [R1+0x120] ;  /* 0x0001200001a07983 */ /* 0x010f280000300a00 */
[----:B------:R4:W-:Y:S04]  /*7480*/  LDGSTS.E [R153+0x1400c], desc[UR34][R146.64], !P4 ;  /* 0x1400c00092997fae */ /* 0x0009e8000e121862 */
[----:B-1----:R-:W4:Y:S04]  /*7490*/  LDL.LU.64 R148, [R1+0x100] ;  /* 0x0001000001947983 */ /* 0x002f280000300a00 */
[----:B------:R-:W4:Y:S04]  /*74a0*/  LDL.LU.64 R248, [R1+0x158] ;  /* 0x0001580001f87983 */ /* 0x000f280000300a00 */
        /* <DEDUP_REMOVED lines=8> */
[----:B------:R1:W-:Y:S04]  /*7530*/  LDGSTS.E [R153+0x1800c], desc[UR34][R28.64], !P4 ;  /* 0x1800c0001c997fae */ /* 0x0003e8000e121862 */
[----:B------:R-:W4:Y:S04]  /*7540*/  LDL.LU.64 R146, [R1+0xf8] ;  /* 0x0000f80001927983 */ /* 0x000f280000300a00 */
[----:B------:R1:W-:Y:S04]  /*7550*/  LDGSTS.E [R153+0x1c00c], desc[UR34][R22.64], !P4 ;  /* 0x1c00c00016997fae */ /* 0x0003e8000e121862 */
[----:B------:R-:W1:Y:S04]  /*7560*/  LDL.LU.64 R28, [R1+0xf0] ;  /* 0x0000f000011c7983 */ /* 0x000e680000300a00 */
[----:B------:R-:W4:Y:S01]  /*7570*/  LDL.LU.64 R22, [R1+0xe8] ;  /* 0x0000e80001167983 */ /* 0x000f220000300a00 */
[----:B------:R-:W-:-:S02]  /*7580*/  VIADD R145, R145, 0xffffffd7 ;  /* 0xffffffd791917836 */ /* 0x000fc40000000000 */
[----:B------:R-:W-:-:S03]  /*7590*/  VIADD R144, R144, 0xffffffd6 ;  /* 0xffffffd690907836 */ /* 0x000fc60000000000 */
[----:B------:R-:W-:Y:S01]  /*75a0*/  ISETP.GE.U32.AND P0, PT, R145, 0x7fffffb8, PT ;  /* 0x7fffffb89100780c */ /* 0x000fe20003f06070 */
[----:B------:R-:W-:Y:S01]  /*75b0*/  VIADD R142, R142, 0xffffffd5 ;  /* 0xffffffd58e8e7836 */ /* 0x000fe20000000000 */
[----:B------:R-:W-:Y:S01]  /*75c0*/  ISETP.GE.U32.AND P1, PT, R144, 0x7fffffb7, PT ;  /* 0x7fffffb79000780c */ /* 0x000fe20003f26070 */
[----:B------:R-:W-:Y:S01]  /*75d0*/  VIADD R4, R4, 0xffffffd4 ;  /* 0xffffffd404047836 */ /* 0x000fe20000000000 */
[----:B------:R-:W1:Y:S02]  /*75e0*/  LDC R145, c[0x0][0x230] ;  /* 0x00008c00ff917b82 */ /* 0x000e640000000800 */
[----:B------:R-:W-:Y:S02]  /*75f0*/  ISETP.GE.U32.AND P2, PT, R142, 0x7fffffb6, PT ;  /* 0x7fffffb68e00780c */ /* 0x000fe40003f46070 */
[----:B------:R-:W-:-:S04]  /*7600*/  ISETP.GE.U32.AND P4, PT, R4, 0x7fffffb5, PT ;  /* 0x7fffffb50400780c */ /* 0x000fc80003f86070 */
[----:B------:R-:W1:Y:S08]  /*7610*/  LDC R144, c[0x0][0x230] ;  /* 0x00008c00ff907b82 */ /* 0x000e700000000800 */
[----:B------:R-:W1:Y:S08]  /*7620*/  LDC R142, c[0x0][0x230] ;  /* 0x00008c00ff8e7b82 */ /* 0x000e700000000800 */
[----:B------:R-:W1:Y:S01]  /*7630*/  LDC R4, c[0x0][0x230] ;  /* 0x00008c00ff047b82 */ /* 0x000e620000000800 */
[----:B--2---:R-:W-:-:S04]  /*7640*/  IMAD.WIDE R250, R2, 0x4, R250 ;  /* 0x0000000402fa7825 */ /* 0x004fc800078e02fa */
[C---:B---3--:R-:W-:Y:S01]  /*7650*/  IMAD.WIDE R168, R2.reuse, 0x4, R168 ;  /* 0x0000000402a87825 */ /* 0x048fe200078e02a8 */
[----:B------:R-:W-:Y:S03]  /*7660*/  STL.64 [R1+0xf48], R250 ;  /* 0x000f48fa01007387 */ /* 0x000fe60000100a00 */
[C---:B----4-:R-:W-:Y:S01]  /*7670*/  IMAD.WIDE R160, R2.reuse, 0x4, R160 ;  /* 0x0000000402a07825 */ /* 0x050fe200078e02a0 */
[----:B------:R-:W-:Y:S04]  /*7680*/  STL.64 [R1+0xf68], R168 ;  /* 0x000f68a801007387 */ /* 0x000fe80000100a00 */
[----:B------:R-:W-:Y:S01]  /*7690*/  STL.64 [R1+0xf88], R160 ;  /* 0x000f88a001007387 */ /* 0x000fe20000100a00 */
[----:B------:R-:W-:-:S03]  /*76a0*/  IMAD.WIDE R148, R2, 0x4, R148 ;  /* 0x0000000402947825 */ /* 0x000fc600078e0294 */
[----:B------:R-:W-:Y:S01]  /*76b0*/  LDGSTS.E [R157+0x10000], desc[UR34][R250.64], !P0 ;  /* 0x10000000fa9d7fae */ /* 0x000fe2000c121862 */
[----:B------:R-:W-:-:S04]  /*76c0*/  IMAD.WIDE R248, R2, 0x4, R248 ;  /* 0x0000000402f87825 */ /* 0x000fc800078e02f8 */
[C---:B------:R-:W-:Y:S01]  /*76d0*/  IMAD.WIDE R246, R2.reuse, 0x4, R246 ;  /* 0x0000000402f67825 */ /* 0x040fe200078e02f6 */
[----:B------:R-:W-:Y:S03]  /*76e0*/  STL.64 [R1+0xf50], R248 ;  /* 0x000f50f801007387 */ /* 0x000fe60000100a00 */
[C---:B------:R-:W-:Y:S01]  /*76f0*/  IMAD.WIDE R170, R2.reuse, 0x4, R170 ;  /* 0x0000000402aa7825 */ /* 0x040fe200078e02aa */
[----:B------:R-:W-:Y:S03]  /*7700*/  STL.64 [R1+0xfa8], R148 ;  /* 0x000fa89401007387 */ /* 0x000fe60000100a00 */
[C---:B------:R-:W-:Y:S01]  /*7710*/  IMAD.WIDE R166, R2.reuse, 0x4, R166 ;  /* 0x0000000402a67825 */ /* 0x040fe200078e02a6 */
[----:B------:R-:W-:Y:S03]  /*7720*/  STL.64 [R1+0xf58], R246 ;  /* 0x000f58f601007387 */ /* 0x000fe60000100a00 */
[C---:B------:R-:W-:Y:S01]  /*7730*/  IMAD.WIDE R164, R2.reuse, 0x4, R164 ;  /* 0x0000000402a47825 */ /* 0x040fe200078e02a4 */
[----:B------:R2:W-:Y:S03]  /*7740*/  STL.64 [R1+0xf60], R170 ;  /* 0x000f60aa01007387 */ /* 0x0005e60000100a00 */
[C---:B------:R-:W-:Y:S01]  /*7750*/  IMAD.WIDE R162, R2.reuse, 0x4, R162 ;  /* 0x0000000402a27825 */ /* 0x040fe200078e02a2 */
[----:B------:R-:W-:Y:S03]  /*7760*/  LDGSTS.E [R157+0x14000], desc[UR34][R248.64], !P0 ;  /* 0x14000000f89d7fae */ /* 0x000fe6000c121862 */
[C---:B------:R-:W-:Y:S01]  /*7770*/  IMAD.WIDE R158, R2.reuse, 0x4, R158 ;  /* 0x00000004029e7825 */ /* 0x040fe200078e029e */
[----:B------:R-:W-:Y:S03]  /*7780*/  STL.64 [R1+0xf70], R166 ;  /* 0x000f70a601007387 */ /* 0x000fe60000100a00 */
[C---:B------:R-:W-:Y:S01]  /*7790*/  IMAD.WIDE R154, R2.reuse, 0x4, R154 ;  /* 0x00000004029a7825 */ /* 0x040fe200078e029a */
[----:B------:R-:W-:Y:S03]  /*77a0*/  LDGSTS.E [R157+0x18000], desc[UR34][R246.64], !P0 ;  /* 0x18000000f69d7fae */ /* 0x000fe6000c121862 */
[C---:B------:R-:W-:Y:S01]  /*77b0*/  IMAD.WIDE R150, R2.reuse, 0x4, R150 ;  /* 0x0000000402967825 */ /* 0x040fe200078e0296 */
[----:B------:R-:W-:Y:S04]  /*77c0*/  STL.64 [R1+0xf78], R164 ;  /* 0x000f78a401007387 */ /* 0x000fe80000100a00 */
[----:B------:R3:W-:Y:S01]  /*77d0*/  LDGSTS.E [R157+0x1c000], desc[UR34][R170.64], !P0 ;  /* 0x1c000000aa9d7fae */ /* 0x0007e2000c121862 */
[----:B------:R-:W-:-:S03]  /*77e0*/  IMAD.WIDE R146, R2, 0x4, R146 ;  /* 0x0000000402927825 */ /* 0x000fc600078e0292 */
[----:B------:R4:W-:Y:S04]  /*77f0*/  STL.64 [R1+0xf80], R162 ;  /* 0x000f80a201007387 */ /* 0x0009e80000100a00 */
[----:B------:R-:W-:Y:S01]  /*7800*/  LDGSTS.E [R157+0x10004], desc[UR34][R168.64], !P1 ;  /* 0x10004000a89d7fae */ /* 0x000fe2000c921862 */
[----:B-1----:R-:W-:-:S03]  /*7810*/  IMAD.WIDE R28, R2, 0x4, R28 ;  /* 0x00000004021c7825 */ /* 0x002fc600078e021c */
[----:B------:R1:W-:Y:S04]  /*7820*/  STL.64 [R1+0xf90], R158 ;  /* 0x000f909e01007387 */ /* 0x0003e80000100a00 */
[----:B------:R-:W-:Y:S01]  /*7830*/  LDGSTS.E [R157+0x14004], desc[UR34][R166.64], !P1 ;  /* 0x14004000a69d7fae */ /* 0x000fe2000c921862 */
[----:B------:R-:W-:-:S03]  /*7840*/  IMAD.WIDE R22, R2, 0x4, R22 ;  /* 0x0000000402167825 */ /* 0x000fc600078e0216 */
[----:B------:R-:W-:Y:S04]  /*7850*/  STL.64 [R1+0xf98], R154 ;  /* 0x000f989a01007387 */ /* 0x000fe80000100a00 */
[----:B------:R-:W-:Y:S04]  /*7860*/  LDGSTS.E [R157+0x18004], desc[UR34][R164.64], !P1 ;  /* 0x18004000a49d7fae */ /* 0x000fe8000c921862 */
[----:B------:R3:W-:Y:S04]  /*7870*/  STL.64 [R1+0xfa0], R150 ;  /* 0x000fa09601007387 */ /* 0x0007e80000100a00 */
[----:B------:R3:W-:Y:S04]  /*7880*/  LDGSTS.E [R157+0x1c004], desc[UR34][R162.64], !P1 ;  /* 0x1c004000a29d7fae */ /* 0x0007e8000c921862 */
[----:B------:R3:W-:Y:S04]  /*7890*/  STL.64 [R1+0xfb0], R146 ;  /* 0x000fb09201007387 */ /* 0x0007e80000100a00 */
[----:B------:R-:W-:Y:S04]  /*78a0*/  LDGSTS.E [R157+0x10008], desc[UR34][R160.64], !P2 ;  /* 0x10008000a09d7fae */ /* 0x000fe8000d121862 */
[----:B------:R3:W-:Y:S04]  /*78b0*/  STL.64 [R1+0xfb8], R28 ;  /* 0x000fb81c01007387 */ /* 0x0007e80000100a00 */
[----:B------:R-:W-:Y:S04]  /*78c0*/  LDGSTS.E [R157+0x14008], desc[UR34][R158.64], !P2 ;  /* 0x140080009e9d7fae */ /* 0x000fe8000d121862 */
[----:B------:R3:W-:Y:S04]  /*78d0*/  STL.64 [R1+0xfc0], R22 ;  /* 0x000fc01601007387 */ /* 0x0007e80000100a00 */
[----:B------:R-:W-:Y:S04]  /*78e0*/  LDGSTS.E [R157+0x18008], desc[UR34][R154.64], !P2 ;  /* 0x180080009a9d7fae */ /* 0x000fe8000d121862 */
[----:B------:R-:W-:Y:S04]  /*78f0*/  LDGSTS.E [R157+0x1c008], desc[UR34][R150.64], !P2 ;  /* 0x1c008000969d7fae */ /* 0x000fe8000d121862 */
[----:B--2---:R-:W2:Y:S04]  /*7900*/  LDL.LU.64 R170, [R1+0xe0] ;  /* 0x0000e00001aa7983 */ /* 0x004ea80000300a00 */
[----:B------:R2:W-:Y:S04]  /*7910*/  LDGSTS.E [R157+0x1000c], desc[UR34][R148.64], !P4 ;  /* 0x1000c000949d7fae */ /* 0x0005e8000e121862 */
[----:B----4-:R-:W4:Y:S04]  /*7920*/  LDL.LU.64 R162, [R1+0xc0] ;  /* 0x0000c00001a27983 */ /* 0x010f280000300a00 */
[----:B------:R4:W-:Y:S04]  /*7930*/  LDGSTS.E [R157+0x1400c], desc[UR34][R146.64], !P4 ;  /* 0x1400c000929d7fae */ /* 0x0009e8000e121862 */
[----:B------:R-:W4:Y:S04]  /*7940*/  LDL.LU.64 R148, [R1+0xa0] ;  /* 0x0000a00001947983 */ /* 0x000f280000300a00 */
[----:B------:R-:W4:Y:S04]  /*7950*/  LDL.LU.64 R250, [R1+0x80] ;  /* 0x0000800001fa7983 */ /* 0x000f280000300a00 */
[----:B------:R-:W4:Y:S04]  /*7960*/  LDL.LU.64 R168, [R1+0xd8] ;  /* 0x0000d80001a87983 */ /* 0x000f280000300a00 */
[----:B------:R-:W4:Y:S04]  /*7970*/  LDL.LU.64 R166, [R1+0xd0] ;  /* 0x0000d00001a67983 */ /* 0x000f280000300a00 */
[----:B------:R-:W4:Y:S04]  /*7980*/  LDL.LU.64 R164, [R1+0xc8] ;  /* 0x0000c80001a47983 */ /* 0x000f280000300a00 */
[----:B------:R-:W4:Y:S04]  /*7990*/  LDL.LU.64 R160, [R1+0xb8] ;  /* 0x0000b80001a07983 */ /* 0x000f280000300a00 */
[----:B-1----:R-:W4:Y:S04]  /*79a0*/  LDL.LU.64 R158, [R1+0xb0] ;  /* 0x0000b000019e7983 */ /* 0x002f280000300a00 */
[----:B---3--:R-:W3:Y:S04]  /*79b0*/  LDL.LU.64 R150, [R1+0xa8] ;  /* 0x0000a80001967983 */ /* 0x008ee80000300a00 */
[----:B------:R-:W3:Y:S04]  /*79c0*/  LDL.LU.64 R146, [R1+0x98] ;  /* 0x0000980001927983 */ /* 0x000ee80000300a00 */
[----:B------:R-:W3:Y:S04]  /*79d0*/  LDL.LU.64 R246, [R1+0x90] ;  /* 0x0000900001f67983 */ /* 0x000ee80000300a00 */
[----:B------:R-:W3:Y:S04]  /*79e0*/  LDL.LU.64 R248, [R1+0x88] ;  /* 0x0000880001f87983 */ /* 0x000ee80000300a00 */
[----:B------:R-:W3:Y:S04]  /*79f0*/  LDL.LU.64 R154, [R1+0x78] ;  /* 0x00007800019a7983 */ /* 0x000ee80000300a00 */
[----:B------:R1:W-:Y:S04]  /*7a00*/  LDGSTS.E [R157+0x1800c], desc[UR34][R28.64], !P4 ;  /* 0x1800c0001c9d7fae */ /* 0x0003e8000e121862 */
[----:B------:R1:W-:Y:S04]  /*7a10*/  LDGSTS.E [R157+0x1c00c], desc[UR34][R22.64], !P4 ;  /* 0x1c00c000169d7fae */ /* 0x0003e8000e121862 */
[----:B------:R-:W1:Y:S04]  /*7a20*/  LDL.LU.64 R28, [R1+0x8] ;  /* 0x00000800011c7983 */ /* 0x000e680000300a00 */
[----:B------:R-:W3:Y:S01]  /*7a30*/  LDL.LU.64 R22, [R1] ;  /* 0x0000000001167983 */ /* 0x000ee20000300a00 */
        /* <DEDUP_REMOVED lines=13> */
[C---:B----4-:R-:W-:Y:S01]  /*7b10*/  IMAD.WIDE R162, R2.reuse, 0x4, R162 ;  /* 0x0000000402a27825 */ /* 0x050fe200078e02a2 */
[----:B------:R2:W-:Y:S03]  /*7b20*/  STL.64 [R1+0xfc8], R170 ;  /* 0x000fc8aa01007387 */ /* 0x0005e60000100a00 */
[C---:B------:R-:W-:Y:S01]  /*7b30*/  IMAD.WIDE R148, R2.reuse, 0x4, R148 ;  /* 0x0000000402947825 */ /* 0x040fe200078e0294 */
[----:B------:R-:W-:Y:S03]  /*7b40*/  STL.64 [R1+0xfe8], R162 ;  /* 0x000fe8a201007387 */ /* 0x000fe60000100a00 */
[----:B------:R-:W-:-:S04]  /*7b50*/  IMAD.WIDE R250, R2, 0x4, R250 ;  /* 0x0000000402fa7825 */ /* 0x000fc800078e02fa */
[C---:B------:R-:W-:Y:S01]  /*7b60*/  IMAD.WIDE R168, R2.reuse, 0x4, R168 ;  /* 0x0000000402a87825 */ /* 0x040fe200078e02a8 */
[----:B------:R-:W-:Y:S03]  /*7b70*/  STL.64 [R1+0x1008], R148 ;  /* 0x0010089401007387 */ /* 0x000fe60000100a00 */
[C---:B------:R-:W-:Y:S01]  /*7b80*/  IMAD.WIDE R166, R2.reuse, 0x4, R166 ;  /* 0x0000000402a67825 */ /* 0x040fe200078e02a6 */
[----:B------:R4:W-:Y:S03]  /*7b90*/  STL.64 [R1+0xfd0], R168 ;  /* 0x000fd0a801007387 */ /* 0x0009e60000100a00 */
[C---:B------:R-:W-:Y:S01]  /*7ba0*/  IMAD.WIDE R164, R2.reuse, 0x4, R164 ;  /* 0x0000000402a47825 */ /* 0x040fe200078e02a4 */
[----:B------:R-:W-:Y:S03]  /*7bb0*/  STL.64 [R1+0x1028], R250 ;  /* 0x001028fa01007387 */ /* 0x000fe60000100a00 */
[C---:B------:R-:W-:Y:S01]  /*7bc0*/  IMAD.WIDE R160, R2.reuse, 0x4, R160 ;  /* 0x0000000402a07825 */ /* 0x040fe200078e02a0 */
[----:B------:R4:W-:Y:S03]  /*7bd0*/  STL.64 [R1+0xfd8], R166 ;  /* 0x000fd8a601007387 */ /* 0x0009e60000100a00 */
[C---:B------:R-:W-:Y:S01]  /*7be0*/  IMAD.WIDE R158, R2.reuse, 0x4, R158 ;  /* 0x00000004029e7825 */ /* 0x040fe200078e029e */
[----:B------:R4:W-:Y:S03]  /*7bf0*/  STL.64 [R1+0xfe0], R164 ;  /* 0x000fe0a401007387 */ /* 0x0009e60000100a00 */
[C---:B---3--:R-:W-:Y:S01]  /*7c00*/  IMAD.WIDE R150, R2.reuse, 0x4, R150 ;  /* 0x0000000402967825 */ /* 0x048fe200078e0296 */
[----:B------:R3:W-:Y:S03]  /*7c10*/  STL.64 [R1+0xff0], R160 ;  /* 0x000ff0a001007387 */ /* 0x0007e60000100a00 */
        /* <DEDUP_REMOVED lines=8> */
[----:B------:R3:W-:Y:S04]  /*7ca0*/  STL.64 [R1+0x1020], R248 ;  /* 0x001020f801007387 */ /* 0x0007e80000100a00 */
[----:B------:R-:W-:Y:S04]  /*7cb0*/  LDGSTS.E [R242+0x10000], desc[UR34][R170.64], !P0 ;  /* 0x10000000aaf27fae */ /* 0x000fe8000c121862 */
[----:B------:R-:W-:Y:S01]  /*7cc0*/  LDGSTS.E [R242+0x14000], desc[UR34][R168.64], !P0 ;  /* 0x14000000a8f27fae */ /* 0x000fe2000c121862 */
[----:B-1----:R-:W-:-:S03]  /*7cd0*/  IMAD.WIDE R28, R2, 0x4, R28 ;  /* 0x00000004021c7825 */ /* 0x002fc600078e021c */
[----:B------:R-:W-:Y:S01]  /*7ce0*/  LDGSTS.E [R242+0x18000], desc[UR34][R166.64], !P0 ;  /* 0x18000000a6f27fae */ /* 0x000fe2000c121862 */
[----:B------:R-:W-:-:S03]  /*7cf0*/  IMAD.WIDE R22, R2, 0x4, R22 ;  /* 0x0000000402167825 */ /* 0x000fc600078e0216 */
[----:B--2---:R-:W2:Y:S04]  /*7d00*/  LDL.LU.64 R170, [R1+0x14e0] ;  /* 0x0014e00001aa7983 */ /* 0x004ea80000300a00 */
[----:B------:R-:W-:Y:S04]  /*7d10*/  STL.64 [R1+0x1030], R154 ;  /* 0x0010309a01007387 */ /* 0x000fe80000100a00 */
[----:B----4-:R-:W4:Y:S04]  /*7d20*/  LDL.LU.64 R168, [R1+0x14d8] ;  /* 0x0014d80001a87983 */ /* 0x010f280000300a00 */
[----:B------:R-:W-:Y:S04]  /*7d30*/  STL.64 [R1+0x1038], R28 ;  /* 0x0010381c01007387 */ /* 0x000fe80000100a00 */
[----:B------:R-:W4:Y:S04]  /*7d40*/  LDL.LU.64 R166, [R1+0x14d0] ;  /* 0x0014d00001a67983 */ /* 0x000f280000300a00 */
[----:B------:R2:W-:Y:S04]  /*7d50*/  STL.64 [R1+0x1040], R22 ;  /* 0x0010401601007387 */ /* 0x0005e80000100a00 */
[----:B------:R-:W-:Y:S04]  /*7d60*/  LDGSTS.E [R242+0x1c000], desc[UR34][R164.64], !P0 ;  /* 0x1c000000a4f27fae */ /* 0x000fe8000c121862 */
[----:B------:R-:W-:Y:S04]  /*7d70*/  LDGSTS.E [R242+0x10004], desc[UR34][R162.64], !P1 ;  /* 0x10004000a2f27fae */ /* 0x000fe8000c921862 */
[----:B------:R-:W-:Y:S04]  /*7d80*/  LDGSTS.E [R242+0x14004], desc[UR34][R160.64], !P1 ;  /* 0x14004000a0f27fae */ /* 0x000fe8000c921862 */
[----:B------:R-:W4:Y:S04]  /*7d90*/  LDL.LU.64 R164, [R1+0x14c8] ;  /* 0x0014c80001a47983 */ /* 0x000f280000300a00 */
[----:B------:R-:W4:Y:S04]  /*7da0*/  LDL.LU.64 R162, [R1+0x14c0] ;  /* 0x0014c00001a27983 */ /* 0x000f280000300a00 */
[----:B---3--:R-:W3:Y:S04]  /*7db0*/  LDL.LU.64 R160, [R1+0x14b8] ;  /* 0x0014b80001a07983 */ /* 0x008ee80000300a00 */
[----:B------:R-:W-:Y:S04]  /*7dc0*/  LDGSTS.E [R242+0x18004], desc[UR34][R158.64], !P1 ;  /* 0x180040009ef27fae */ /* 0x000fe8000c921862 */
[----:B------:R-:W-:Y:S04]  /*7dd0*/  LDGSTS.E [R242+0x1c004], desc[UR34][R150.64], !P1 ;  /* 0x1c00400096f27fae */ /* 0x000fe8000c921862 */
[----:B------:R-:W-:Y:S04]  /*7de0*/  LDGSTS.E [R242+0x10008], desc[UR34][R148.64], !P2 ;  /* 0x1000800094f27fae */ /* 0x000fe8000d121862 */
[----:B------:R-:W3:Y:S04]  /*7df0*/  LDL.LU.64 R158, [R1+0x14b0] ;  /* 0x0014b000019e7983 */ /* 0x000ee80000300a00 */
[----:B------:R-:W3:Y:S04]  /*7e00*/  LDL.LU.64 R150, [R1+0x14a8] ;  /* 0x0014a80001967983 */ /* 0x000ee80000300a00 */
[----:B------:R-:W3:Y:S04]  /*7e10*/  LDL.LU.64 R148, [R1+0x14a0] ;  /* 0x0014a00001947983 */ /* 0x000ee80000300a00 */
[----:B------:R-:W-:Y:S04]  /*7e20*/  LDGSTS.E [R242+0x14008], desc[UR34][R146.64], !P2 ;  /* 0x1400800092f27fae */ /* 0x000fe8000d121862 */
[----:B------:R-:W-:Y:S04]  /*7e30*/  LDGSTS.E [R242+0x18008], desc[UR34][R246.64], !P2 ;  /* 0x18008000f6f27fae */ /* 0x000fe8000d121862 */
[----:B------:R-:W-:Y:S04]  /*7e40*/  LDGSTS.E [R242+0x1c008], desc[UR34][R248.64], !P2 ;  /* 0x1c008000f8f27fae */ /* 0x000fe8000d121862 */
[----:B------:R-:W3:Y:S04]  /*7e50*/  LDL.LU.64 R146, [R1+0x1498] ;  /* 0x0014980001927983 */ /* 0x000ee80000300a00 */
[----:B------:R-:W3:Y:S04]  /*7e60*/  LDL.LU.64 R246, [R1+0x1490] ;  /* 0x0014900001f67983 */ /* 0x000ee80000300a00 */
[----:B------:R-:W3:Y:S04]  /*7e70*/  LDL.LU.64 R248, [R1+0x1488] ;  /* 0x0014880001f87983 */ /* 0x000ee80000300a00 */
[----:B------:R-:W-:Y:S01]  /*7e80*/  LDGSTS.E [R242+0x1000c], desc[UR34][R250.64], !P4 ;  /* 0x1000c000faf27fae */ /* 0x000fe2000e121862 */
[----:B------:R-:W-:-:S02]  /*7e90*/  VIADD R145, R145, 0xffffffcf ;  /* 0xffffffcf91917836 */ /* 0x000fc40000000000 */
[----:B------:R-:W-:Y:S01]  /*7ea0*/  VIADD R4, R4, 0xffffffcc ;  /* 0xffffffcc04047836 */ /* 0x000fe20000000000 */
[----:B------:R-:W-:Y:S04]  /*7eb0*/  LDGSTS.E [R242+0x1400c], desc[UR34][R154.64], !P4 ;  /* 0x1400c0009af27fae */ /* 0x000fe8000e121862 */
[----:B------:R-:W3:Y:S01]  /*7ec0*/  LDL.LU.64 R250, [R1+0x1480] ;  /* 0x0014800001fa7983 */ /* 0x000ee20000300a00 */
[----:B------:R-:W-:Y:S01]  /*7ed0*/  VIADD R142, R142, 0xffffffcd ;  /* 0xffffffcd8e8e7836 */ /* 0x000fe20000000000 */
[----:B------:R-:W-:Y:S01]  /*7ee0*/  ISETP.GE.U32.AND P0, PT, R145, 0x7fffffb0, PT ;  /* 0x7fffffb09100780c */ /* 0x000fe20003f06070 */
[----:B------:R-:W-:Y:S01]  /*7ef0*/  VIADD R144, R144, 0xffffffce ;  /* 0xffffffce90907836 */ /* 0x000fe20000000000 */
[----:B------:R-:W-:Y:S01]  /*7f00*/  LDGSTS.E [R242+0x1800c], desc[UR34][R28.64], !P4 ;  /* 0x1800c0001cf27fae */ /* 0x000fe2000e121862 */
[----:B------:R-:W1:Y:S01]  /*7f10*/  LDC R145, c[0x0][0x230] ;  /* 0x00008c00ff917b82 */ /* 0x000e620000000800 */
[----:B------:R-:W-:-:S02]  /*7f20*/  ISETP.GE.U32.AND P2, PT, R142, 0x7fffffae, PT ;  /* 0x7fffffae8e00780c */ /* 0x000fc40003f46070 */
[----:B------:R2:W-:Y:S01]  /*7f30*/  LDGSTS.E [R242+0x1c00c], desc[UR34][R22.64], !P4 ;  /* 0x1c00c00016f27fae */ /* 0x0005e2000e121862 */
[----:B------:R-:W-:-:S04]  /*7f40*/  ISETP.GE.U32.AND P4, PT, R4, 0x7fffffad, PT ;  /* 0x7fffffad0400780c */ /* 0x000fc80003f86070 */
[----:B------:R-:W1:Y:S01]  /*7f50*/  LDC R4, c[0x0][0x230] ;  /* 0x00008c00ff047b82 */ /* 0x000e620000000800 */
[----:B------:R-:W-:-:S07]  /*7f60*/  ISETP.GE.U32.AND P1, PT, R144, 0x7fffffaf, PT ;  /* 0x7fffffaf9000780c */ /* 0x000fce0003f26070 */
[----:B------:R-:W1:Y:S08]  /*7f70*/  LDC R142, c[0x0][0x230] ;  /* 0x00008c00ff8e7b82 */ /* 0x000e700000000800 */
[----:B------:R-:W1:Y:S01]  /*7f80*/  LDC R144, c[0x0][0x230] ;  /* 0x00008c00ff907b82 */ /* 0x000e620000000800 */
[----:B------:R-:W-:-:S04]  /*7f90*/  IMAD.WIDE R172, R2, 0x4, R172 ;  /* 0x0000000402ac7825 */ /* 0x000fc800078e02ac */
[----:B------:R-:W-:-:S04]  /*7fa0*/  IMAD.WIDE R174, R2, 0x4, R174 ;  /* 0x0000000402ae7825 */ /* 0x000fc800078e02ae */
[----:B------:R-:W-:-:S04]  /*7fb0*/  IMAD.WIDE R176, R2, 0x4, R176 ;  /* 0x0000000402b07825 */ /* 0x000fc800078e02b0 */
[----:B-1----:R-:W-:Y:S02]  /*7fc0*/  VIADD R145, R145, 0xffffffcb ;  /* 0xffffffcb91917836 */ /* 0x002fe40000000000 */
[----:B------:R-:W-:Y:S02]  /*7fd0*/  VIADD R4, R4, 0xffffffc8 ;  /* 0xffffffc804047836 */ /* 0x000fe40000000000 */
[----:B------:R-:W-:Y:S02]  /*7fe0*/  VIADD R142, R142, 0xffffffc9 ;  /* 0xffffffc98e8e7836 */ /* 0x000fe40000000000 */
[----:B------:R-:W-:Y:S02]  /*7ff0*/  VIADD R144, R144, 0xffffffca ;  /* 0xffffffca90907836 */ /* 0x000fe40000000000 */
[----:B------:R-:W-:-:S04]  /*8000*/  IMAD.WIDE R178, R2, 0x4, R178 ;  /* 0x0000000402b27825 */ /* 0x000fc800078e02b2 */
        /* <DEDUP_REMOVED lines=19> */
[----:B--2---:R-:W-:-:S04]  /*8140*/  IMAD.WIDE R22, R2, 0x4, R170 ;  /* 0x0000000402167825 */ /* 0x004fc800078e02aa */
[----:B----4-:R-:W-:-:S04]  /*8150*/  IMAD.WIDE R168, R2, 0x4, R168 ;  /* 0x0000000402a87825 */ /* 0x010fc800078e02a8 */
[----:B------:R-:W-:-:S04]  /*8160*/  IMAD.WIDE R166, R2, 0x4, R166 ;  /* 0x0000000402a67825 */ /* 0x000fc800078e02a6 */
[----:B------:R-:W-:-:S04]  /*8170*/  IMAD.WIDE R28, R2, 0x4, R162 ;  /* 0x00000004021c7825 */ /* 0x000fc800078e02a2 */
[----:B---3--:R-:W-:-:S04]  /*8180*/  IMAD.WIDE R160, R2, 0x4, R160 ;  /* 0x0000000402a07825 */ /* 0x008fc800078e02a0 */
[----:B------:R-:W-:-:S04]  /*8190*/  IMAD.WIDE R164, R2, 0x4, R164 ;  /* 0x0000000402a47825 */ /* 0x000fc800078e02a4 */
[----:B------:R-:W-:-:S04]  /*81a0*/  IMAD.WIDE R158, R2, 0x4, R158 ;  /* 0x00000004029e7825 */ /* 0x000fc800078e029e */
[----:B------:R-:W-:-:S04]  /*81b0*/  IMAD.WIDE R170, R2, 0x4, R150 ;  /* 0x0000000402aa7825 */ /* 0x000fc800078e0296 */
[----:B------:R-:W-:-:S04]  /*81c0*/  IMAD.WIDE R148, R2, 0x4, R148 ;  /* 0x0000000402947825 */ /* 0x000fc800078e0294 */
[C---:B------:R-:W-:Y:S02]  /*81d0*/  IMAD.WIDE R162, R2.reuse, 0x4, R146 ;  /* 0x0000000402a27825 */ /* 0x040fe400078e0292 */
[----:B------:R-:W1:Y:S02]  /*81e0*/  LDC R146, c[0x0][0x230] ;  /* 0x00008c00ff927b82 */ /* 0x000e640000000800 */
[----:B------:R-:W-:-:S04]  /*81f0*/  IMAD.WIDE R246, R2, 0x4, R246 ;  /* 0x0000000402f67825 */ /* 0x000fc800078e02f6 */
[----:B------:R-:W-:-:S04]  /*8200*/  IMAD.WIDE R248, R2, 0x4, R248 ;  /* 0x0000000402f87825 */ /* 0x000fc800078e02f8 */
[----:B------:R-:W-:-:S05]  /*8210*/  IMAD.WIDE R250, R2, 0x4, R250 ;  /* 0x0000000402fa7825 */ /* 0x000fca00078e02fa */
[----:B------:R-:W-:Y:S04]  /*8220*/  LDGSTS.E [R243+0x10000], desc[UR34][R250.64], !P0 ;  /* 0x10000000faf37fae */ /* 0x000fe8000c121862 */
[----:B------:R-:W-:Y:S04]  /*8230*/  LDGSTS.E [R243+0x14000], desc[UR34][R248.64], !P0 ;  /* 0x14000000f8f37fae */ /* 0x000fe8000c121862 */
[----:B------:R-:W-:Y:S04]  /*8240*/  LDGSTS.E [R243+0x18000], desc[UR34][R246.64], !P0 ;  /* 0x18000000f6f37fae */ /* 0x000fe8000c121862 */
[----:B------:R-:W-:Y:S04]  /*8250*/  LDGSTS.E [R243+0x1c000], desc[UR34][R162.64], !P0 ;  /* 0x1c000000a2f37fae */ /* 0x000fe8000c121862 */
[----:B------:R2:W-:Y:S04]  /*8260*/  LDGSTS.E [R243+0x10004], desc[UR34][R148.64], !P1 ;  /* 0x1000400094f37fae */ /* 0x0005e8000c921862 */
[----:B------:R-:W-:Y:S04]  /*8270*/  LDGSTS.E [R243+0x14004], desc[UR34][R170.64], !P1 ;  /* 0x14004000aaf37fae */ /* 0x000fe8000c921862 */
[----:B------:R-:W-:Y:S04]  /*8280*/  LDGSTS.E [R243+0x18004], desc[UR34][R158.64], !P1 ;  /* 0x180040009ef37fae */ /* 0x000fe8000c921862 */
[----:B------:R-:W-:Y:S04]  /*8290*/  LDGSTS.E [R243+0x1c004], desc[UR34][R160.64], !P1 ;  /* 0x1c004000a0f37fae */ /* 0x000fe8000c921862 */
[----:B------:R-:W-:Y:S04]  /*82a0*/  LDGSTS.E [R243+0x10008], desc[UR34][R28.64], !P2 ;  /* 0x100080001cf37fae */ /* 0x000fe8000d121862 */
[----:B------:R-:W-:Y:S04]  /*82b0*/  LDGSTS.E [R243+0x14008], desc[UR34][R164.64], !P2 ;  /* 0x14008000a4f37fae */ /* 0x000fe8000d121862 */
[----:B------:R-:W-:Y:S04]  /*82c0*/  LDGSTS.E [R243+0x18008], desc[UR34][R166.64], !P2 ;  /* 0x18008000a6f37fae */ /* 0x000fe8000d121862 */
[----:B------:R-:W-:Y:S04]  /*82d0*/  LDGSTS.E [R243+0x1c008], desc[UR34][R168.64], !P2 ;  /* 0x1c008000a8f37fae */ /* 0x000fe8000d121862 */
[----:B------:R3:W-:Y:S01]  /*82e0*/  LDGSTS.E [R243+0x1000c], desc[UR34][R22.64], !P4 ;  /* 0x1000c00016f37fae */ /* 0x0007e2000e121862 */
[----:B------:R-:W-:-:S02]  /*82f0*/  ISETP.GE.U32.AND P0, PT, R145, 0x7fffffac, PT ;  /* 0x7fffffac9100780c */ /* 0x000fc40003f06070 */
[----:B------:R-:W-:Y:S01]  /*8300*/  ISETP.GE.U32.AND P2, PT, R142, 0x7fffffaa, PT ;  /* 0x7fffffaa8e00780c */ /* 0x000fe20003f46070 */
[----:B------:R-:W-:Y:S01]  /*8310*/  LDGSTS.E [R243+0x1400c], desc[UR34][R172.64], !P4 ;  /* 0x1400c000acf37fae */ /* 0x000fe2000e121862 */
[----:B------:R-:W4:Y:S03]  /*8320*/  LDC R145, c[0x0][0x230] ;  /* 0x00008c00ff917b82 */ /* 0x000f260000000800 */
[----:B------:R-:W-:Y:S04]  /*8330*/  LDGSTS.E [R243+0x1800c], desc[UR34][R174.64], !P4 ;  /* 0x1800c000aef37fae */ /* 0x000fe8000e121862 */
[----:B------:R1:W-:Y:S01]  /*8340*/  LDGSTS.E [R243+0x1c00c], desc[UR34][R176.64], !P4 ;  /* 0x1c00c000b0f37fae */ /* 0x0003e2000e121862 */
[----:B------:R-:W-:Y:S01]  /*8350*/  ISETP.GE.U32.AND P4, PT, R4, 0x7fffffa9, PT ;  /* 0x7fffffa90400780c */ /* 0x000fe20003f86070 */
[----:B------:R-:W2:Y:S01]  /*8360*/  LDC R142, c[0x0][0x230] ;  /* 0x00008c00ff8e7b82 */ /* 0x000ea20000000800 */
[----:B------:R-:W-:Y:S01]  /*8370*/  ISETP.GE.U32.AND P1, PT, R144, 0x7fffffab, PT ;  /* 0x7fffffab9000780c */ /* 0x000fe20003f26070 */
[----:B------:R-:W-:Y:S04]  /*8380*/  LDGSTS.E [R244+0x10000], desc[UR34][R178.64], !P0 ;  /* 0x10000000b2f47fae */ /* 0x000fe8000c121862 */
[----:B------:R-:W-:Y:S02]  /*8390*/  LDGSTS.E [R244+0x14000], desc[UR34][R180.64], !P0 ;  /* 0x14000000b4f47fae */ /* 0x000fe4000c121862 */
[----:B------:R-:W3:Y:S02]  /*83a0*/  LDC R4, c[0x0][0x230] ;  /* 0x00008c00ff047b82 */ /* 0x000ee40000000800 */
[----:B------:R-:W-:Y:S04]  /*83b0*/  LDGSTS.E [R244+0x18000], desc[UR34][R182.64], !P0 ;  /* 0x18000000b6f47fae */ /* 0x000fe8000c121862 */
[----:B------:R-:W-:Y:S02]  /*83c0*/  LDGSTS.E [R244+0x1c000], desc[UR34][R184.64], !P0 ;  /* 0x1c000000b8f47fae */ /* 0x000fe4000c121862 */
[----:B------:R-:W1:Y:S02]  /*83d0*/  LDC R144, c[0x0][0x230] ;  /* 0x00008c00ff907b82 */ /* 0x000e640000000800 */
[----:B------:R-:W-:Y:S04]  /*83e0*/  LDGSTS.E [R244+0x10004], desc[UR34][R186.64], !P1 ;  /* 0x10004000baf47fae */ /* 0x000fe8000c921862 */
[----:B------:R-:W-:Y:S04]  /*83f0*/  LDGSTS.E [R244+0x14004], desc[UR34][R188.64], !P1 ;  /* 0x14004000bcf47fae */ /* 0x000fe8000c921862 */
[----:B------:R-:W-:Y:S04]  /*8400*/  LDGSTS.E [R244+0x18004], desc[UR34][R190.64], !P1 ;  /* 0x18004000bef47fae */ /* 0x000fe8000c921862 */
[----:B------:R-:W-:Y:S01]  /*8410*/  LDGSTS.E [R244+0x1c004], desc[UR34][R192.64], !P1 ;  /* 0x1c004000c0f47fae */ /* 0x000fe2000c921862 */
[----:B----4-:R-:W-:-:S03]  /*8420*/  VIADD R145, R145, 0xffffffc7 ;  /* 0xffffffc791917836 */ /* 0x010fc60000000000 */
[----:B------:R-:W-:Y:S01]  /*8430*/  LDGSTS.E [R244+0x10008], desc[UR34][R194.64], !P2 ;  /* 0x10008000c2f47fae */ /* 0x000fe2000d121862 */
[----:B---3--:R-:W-:-:S03]  /*8440*/  VIADD R4, R4, 0xffffffc4 ;  /* 0xffffffc404047836 */ /* 0x008fc60000000000 */
[----:B------:R-:W-:Y:S01]  /*8450*/  LDGSTS.E [R244+0x14008], desc[UR34][R196.64], !P2 ;  /* 0x14008000c4f47fae */ /* 0x000fe2000d121862 */
[----:B--2---:R-:W-:-:S03]  /*8460*/  VIADD R142, R142, 0xffffffc5 ;  /* 0xffffffc58e8e7836 */ /* 0x004fc60000000000 */
[----:B------:R-:W-:Y:S04]  /*8470*/  LDGSTS.E [R244+0x18008], desc[UR34][R198.64], !P2 ;  /* 0x18008000c6f47fae */ /* 0x000fe8000d121862 */
[----:B------:R-:W-:Y:S01]  /*8480*/  LDGSTS.E [R244+0x1c008], desc[UR34][R200.64], !P2 ;  /* 0x1c008000c8f47fae */ /* 0x000fe2000d121862 */
[----:B-1----:R-:W-:-:S03]  /*8490*/  VIADD R144, R144, 0xffffffc6 ;  /* 0xffffffc690907836 */ /* 0x002fc60000000000 */
[----:B------:R-:W-:Y:S01]  /*84a0*/  LDGSTS.E [R244+0x1000c], desc[UR34][R202.64], !P4 ;  /* 0x1000c000caf47fae */ /* 0x000fe2000e121862 */
[----:B------:R-:W-:Y:S02]  /*84b0*/  ISETP.GE.U32.AND P0, PT, R145, 0x7fffffa8, PT ;  /* 0x7fffffa89100780c */ /* 0x000fe40003f06070 */
[----:B------:R-:W-:Y:S01]  /*84c0*/  ISETP.GE.U32.AND P2, PT, R142, 0x7fffffa6, PT ;  /* 0x7fffffa68e00780c */ /* 0x000fe20003f46070 */
[----:B------:R-:W-:Y:S01]  /*84d0*/  LDGSTS.E [R244+0x1400c], desc[UR34][R204.64], !P4 ;  /* 0x1400c000ccf47fae */ /* 0x000fe2000e121862 */
[----:B------:R-:W1:Y:S03]  /*84e0*/  LDC R142, c[0x0][0x230] ;  /* 0x00008c00ff8e7b82 */ /* 0x000e660000000800 */
[----:B------:R-:W-:Y:S04]  /*84f0*/  LDGSTS.E [R244+0x1800c], desc[UR34][R206.64], !P4 ;  /* 0x1800c000cef47fae */ /* 0x000fe8000e121862 */
[----:B------:R-:W-:Y:S01]  /*8500*/  LDGSTS.E [R244+0x1c00c], desc[UR34][R208.64], !P4 ;  /* 0x1c00c000d0f47fae */ /* 0x000fe2000e121862 */
[----:B------:R-:W-:Y:S01]  /*8510*/  ISETP.GE.U32.AND P4, PT, R4, 0x7fffffa5, PT ;  /* 0x7fffffa50400780c */ /* 0x000fe20003f86070 */
[----:B------:R-:W2:Y:S01]  /*8520*/  LDC R145, c[0x0][0x230] ;  /* 0x00008c00ff917b82 */ /* 0x000ea20000000800 */
[----:B------:R-:W-:Y:S01]  /*8530*/  ISETP.GE.U32.AND P1, PT, R144, 0x7fffffa7, PT ;  /* 0x7fffffa79000780c */ /* 0x000fe20003f26070 */
[C---:B------:R-:W-:Y:S01]  /*8540*/  IMAD.WIDE R212, R2.reuse, 0x4, R212 ;  /* 0x0000000402d47825 */ /* 0x040fe200078e02d4 */
[----:B------:R-:W-:Y:S03]  /*8550*/  LDGSTS.E [R245+0x10000], desc[UR34][R210.64], !P0 ;  /* 0x10000000d2f57fae */ /* 0x000fe6000c121862 */
[C---:B------:R-:W-:Y:S01]  /*8560*/  IMAD.WIDE R220, R2.reuse, 0x4, R220 ;  /* 0x0000000402dc7825 */ /* 0x040fe200078e02dc */
[----:B------:R3:W-:Y:S01]  /*8570*/  STL.64 [R1+0x1068], R148 ;  /* 0x0010689401007387 */ /* 0x0007e20000100a00 */
[----:B------:R-:W4:Y:S02]  /*8580*/  LDC R4, c[0x0][0x230] ;  /* 0x00008c00ff047b82 */ /* 0x000f240000000800 */
[C---:B------:R-:W-:Y:S01]  /*8590*/  IMAD.WIDE R222, R2.reuse, 0x4, R222 ;  /* 0x0000000402de7825 */ /* 0x040fe200078e02de */
[----:B------:R-:W-:Y:S03]  /*85a0*/  LDGSTS.E [R245+0x14000], desc[UR34][R214.64], !P0 ;  /* 0x14000000d6f57fae */ /* 0x000fe6000c121862 */
[C---:B------:R-:W-:Y:S01]  /*85b0*/  IMAD.WIDE R224, R2.reuse, 0x4, R224 ;  /* 0x0000000402e07825 */ /* 0x040fe200078e02e0 */
[----:B------:R3:W-:Y:S04]  /*85c0*/  STL.64 [R1+0x1088], R28 ;  /* 0x0010881c01007387 */ /* 0x0007e80000100a00 */
[----:B------:R-:W-:Y:S01]  /*85d0*/  LDGSTS.E [R245+0x18000], desc[UR34][R216.64], !P0 ;  /* 0x18000000d8f57fae */ /* 0x000fe2000c121862 */
[----:B---3--:R-:W-:-:S03]  /*85e0*/  IMAD.WIDE R148, R2, 0x4, R226 ;  /* 0x0000000402947825 */ /* 0x008fc600078e02e2 */
[----:B------:R3:W-:Y:S01]  /*85f0*/  STL.64 [R1+0x10a8], R22 ;  /* 0x0010a81601007387 */ /* 0x0007e20000100a00 */
[----:B------:R-:W-:-:S03]  /*8600*/  IMAD.WIDE R154, R2, 0x4, R234 ;  /* 0x00000004029a7825 */ /* 0x000fc600078e02ea */
[----:B------:R-:W-:Y:S01]  /*8610*/  LDGSTS.E [R245+0x1c000], desc[UR34][R218.64], !P0 ;  /* 0x1c000000daf57fae */ /* 0x000fe2000c121862 */
[----:B------:R-:W-:-:S03]  /*8620*/  IMAD.WIDE R228, R2, 0x4, R228 ;  /* 0x0000000402e47825 */ /* 0x000fc600078e02e4 */
[----:B------:R-:W2:Y:S01]  /*8630*/  LDL.LU.64 R28, [R1+0x50] ;  /* 0x00005000011c7983 */ /* 0x000ea20000300a00 */
[----:B------:R-:W-:-:S03]  /*8640*/  IMAD.WIDE R230, R2, 0x4, R230 ;  /* 0x0000000402e67825 */ /* 0x000fc600078e02e6 */
[----:B------:R-:W-:Y:S01]  /*8650*/  LDGSTS.E [R245+0x10004], desc[UR34][R212.64], !P1 ;  /* 0x10004000d4f57fae */ /* 0x000fe2000c921862 */
[----:B------:R-:W-:-:S03]  /*8660*/  IMAD.WIDE R232, R2, 0x4, R232 ;  /* 0x0000000402e87825 */ /* 0x000fc600078e02e8 */
[----:B------:R-:W2:Y:S01]  /*8670*/  LDL.LU.64 R150, [R1+0x30] ;  /* 0x0000300001967983 */ /* 0x000ea20000300a00 */
[----:B---3--:R-:W-:-:S03]  /*8680*/  IMAD.WIDE R22, R2, 0x4, R240 ;  /* 0x0000000402167825 */ /* 0x008fc600078e02f0 */
[----:B------:R-:W-:Y:S01]  /*8690*/  LDGSTS.E [R245+0x14004], desc[UR34][R220.64], !P1 ;  /* 0x14004000dcf57fae */ /* 0x000fe2000c921862 */
[----:B------:R-:W-:-:S03]  /*86a0*/  IMAD.WIDE R236, R2, 0x4, R236 ;  /* 0x0000000402ec7825 */ /* 0x000fc600078e02ec */
[----:B------:R-:W3:Y:S01]  /*86b0*/  LDL.LU.64 R226, [R1+0x68] ;  /* 0x0000680001e27983 */ /* 0x000ee20000300a00 */
[----:B------:R-:W-:-:S03]  /*86c0*/  IMAD.WIDE R242, R2, 0x4, R238 ;  /* 0x0000000402f27825 */ /* 0x000fc600078e02ee */
[----:B------:R-:W-:Y:S04]  /*86d0*/  LDGSTS.E [R245+0x18004], desc[UR34][R222.64], !P1 ;  /* 0x18004000def57fae */ /* 0x000fe8000c921862 */
[----:B------:R-:W3:Y:S04]  /*86e0*/  LDL.LU.64 R234, [R1+0x60] ;  /* 0x0000600001ea7983 */ /* 0x000ee80000300a00 */
[----:B------:R-:W-:Y:S04]  /*86f0*/  LDGSTS.E [R245+0x1c004], desc[UR34][R224.64], !P1 ;  /* 0x1c004000e0f57fae */ /* 0x000fe8000c921862 */
[----:B------:R1:W-:Y:S04]  /*8700*/  STL.64 [R1+0x1188], R148 ;  /* 0x0011889401007387 */ /* 0x0003e80000100a00 */
[----:B------:R3:W-:Y:S01]  /*8710*/  LDGSTS.E [R245+0x10008], desc[UR34][R148.64], !P2 ;  /* 0x1000800094f57fae */ /* 0x0007e2000d121862 */
[----:B------:R-:W-:-:S03]  /*8720*/  VIADD R144, R146, 0xffffffc3 ;  /* 0xffffffc392907836 */ /* 0x000fc60000000000 */
[----:B------:R2:W-:Y:S01]  /*8730*/  STL.64 [R1+0x11a8], R154 ;  /* 0x0011a89a01007387 */ /* 0x0005e20000100a00 */
[----:B----4-:R-:W-:-:S03]  /*8740*/  VIADD R4, R4, 0xffffffc1 ;  /* 0xffffffc104047836 */ /* 0x010fc60000000000 */
[----:B------:R-:W-:Y:S01]  /*8750*/  LDGSTS.E [R245+0x14008], desc[UR34][R228.64], !P2 ;  /* 0x14008000e4f57fae */ /* 0x000fe2000d121862 */
[----:B-1----:R-:W-:-:S03]  /*8760*/  VIADD R142, R142, 0xffffffc2 ;  /* 0xffffffc28e8e7836 */ /* 0x002fc60000000000 */
[----:B------:R-:W4:Y:S04]  /*8770*/  LDL.LU.64 R238, [R1+0x58] ;  /* 0x0000580001ee7983 */ /* 0x000f280000300a00 */
[----:B------:R-:W-:Y:S04]  /*8780*/  LDGSTS.E [R245+0x18008], desc[UR34][R230.64], !P2 ;  /* 0x18008000e6f57fae */ /* 0x000fe8000d121862 */
[----:B------:R-:W4:Y:S04]  /*8790*/  LDL.LU.64 R240, [R1+0x70] ;  /* 0x0000700001f07983 */ /* 0x000f280000300a00 */
[----:B------:R-:W-:Y:S04]  /*87a0*/  LDGSTS.E [R245+0x1c008], desc[UR34][R232.64], !P2 ;  /* 0x1c008000e8f57fae */ /* 0x000fe8000d121862 */
[----:B------:R1:W-:Y:S04]  /*87b0*/  STL.64 [R1+0x11c0], R22 ;  /* 0x0011c01601007387 */ /* 0x0003e80000100a00 */
[----:B------:R4:W-:Y:S04]  /*87c0*/  LDGSTS.E [R245+0x1000c], desc[UR34][R154.64], !P4 ;  /* 0x1000c0009af57fae */ /* 0x0009e8000e121862 */
[----:B------:R-:W4:Y:S04]  /*87d0*/  LDL.LU.64 R148, [R1+0x28] ;  /* 0x0000280001947983 */ /* 0x000f280000300a00 */
[----:B------:R-:W-:Y:S01]  /*87e0*/  LDGSTS.E [R245+0x1400c], desc[UR34][R236.64], !P4 ;  /* 0x1400c000ecf57fae */ /* 0x000fe2000e121862 */
[----:B------:R-:W-:-:S03]  /*87f0*/  ISETP.GE.U32.AND P0, PT, R144, 0x7fffffa4, PT ;  /* 0x7fffffa49000780c */ /* 0x000fc60003f06070 */
[----:B------:R-:W4:Y:S01]  /*8800*/  LDL.LU.64 R146, [R1+0x20] ;  /* 0x0000200001927983 */ /* 0x000f220000300a00 */
[----:B--2---:R-:W-:-:S03]  /*8810*/  VIADD R153, R145, 0xffffffc0 ;  /* 0xffffffc091997836 */ /* 0x004fc60000000000 */
[----:B------:R-:W-:Y:S01]  /*8820*/  LDGSTS.E [R245+0x1800c], desc[UR34][R242.64], !P4 ;  /* 0x1800c000f2f57fae */ /* 0x000fe2000e121862 */
[----:B------:R-:W-:-:S03]  /*8830*/  ISETP.GE.U32.AND P2, PT, R4, 0x7fffffa2, PT ;  /* 0x7fffffa20400780c */ /* 0x000fc60003f46070 */
[----:B------:R-:W2:Y:S01]  /*8840*/  LDL.LU.64 R154, [R1+0x1478] ;  /* 0x00147800019a7983 */ /* 0x000ea20000300a00 */
[----:B------:R-:W-:-:S03]  /*8850*/  ISETP.GE.U32.AND P1, PT, R142, 0x7fffffa3, PT ;  /* 0x7fffffa38e00780c */ /* 0x000fc60003f26070 */
[----:B------:R2:W-:Y:S01]  /*8860*/  LDGSTS.E [R245+0x1c00c], desc[UR34][R22.64], !P4 ;  /* 0x1c00c00016f57fae */ /* 0x0005e2000e121862 */
[----:B------:R-:W-:-:S03]  /*8870*/  IMAD.SHL.U32 R4, R143, 0x20, RZ ;  /* 0x000000208f047824 */ /* 0x000fc600078e00ff */
[----:B-1----:R-:W2:Y:S04]  /*8880*/  LDL.LU.64 R22, [R1+0x1470] ;  /* 0x0014700001167983 */ /* 0x002ea80000300a00 */
[----:B------:R-:W2:Y:S04]  /*8890*/  LDL.LU.64 R244, [R1+0x48] ;  /* 0x0000480001f47983 */ /* 0x000ea80000300a00 */
[----:B------:R-:W2:Y:S04]  /*88a0*/  LDL.LU.64 R144, [R1+0x18] ;  /* 0x0000180001907983 */ /* 0x000ea80000300a00 */
[----:B------:R-:W2:Y:S01]  /*88b0*/  LDL.LU.64 R142, [R1+0x10] ;  /* 0x00001000018e7983 */ /* 0x000ea20000300a00 */
[----:B------:R-:W-:-:S04]  /*88c0*/  IMAD.WIDE R136, R2, 0x4, R136 ;  /* 0x0000000402887825 */ /* 0x000fc800078e0288 */
[----:B------:R-:W-:-:S04]  /*88d0*/  IMAD.WIDE R138, R2, 0x4, R138 ;  /* 0x00000004028a7825 */ /* 0x000fc800078e028a */
[----:B------:R-:W-:-:S04]  /*88e0*/  IMAD.WIDE R140, R2, 0x4, R140 ;  /* 0x00000004028c7825 */ /* 0x000fc800078e028c */
[----:B------:R-:W-:-:S04]  /*88f0*/  IMAD.WIDE R28, R2, 0x4, R28 ;  /* 0x00000004021c7825 */ /* 0x000fc800078e021c */
[C---:B------:R-:W-:Y:S01]  /*8900*/  IMAD.WIDE R150, R2.reuse, 0x4, R150 ;  /* 0x0000000402967825 */ /* 0x040fe200078e0296 */
[----:B------:R1:W-:Y:S04]  /*8910*/  STL.64 [R1+0x11e8], R28 ;  /* 0x0011e81c01007387 */ /* 0x0003e80000100a00 */
[----:B------:R-:W-:Y:S01]  /*8920*/  STL.64 [R1+0x1208], R150 ;  /* 0x0012089601007387 */ /* 0x000fe20000100a00 */
[----:B---3--:R-:W-:-:S04]  /*8930*/  IMAD.WIDE R226, R2, 0x4, R226 ;  /* 0x0000000402e27825 */ /* 0x008fc800078e02e2 */
[----:B------:R-:W-:-:S04]  /*8940*/  IMAD.WIDE R234, R2, 0x4, R234 ;  /* 0x0000000402ea7825 */ /* 0x000fc800078e02ea */
[----:B----4-:R-:W-:-:S04]  /*8950*/  IMAD.WIDE R238, R2, 0x4, R238 ;  /* 0x0000000402ee7825 */ /* 0x010fc800078e02ee */
[----:B------:R-:W-:-:S05]  /*8960*/  IMAD.WIDE R240, R2, 0x4, R240 ;  /* 0x0000000402f07825 */ /* 0x000fca00078e02f0 */
[----:B------:R-:W-:Y:S04]  /*8970*/  LDGSTS.E [R5+0x10000], desc[UR34][R240.64], !P0 ;  /* 0x10000000f0057fae */ /* 0x000fe8000c121862 */
[----:B------:R-:W-:Y:S04]  /*8980*/  LDGSTS.E [R5+0x14000], desc[UR34][R226.64], !P0 ;  /* 0x14000000e2057fae */ /* 0x000fe8000c121862 */
[----:B------:R-:W-:Y:S01]  /*8990*/  LDGSTS.E [R5+0x18000], desc[UR34][R234.64], !P0 ;  /* 0x18000000ea057fae */ /* 0x000fe2000c121862 */
[----:B------:R-:W-:-:S03]  /*89a0*/  IMAD.WIDE R148, R2, 0x4, R148 ;  /* 0x0000000402947825 */ /* 0x000fc600078e0294 */
[----:B------:R-:W-:Y:S04]  /*89b0*/  LDGSTS.E [R5+0x1c000], desc[UR34][R238.64], !P0 ;  /* 0x1c000000ee057fae */ /* 0x000fe8000c121862 */
[----:B------:R3:W-:Y:S01]  /*89c0*/  LDGSTS.E [R5+0x10004], desc[UR34][R28.64], !P1 ;  /* 0x100040001c057fae */ /* 0x0007e2000c921862 */
[----:B------:R-:W-:-:S04]  /*89d0*/  IMAD.WIDE R146, R2, 0x4, R146 ;  /* 0x0000000402927825 */ /* 0x000fc800078e0292 */
[----:B--2---:R-:W-:-:S04]  /*89e0*/  IMAD.WIDE R154, R2, 0x4, R154 ;  /* 0x00000004029a7825 */ /* 0x004fc800078e029a */
[----:B------:R-:W-:-:S04]  /*89f0*/  IMAD.WIDE R22, R2, 0x4, R22 ;  /* 0x0000000402167825 */ /* 0x000fc800078e0216 */
[----:B------:R-:W-:-:S04]  /*8a00*/  IMAD.WIDE R142, R2, 0x4, R142 ;  /* 0x00000004028e7825 */ /* 0x000fc800078e028e */
[C---:B------:R-:W-:Y:S01]  /*8a10*/  IMAD.WIDE R144, R2.reuse, 0x4, R144 ;  /* 0x0000000402907825 */ /* 0x040fe200078e0290 */
[----:B------:R-:W-:Y:S04]  /*8a20*/  STL.64 [R1+0x1228], R142 ;  /* 0x0012288e01007387 */ /* 0x000fe80000100a00 */
[----:B------:R2:W-:Y:S04]  /*8a30*/  STL.64 [R1+0x11f8], R22 ;  /* 0x0011f81601007387 */ /* 0x0005e80000100a00 */
[----:B------:R4:W-:Y:S04]  /*8a40*/  STL.64 [R1+0x1200], R154 ;  /* 0x0012009a01007387 */ /* 0x0009e80000100a00 */
[----:B------:R-:W-:Y:S04]  /*8a50*/  STL.64 [R1+0x1210], R148 ;  /* 0x0012109401007387 */ /* 0x000fe80000100a00 */
[----:B------:R-:W-:Y:S04]  /*8a60*/  STL.64 [R1+0x1218], R146 ;  /* 0x0012189201007387 */ /* 0x000fe80000100a00 */
[----:B------:R-:W-:Y:S04]  /*8a70*/  STL.64 [R1+0x1220], R144 ;  /* 0x0012209001007387 */ /* 0x000fe80000100a00 */
[----:B------:R-:W-:Y:S04]  /*8a80*/  STL.64 [R1+0x1230], R136 ;  /* 0x0012308801007387 */ /* 0x000fe80000100a00 */
[----:B------:R-:W-:Y:S04]  /*8a90*/  STL.64 [R1+0x1238], R138 ;  /* 0x0012388a01007387 */ /* 0x000fe80000100a00 */
[----:B------:R-:W-:Y:S04]  /*8aa0*/  STL.64 [R1+0x1240], R140 ;  /* 0x0012408c01007387 */ /* 0x000fe80000100a00 */
[----:B-1----:R-:W3:Y:S01]  /*8ab0*/  LDL.LU.64 R28, [R1+0x1468] ;  /* 0x00146800011c7983 */ /* 0x002ee20000300a00 */
[----:B------:R-:W-:Y:S01]  /*8ac0*/  ISETP.GE.U32.AND P4, PT, R153, 0x7fffffa1, PT ;  /* 0x7fffffa19900780c */ /* 0x000fe20003f86070 */
[----:B------:R-:W-:-:S05]  /*8ad0*/  IMAD.WIDE R244, R2, 0x4, R244 ;  /* 0x0000000402f47825 */ /* 0x000fca00078e02f4 */
[----:B------:R-:W-:Y:S01]  /*8ae0*/  LDGSTS.E [R5+0x14004], desc[UR34][R244.64], !P1 ;  /* 0x14004000f4057fae */ /* 0x000fe2000c921862 */
[----:B------:R-:W-:-:S03]  /*8af0*/  IMAD.WIDE R30, R4, 0x4, R30 ;  /* 0x00000004041e7825 */ /* 0x000fc600078e021e */
[----:B------:R-:W-:Y:S01]  /*8b00*/  LDGSTS.E [R5+0x18004], desc[UR34][R22.64], !P1 ;  /* 0x1800400016057fae */ /* 0x000fe2000c921862 */
[----:B------:R-:W-:-:S03]  /*8b10*/  IMAD.WIDE R32, R4, 0x4, R32 ;  /* 0x0000000404207825 */ /* 0x000fc600078e0220 */
[----:B------:R-:W-:Y:S01]  /*8b20*/  LDGSTS.E [R5+0x1c004], desc[UR34][R154.64], !P1 ;  /* 0x1c0040009a057fae */ /* 0x000fe2000c921862 */
[----:B------:R-:W-:-:S03]  /*8b30*/  IMAD.WIDE R34, R4, 0x4, R34 ;  /* 0x0000000404227825 */ /* 0x000fc600078e0222 */
[----:B------:R-:W-:Y:S01]  /*8b40*/  LDGSTS.E [R5+0x10008], desc[UR34][R150.64], !P2 ;  /* 0x1000800096057fae */ /* 0x000fe2000d121862 */
[----:B------:R-:W-:-:S03]  /*8b50*/  IMAD.WIDE R36, R4, 0x4, R36 ;  /* 0x0000000404247825 */ /* 0x000fc600078e0224 */
[----:B--2---:R-:W5:Y:S01]  /*8b60*/  LDL.LU.64 R22, [R1+0x1460] ;  /* 0x0014600001167983 */ /* 0x004f620000300a00 */
[----:B------:R-:W-:-:S03]  /*8b70*/  IMAD.WIDE R38, R4, 0x4, R38 ;  /* 0x0000000404267825 */ /* 0x000fc600078e0226 */
[----:B----4-:R-:W5:Y:S01]  /*8b80*/  LDL.LU.64 R154, [R1+0x1458] ;  /* 0x00145800019a7983 */ /* 0x010f620000300a00 */
[----:B------:R-:W-:-:S03]  /*8b90*/  IMAD.WIDE R40, R4, 0x4, R40 ;  /* 0x0000000404287825 */ /* 0x000fc600078e0228 */
[----:B------:R-:W-:Y:S04]  /*8ba0*/  LDGSTS.E [R5+0x14008], desc[UR34][R148.64], !P2 ;  /* 0x1400800094057fae */ /* 0x000fe8000d121862 */
[----:B------:R-:W-:Y:S01]  /*8bb0*/  STL [R1+0xc00], RZ ;  /* 0x000c00ff01007387 */ /* 0x000fe20000100800 */
[----:B------:R-:W-:-:S03]  /*8bc0*/  IMAD.WIDE R42, R4, 0x4, R42 ;  /* 0x00000004042a7825 */ /* 0x000fc600078e022a */
[----:B------:R-:W-:Y:S04]  /*8bd0*/  LDGSTS.E [R5+0x18008], desc[UR34][R146.64], !P2 ;  /* 0x1800800092057fae */ /* 0x000fe8000d121862 */
[----:B------:R-:W-:Y:S01]  /*8be0*/  STL [R1+0xc04], RZ ;  /* 0x000c04ff01007387 */ /* 0x000fe20000100800 */
[----:B------:R-:W-:-:S03]  /*8bf0*/  IMAD.WIDE R44, R4, 0x4, R44 ;  /* 0x00000004042c7825 */ /* 0x000fc600078e022c */
        /* <DEDUP_REMOVED lines=10> */
[----:B------:R-:W0:Y:S01]  /*8ca0*/  LDGDEPBAR ;  /* 0x00000000000079af */ /* 0x000e220000000000 */
        /* <DEDUP_REMOVED lines=20> */
[----:B---3--:R-:W-:-:S05]  /*8df0*/  IMAD.WIDE R28, R4, 0x4, R28 ;  /* 0x00000004041c7825 */ /* 0x008fca00078e021c */
[----:B------:R-:W-:Y:S04]  /*8e00*/  STL.64 [R1+0x1248], R28 ;  /* 0x0012481c01007387 */ /* 0x000fe80000100a00 */
[----:B------:R-:W-:Y:S04]  /*8e10*/  STL.64 [R1+0x1330], R30 ;  /* 0x0013301e01007387 */ /* 0x000fe80000100a00 */
[----:B------:R-:W-:Y:S04]  /*8e20*/  STL.64 [R1+0x1338], R32 ;  /* 0x0013382001007387 */ /* 0x000fe80000100a00 */
[----:B------:R-:W-:Y:S04]  /*8e30*/  STL.64 [R1+0x1340], R34 ;  /* 0x0013402201007387 */ /* 0x000fe80000100a00 */
[----:B------:R-:W-:Y:S04]  /*8e40*/  STL.64 [R1+0x1348], R36 ;  /* 0x0013482401007387 */ /* 0x000fe80000100a00 */
[----:B------:R-:W-:Y:S04]  /*8e50*/  STL.64 [R1+0x1350], R38 ;  /* 0x0013502601007387 */ /* 0x000fe80000100a00 */
[----:B------:R-:W-:Y:S04]  /*8e60*/  STL.64 [R1+0x1358], R40 ;  /* 0x0013582801007387 */ /* 0x000fe80000100a00 */
[----:B------:R-:W-:Y:S04]  /*8e70*/  LDGSTS.E [R0+0x38000], desc[UR34][R28.64], P3 ;  /* 0x380000001c007fae */ /* 0x000fe80009921862 */
        /* <DEDUP_REMOVED lines=24> */
[----:B------:R1:W-:Y:S04]  /*9000*/  STL.64 [R1+0x13c8], R66 ;  /* 0x0013c84201007387 */ /* 0x0003e80000100a00 */
[----:B------:R-:W-:Y:S04]  /*9010*/  LDGSTS.E [R0+0x3b400], desc[UR34][R54.64], P3 ;  /* 0x3b40000036007fae */ /* 0x000fe80009921862 */
[----:B------:R2:W-:Y:S04]  /*9020*/  STL.64 [R1+0x13d0], R68 ;  /* 0x0013d04401007387 */ /* 0x0005e80000100a00 */
[----:B------:R-:W-:Y:S04]  /*9030*/  LDGSTS.E [R0+0x3b800], desc[UR34][R56.64], P3 ;  /* 0x3b80000038007fae */ /* 0x000fe80009921862 */
[----:B------:R3:W-:Y:S04]  /*9040*/  STL.64 [R1+0x13d8], R70 ;  /* 0x0013d84601007387 */ /* 0x0007e80000100a00 */
[----:B------:R-:W-:Y:S04]  /*9050*/  LDGSTS.E [R0+0x3bc00], desc[UR34][R58.64], P3 ;  /* 0x3bc000003a007fae */ /* 0x000fe80009921862 */
[----:B------:R4:W-:Y:S04]  /*9060*/  STL.64 [R1+0x13e0], R72 ;  /* 0x0013e04801007387 */ /* 0x0009e80000100a00 */
[----:B------:R-:W-:Y:S04]  /*9070*/  LDGSTS.E [R0+0x3c000], desc[UR34][R60.64], P3 ;  /* 0x3c0000003c007fae */ /* 0x000fe80009921862 */
[----:B------:R-:W-:Y:S04]  /*9080*/  STL.64 [R1+0x13e8], R74 ;  /* 0x0013e84a01007387 */ /* 0x000fe80000100a00 */
[----:B------:R-:W-:Y:S04]  /*9090*/  LDGSTS.E [R0+0x3c400], desc[UR34][R62.64], P3 ;  /* 0x3c4000003e007fae */ /* 0x000fe80009921862 */
[----:B------:R-:W-:Y:S04]  /*90a0*/  STL.64 [R1+0x13f0], R76 ;  /* 0x0013f04c01007387 */ /* 0x000fe80000100a00 */
[----:B------:R-:W-:Y:S04]  /*90b0*/  LDGSTS.E [R0+0x3c800], desc[UR34][R64.64], P3 ;  /* 0x3c80000040007fae */ /* 0x000fe80009921862 */
[----:B------:R-:W-:Y:S04]  /*90c0*/  STL.64 [R1+0x13f8], R78 ;  /* 0x0013f84e01007387 */ /* 0x000fe80000100a00 */
[----:B------:R1:W-:Y:S04]  /*90d0*/  LDGSTS.E [R0+0x3cc00], desc[UR34][R66.64], P3 ;  /* 0x3cc0000042007fae */ /* 0x0003e80009921862 */
[----:B------:R-:W-:Y:S04]  /*90e0*/  STL.64 [R1+0x1400], R80 ;  /* 0x0014005001007387 */ /* 0x000fe80000100a00 */
[----:B------:R2:W-:Y:S04]  /*90f0*/  LDGSTS.E [R0+0x3d000], desc[UR34][R68.64], P3 ;  /* 0x3d00000044007fae */ /* 0x0005e80009921862 */
[----:B------:R-:W-:Y:S01]  /*9100*/  STL.64 [R1+0x1408], R82 ;  /* 0x0014085201007387 */ /* 0x000fe20000100a00 */
[----:B-1----:R-:W-:-:S03]  /*9110*/  IMAD.WIDE R66, R4, 0x4, R96 ;  /* 0x0000000404427825 */ /* 0x002fc600078e0260 */
[----:B------:R3:W-:Y:S01]  /*9120*/  LDGSTS.E [R0+0x3d400], desc[UR34][R70.64], P3 ;  /* 0x3d40000046007fae */ /* 0x0007e20009921862 */
[----:B------:R-:W-:-:S03]  /*9130*/  IMAD.WIDE R64, R4, 0x4, R98 ;  /* 0x0000000404407825 */ /* 0x000fc600078e0262 */
[----:B------:R-:W-:Y:S01]  /*9140*/  STL.64 [R1+0x1410], R84 ;  /* 0x0014105401007387 */ /* 0x000fe20000100a00 */
[----:B--2---:R-:W-:-:S03]  /*9150*/  IMAD.WIDE R68, R4, 0x4, R94 ;  /* 0x0000000404447825 */ /* 0x004fc600078e025e */
[----:B------:R-:W-:Y:S01]  /*9160*/  STL.64 [R1+0x1418], R86 ;  /* 0x0014185601007387 */ /* 0x000fe20000100a00 */
[----:B---3--:R-:W-:-:S03]  /*9170*/  IMAD.WIDE R70, R4, 0x4, R92 ;  /* 0x0000000404467825 */ /* 0x008fc600078e025c */
[----:B------:R-:W-:Y:S01]  /*9180*/  STL.64 [R1+0x1420], R88 ;  /* 0x0014205801007387 */ /* 0x000fe20000100a00 */
[----:B------:R-:W-:-:S03]  /*9190*/  IMAD.WIDE R62, R4, 0x4, R100 ;  /* 0x00000004043e7825 */ /* 0x000fc600078e0264 */
        /* <DEDUP_REMOVED lines=34> */
[----:B------:R-:W-:Y:S04]  /*93c0*/  STL.64 [R1+0x12e0], R40 ;  /* 0x0012e02801007387 */ /* 0x000fe80000100a00 */
[----:B------:R-:W-:Y:S04]  /*93d0*/  STL.64 [R1+0x12e8], R38 ;  /* 0x0012e82601007387 */ /* 0x000fe80000100a00 */
[----:B------:R-:W-:Y:S04]  /*93e0*/  STL.64 [R1+0x12f0], R36 ;  /* 0x0012f02401007387 */ /* 0x000fe80000100a00 */
[----:B------:R-:W-:Y:S04]  /*93f0*/  STL.64 [R1+0x12f8], R34 ;  /* 0x0012f82201007387 */ /* 0x000fe80000100a00 */
[----:B------:R-:W-:Y:S04]  /*9400*/  STL.64 [R1+0x1300], R32 ;  /* 0x0013002001007387 */ /* 0x000fe80000100a00 */
[----:B------:R4:W-:Y:S04]  /*9410*/  LDGSTS.E [R0+0x3d800], desc[UR34][R72.64], P3 ;  /* 0x3d80000048007fae */ /* 0x0009e80009921862 */
[----:B------:R-:W-:Y:S04]  /*9420*/  STL.64 [R1+0x1308], R30 ;  /* 0x0013081e01007387 */ /* 0x000fe80000100a00 */
[----:B------:R-:W-:Y:S01]  /*9430*/  STL.64 [R1+0x1310], R28 ;  /* 0x0013101c01007387 */ /* 0x000fe20000100a00 */
[----:B----4-:R-:W-:-:S03]  /*9440*/  IMAD.WIDE R72, R4, 0x4, R18 ;  /* 0x0000000404487825 */ /* 0x010fc600078e0212 */
[----:B------:R1:W-:Y:S04]  /*9450*/  STL.64 [R1+0x1318], R24 ;  /* 0x0013181801007387 */ /* 0x0003e80000100a00 */
[----:B------:R-:W2:Y:S04]  /*9460*/  LDL.64 R18, [R1+0x1318] ;  /* 0x0013180001127983 */ /* 0x000ea80000100a00 */
[----:B------:R-:W-:Y:S01]  /*9470*/  STL.64 [R1+0x1320], R72 ;  /* 0x0013204801007387 */ /* 0x000fe20000100a00 */
[----:B-1----:R-:W-:-:S03]  /*9480*/  IMAD.WIDE R24, R4, 0x4, R10 ;  /* 0x0000000404187825 */ /* 0x002fc600078e020a */
[----:B------:R-:W-:Y:S04]  /*9490*/  LDGSTS.E [R0+0x3dc00], desc[UR34][R74.64], P3 ;  /* 0x3dc000004a007fae */ /* 0x000fe80009921862 */
[----:B------:R-:W3:Y:S04]  /*94a0*/  LDL.64 R10, [R1+0x1320] ;  /* 0x00132000010a7983 */ /* 0x000ee80000100a00 */
[----:B------:R1:W-:Y:S04]  /*94b0*/  STL.64 [R1+0x1328], R24 ;  /* 0x0013281801007387 */ /* 0x0003e80000100a00 */
[----:B------:R4:W-:Y:S04]  /*94c0*/  STL [R1+0xc08], RZ ;  /* 0x000c08ff01007387 */ /* 0x0009e80000100800 */
        /* <DEDUP_REMOVED lines=765> */
[----:B------:R4:W-:Y:S04]  /*c4a0*/  STL [R1], RZ ;  /* 0x000000ff01007387 */ /* 0x0009e80000100800 */
        /* <DEDUP_REMOVED lines=127> */
[----:B------:R-:W4:Y:S04]  /*cca0*/  LDL R5, [R1+0x12b8] ;  /* 0x0012b80001057983 */ /* 0x000f280000100800 */
        /* <DEDUP_REMOVED lines=8> */
[----:B------:R1:W-:Y:S04]  /*cd30*/  LDGSTS.E [R3+0x38200], desc[UR34][R26.64], P3 ;  /* 0x382000001a037fae */ /* 0x0003e80009921862 */
        /* <DEDUP_REMOVED lines=13> */
[----:B------:R-:W-:Y:S01]  /*ce10*/  LDGSTS.E [R3+0x3ba00], desc[UR34][R44.64], P3 ;  /* 0x3ba000002c037fae */ /* 0x000fe20009921862 */
[----:B------:R-:W-:-:S03]  /*ce20*/  IMAD.WIDE R6, R4, 0x4, R6 ;  /* 0x0000000404067825 */ /* 0x000fc600078e0206 */
[----:B------:R-:W-:Y:S01]  /*ce30*/  LDGSTS.E [R3+0x3be00], desc[UR34][R42.64], P3 ;  /* 0x3be000002a037fae */ /* 0x000fe20009921862 */
[----:B------:R-:W-:-:S03]  /*ce40*/  IMAD.WIDE R14, R4, 0x4, R14 ;  /* 0x00000004040e7825 */ /* 0x000fc600078e020e */
[----:B------:R-:W-:Y:S01]  /*ce50*/  LDGSTS.E [R3+0x3c200], desc[UR34][R40.64], P3 ;  /* 0x3c20000028037fae */ /* 0x000fe20009921862 */
[----:B------:R-:W-:-:S03]  /*ce60*/  IMAD.WIDE R20, R4, 0x4, R20 ;  /* 0x0000000404147825 */ /* 0x000fc600078e0214 */
[----:B------:R-:W-:Y:S01]  /*ce70*/  LDGSTS.E [R3+0x3c600], desc[UR34][R38.64], P3 ;  /* 0x3c60000026037fae */ /* 0x000fe20009921862 */
[----:B------:R-:W-:-:S03]  /*ce80*/  IMAD.WIDE R16, R4, 0x4, R16 ;  /* 0x0000000404107825 */ /* 0x000fc600078e0210 */
[----:B------:R-:W-:Y:S04]  /*ce90*/  LDGSTS.E [R3+0x3ca00], desc[UR34][R36.64], P3 ;  /* 0x3ca0000024037fae */ /* 0x000fe80009921862 */
[----:B------:R-:W-:Y:S01]  /*cea0*/  LDGSTS.E [R3+0x3ce00], desc[UR34][R34.64], P3 ;  /* 0x3ce0000022037fae */ /* 0x000fe20009921862 */
[----:B------:R-:W-:-:S03]  /*ceb0*/  IMAD.WIDE R8, R4, 0x4, R8 ;  /* 0x0000000404087825 */ /* 0x000fc600078e0208 */
[----:B------:R-:W-:Y:S01]  /*cec0*/  LDGSTS.E [R3+0x3d200], desc[UR34][R32.64], P3 ;  /* 0x3d20000020037fae */ /* 0x000fe20009921862 */
[----:B------:R-:W-:-:S03]  /*ced0*/  IMAD.WIDE R12, R4, 0x4, R12 ;  /* 0x00000004040c7825 */ /* 0x000fc600078e020c */
[----:B------:R-:W-:Y:S04]  /*cee0*/  LDGSTS.E [R3+0x3d600], desc[UR34][R30.64], P3 ;  /* 0x3d6000001e037fae */ /* 0x000fe80009921862 */
[----:B------:R1:W-:Y:S04]  /*cef0*/  LDGSTS.E [R3+0x3da00], desc[UR34][R28.64], P3 ;  /* 0x3da000001c037fae */ /* 0x0003e80009921862 */
[----:B------:R-:W-:Y:S04]  /*cf00*/  LDGSTS.E [R3+0x3de00], desc[UR34][R6.64], P3 ;  /* 0x3de0000006037fae */ /* 0x000fe80009921862 */
[----:B------:R-:W-:Y:S04]  /*cf10*/  LDGSTS.E [R3+0x3e200], desc[UR34][R14.64], P3 ;  /* 0x3e2000000e037fae */ /* 0x000fe80009921862 */
[----:B------:R-:W-:Y:S04]  /*cf20*/  LDGSTS.E [R3+0x3e600], desc[UR34][R20.64], P3 ;  /* 0x3e60000014037fae */ /* 0x000fe80009921862 */
[----:B------:R-:W-:Y:S04]  /*cf30*/  LDGSTS.E [R3+0x3ea00], desc[UR34][R16.64], P3 ;  /* 0x3ea0000010037fae */ /* 0x000fe80009921862 */
[----:B--2---:R-:W-:Y:S04]  /*cf40*/  LDGSTS.E [R3+0x3ee00], desc[UR34][R18.64], P3 ;  /* 0x3ee0000012037fae */ /* 0x004fe80009921862 */
[----:B------:R-:W-:Y:S04]  /*cf50*/  LDGSTS.E [R3+0x3f200], desc[UR34][R8.64], P3 ;  /* 0x3f20000008037fae */ /* 0x000fe80009921862 */
[----:B------:R-:W-:Y:S04]  /*cf60*/  LDGSTS.E [R3+0x3f600], desc[UR34][R12.64], P3 ;  /* 0x3f6000000c037fae */ /* 0x000fe80009921862 */
[----:B---3--:R-:W-:Y:S04]  /*cf70*/  LDGSTS.E [R3+0x3fa00], desc[UR34][R10.64], P3 ;  /* 0x3fa000000a037fae */ /* 0x008fe80009921862 */
[----:B------:R2:W-:Y:S01]  /*cf80*/  LDGSTS.E [R3+0x3fe00], desc[UR34][R24.64], P3 ;  /* 0x3fe0000018037fae */ /* 0x0005e20009921862 */
[----:B-1----:R-:W-:-:S03]  /*cf90*/  CS2R R26, SRZ ;  /* 0x00000000001a7805 */ /* 0x002fc6000001ff00 */
[----:B------:R-:W0:Y:S01]  /*cfa0*/  LDGDEPBAR ;  /* 0x00000000000079af */ /* 0x000e220000000000 */
[----:B------:R-:W-:Y:S02]  /*cfb0*/  CS2R R28, SRZ ;  /* 0x00000000001c7805 */ /* 0x000fe4000001ff00 */
[----:B------:R-:W-:Y:S02]  /*cfc0*/  CS2R R30, SRZ ;  /* 0x00000000001e7805 */ /* 0x000fe4000001ff00 */
[----:B------:R-:W-:Y:S02]  /*cfd0*/  CS2R R32, SRZ ;  /* 0x0000000000207805 */ /* 0x000fe4000001ff00 */
[----:B------:R-:W-:Y:S02]  /*cfe0*/  CS2R R34, SRZ ;  /* 0x0000000000227805 */ /* 0x000fe4000001ff00 */
[----:B------:R-:W-:Y:S02]  /*cff0*/  CS2R R36, SRZ ;  /* 0x0000000000247805 */ /* 0x000fe4000001ff00 */
[----:B------:R-:W-:-:S02]  /*d000*/  CS2R R38, SRZ ;  /* 0x0000000000267805 */ /* 0x000fc4000001ff00 */
[----:B------:R-:W-:Y:S02]  /*d010*/  CS2R R40, SRZ ;  /* 0x0000000000287805 */ /* 0x000fe4000001ff00 */
[----:B--2---:R-:W-:Y:S02]  /*d020*/  CS2R R24, SRZ ;  /* 0x0000000000187805 */ /* 0x004fe4000001ff00 */
[----:B------:R-:W-:Y:S02]  /*d030*/  CS2R R42, SRZ ;  /* 0x00000000002a7805 */ /* 0x000fe4000001ff00 */
[----:B------:R-:W-:Y:S02]  /*d040*/  CS2R R44, SRZ ;  /* 0x00000000002c7805 */ /* 0x000fe4000001ff00 */
[----:B------:R-:W-:Y:S02]  /*d050*/  CS2R R46, SRZ ;  /* 0x00000000002e7805 */ /* 0x000fe4000001ff00 */
[----:B------:R-:W-:-:S02]  /*d060*/  CS2R R48, SRZ ;  /* 0x0000000000307805 */ /* 0x000fc4000001ff00 */
[----:B------:R-:W-:Y:S02]  /*d070*/  CS2R R50, SRZ ;  /* 0x0000000000327805 */ /* 0x000fe4000001ff00 */
[----:B------:R-:W-:Y:S02]  /*d080*/  CS2R R52, SRZ ;  /* 0x0000000000347805 */ /* 0x000fe4000001ff00 */
        /* <DEDUP_REMOVED lines=49> */
[----:B----4-:R-:W-:-:S13]  /*d3a0*/  ISETP.GE.AND P0, PT, R5, 0x20, PT ;  /* 0x000000200500780c */ /* 0x010fda0003f06270 */
[----:B------:R-:W-:Y:S05]  /*d3b0*/  @!P0 BRA `(.L_x_0) ;  /* 0x0000013000988947 */ /* 0x000fea0003800000 */
[----:B------:R-:W2:Y:S04]  /*d3c0*/  LDL.LU.64 R148, [R1+0xe50] ;  /* 0x000e500001947983 */ /* 0x000ea80000300a00 */
[----:B------:R-:W3:Y:S04]  /*d3d0*/  LDL.LU.64 R150, [R1+0xe58] ;  /* 0x000e580001967983 */ /* 0x000ee80000300a00 */
        /* <DEDUP_REMOVED lines=8> */
[----:B------:R-:W4:Y:S01]  /*d460*/  LDL.LU.64 R140, [R1+0xe28] ;  /* 0x000e2800018c7983 */ /* 0x000f220000300a00 */
[----:B--2---:R-:W-:-:S02]  /*d470*/  IMAD.MOV.U32 R157, RZ, RZ, R148 ;  /* 0x000000ffff9d7224 */ /* 0x004fc400078e0094 */
[----:B------:R-:W-:Y:S02]  /*d480*/  IMAD.MOV.U32 R153, RZ, RZ, R149 ;  /* 0x000000ffff997224 */ /* 0x000fe400078e0095 */
[----:B------:R-:W2:Y:S01]  /*d490*/  LDL.LU.64 R148, [R1+0xe30] ;  /* 0x000e300001947983 */ /* 0x000ea20000300a00 */
[----:B---3--:R-:W-:-:S03]  /*d4a0*/  IMAD.MOV.U32 R252, RZ, RZ, R151 ;  /* 0x000000fffffc7224 */ /* 0x008fc600078e0097 */
[----:B------:R1:W-:Y:S01]  /*d4b0*/  STL [R1+0xe50], R150 ;  /* 0x000e509601007387 */ /* 0x0003e20000100800 */
[----:B----4-:R-:W-:-:S03]  /*d4c0*/  IMAD.MOV.U32 R0, RZ, RZ, R133 ;  /* 0x000000ffff007224 */ /* 0x010fc600078e0085 */
[----:B-1----:R-:W3:Y:S04]  /*d4d0*/  LDL.LU.64 R150, [R1+0xea8] ;  /* 0x000ea80001967983 */ /* 0x002ee80000300a00 */
[----:B------:R-:W-:Y:S04]  /*d4e0*/  STL [R1+0xe58], R132 ;  /* 0x000e588401007387 */ /* 0x000fe80000100800 */
[----:B------:R-:W4:Y:S04]  /*d4f0*/  LDL.LU.64 R130, [R1+0xe48] ;  /* 0x000e480001827983 */ /* 0x000f280000300a00 */
[----:B------:R1:W-:Y:S04]  /*d500*/  STL [R1+0xe54], R0 ;  /* 0x000e540001007387 */ /* 0x0003e80000100800 */
[----:B------:R1:W-:Y:S02]  /*d510*/  STL [R1+0xe60], R142 ;  /* 0x000e608e01007387 */ /* 0x0003e40000100800 */
[----:B-1----:R-:W-:-:S02]  /*d520*/  IMAD.MOV.U32 R0, RZ, RZ, R143 ;  /* 0x000000ffff007224 */ /* 0x002fc400078e008f */
[----:B------:R-:W4:Y:S04]  /*d530*/  LDL.LU.64 R142, [R1+0xeb8] ;  /* 0x000eb800018e7983 */ /* 0x000f280000300a00 */
[----:B------:R1:W-:Y:S04]  /*d540*/  STL [R1+0xe5c], R0 ;  /* 0x000e5c0001007387 */ /* 0x0003e80000100800 */
[----:B------:R1:W-:Y:S02]  /*d550*/  STL [R1+0xe68], R144 ;  /* 0x000e689001007387 */ /* 0x0003e40000100800 */
[----:B-1----:R-:W-:-:S02]  /*d560*/  IMAD.MOV.U32 R0, RZ, RZ, R145 ;  /* 0x000000ffff007224 */ /* 0x002fc400078e0091 */
[----:B------:R-:W4:Y:S04]  /*d570*/  LDL.LU.64 R144, [R1+0xec0] ;  /* 0x000ec00001907983 */ /* 0x000f280000300a00 */
[----:B------:R1:W-:Y:S04]  /*d580*/  STL [R1+0xe64], R0 ;  /* 0x000e640001007387 */ /* 0x0003e80000100800 */
[----:B------:R1:W-:Y:S04]  /*d590*/  STL [R1+0xe70], R134 ;  /* 0x000e708601007387 */ /* 0x0003e80000100800 */
[----:B------:R-:W4:Y:S01]  /*d5a0*/  LDL.LU.64 R132, [R1+0xec8] ;  /* 0x000ec80001847983 */ /* 0x000f220000300a00 */
[----:B-1----:R-:W-:-:S05]  /*d5b0*/  IMAD.MOV.U32 R0, RZ, RZ, R135 ;  /* 0x000000ffff007224 */ /* 0x002fca00078e0087 */
        /* <DEDUP_REMOVED lines=11> */
[----:B-1----:R-:W-:-:S03]  /*d670*/  IMAD.MOV.U32 R0, RZ, RZ, R139 ;  /* 0x000000ffff007224 */ /* 0x002fc600078e008b */
[----:B------:R-:W-:Y:S04]  /*d680*/  STL [R1+0xe90], R128 ;  /* 0x000e908001007387 */ /* 0x000fe80000100800 */
[----:B------:R1:W-:Y:S04]  /*d690*/  STL [R1+0xe84], R0 ;  /* 0x000e840001007387 */ /* 0x0003e80000100800 */
[----:B------:R-:W4:Y:S01]  /*d6a0*/  LDL.LU.64 R138, [R1+0xee8] ;  /* 0x000ee800018a7983 */ /* 0x000f220000300a00 */
[----:B-1----:R-:W-:-:S03]  /*d6b0*/  IMAD.MOV.U32 R0, RZ, RZ, R129 ;  /* 0x000000ffff007224 */ /* 0x002fc600078e0081 */
[----:B------:R-:W-:Y:S04]  /*d6c0*/  STL [R1+0xe98], R140 ;  /* 0x000e988c01007387 */ /* 0x000fe80000100800 */
[----:B------:R1:W-:Y:S02]  /*d6d0*/  STL [R1+0xe8c], R0 ;  /* 0x000e8c0001007387 */ /* 0x0003e40000100800 */
[----:B-1----:R-:W-:Y:S02]  /*d6e0*/  IMAD.MOV.U32 R0, RZ, RZ, R141 ;  /* 0x000000ffff007224 */ /* 0x002fe400078e008d */
[----:B------:R-:W4:Y:S04]  /*d6f0*/  LDL.LU.64 R140, [R1+0xef0] ;  /* 0x000ef000018c7983 */ /* 0x000f280000300a00 */
[----:B------:R2:W-:Y:S02]  /*d700*/  STL [R1+0xe94], R0 ;  /* 0x000e940001007387 */ /* 0x0005e40000100800 */
[----:B--2---:R-:W-:-:S02]  /*d710*/  IMAD.MOV.U32 R0, RZ, RZ, R149 ;  /* 0x000000ffff007224 */ /* 0x004fc400078e0095 */
[----:B------:R1:W-:Y:S04]  /*d720*/  STL [R1+0xea0], R148 ;  /* 0x000ea09401007387 */ /* 0x0003e80000100800 */
[----:B-1----:R-:W2:Y:S04]  /*d730*/  LDL.LU.64 R148, [R1+0xef8] ;  /* 0x000ef80001947983 */ /* 0x002ea80000300a00 */
[----:B------:R1:W-:Y:S04]  /*d740*/  STL [R1+0xe9c], R0 ;  /* 0x000e9c0001007387 */ /* 0x0003e80000100800 */
[----:B---3--:R3:W-:Y:S01]  /*d750*/  STL [R1+0xea8], R150 ;  /* 0x000ea89601007387 */ /* 0x0087e20000100800 */
[----:B-1----:R-:W-:-:S03]  /*d760*/  IMAD.MOV.U32 R0, RZ, RZ, R151 ;  /* 0x000000ffff007224 */ /* 0x002fc600078e0097 */
[----:B---3--:R-:W3:Y:S04]  /*d770*/  LDL.LU.64 R150, [R1+0xf00] ;  /* 0x000f000001967983 */ /* 0x008ee80000300a00 */
[----:B------:R1:W-:Y:S04]  /*d780*/  STL [R1+0xea4], R0 ;  /* 0x000ea40001007387 */ /* 0x0003e80000100800 */
[----:B----4-:R4:W-:Y:S01]  /*d790*/  STL [R1+0xeb0], R130 ;  /* 0x000eb08201007387 */ /* 0x0109e20000100800 */
[----:B-1----:R-:W-:-:S03]  /*d7a0*/  IMAD.MOV.U32 R0, RZ, RZ, R131 ;  /* 0x000000ffff007224 */ /* 0x002fc600078e0083 */
[----:B----4-:R-:W4:Y:S04]  /*d7b0*/  LDL.LU.64 R130, [R1+0xf08] ;  /* 0x000f080001827983 */ /* 0x010f280000300a00 */
        /* <DEDUP_REMOVED lines=19> */
[----:B------:R-:W-:Y:S04]  /*d8f0*/  STL [R1+0xee0], R146 ;  /* 0x000ee09201007387 */ /* 0x000fe80000100800 */
[----:B------:R1:W-:Y:S04]  /*d900*/  STL [R1+0xed4], R0 ;  /* 0x000ed40001007387 */ /* 0x0003e80000100800 */
[----:B------:R-:W4:Y:S01]  /*d910*/  LDL.LU.64 R136, [R1+0xf30] ;  /* 0x000f300001887983 */ /* 0x000f220000300a00 */
[----:B-1----:R-:W-:-:S03]  /*d920*/  IMAD.MOV.U32 R0, RZ, RZ, R147 ;  /* 0x000000ffff007224 */ /* 0x002fc600078e0093 */
[----:B------:R-:W-:Y:S04]  /*d930*/  STL [R1+0xee8], R138 ;  /* 0x000ee88a01007387 */ /* 0x000fe80000100800 */
[----:B------:R1:W-:Y:S04]  /*d940*/  STL [R1+0xedc], R0 ;  /* 0x000edc0001007387 */ /* 0x0003e80000100800 */
[----:B------:R-:W4:Y:S04]  /*d950*/  LDL.LU.64 R146, [R1+0xf38] ;  /* 0x000f380001927983 */ /* 0x000f280000300a00 */
[----:B------:R-:W4:Y:S01]  /*d960*/  LDL.LU.64 R128, [R1+0xf40] ;  /* 0x000f400001807983 */ /* 0x000f220000300a00 */
[----:B-1----:R-:W-:-:S05]  /*d970*/  IMAD.MOV.U32 R0, RZ, RZ, R139 ;  /* 0x000000ffff007224 */ /* 0x002fca00078e008b */
[----:B------:R1:W-:Y:S04]  /*d980*/  STL [R1+0xee4], R0 ;  /* 0x000ee40001007387 */ /* 0x0003e80000100800 */
[----:B------:R-:W-:Y:S04]  /*d990*/  STL [R1+0xef0], R140 ;  /* 0x000ef08c01007387 */ /* 0x000fe80000100800 */
[----:B------:R-:W4:Y:S01]  /*d9a0*/  LDL.LU.64 R138, [R1+0xf48] ;  /* 0x000f4800018a7983 */ /* 0x000f220000300a00 */
[----:B-1----:R-:W-:-:S05]  /*d9b0*/  IMAD.MOV.U32 R0, RZ, RZ, R141 ;  /* 0x000000ffff007224 */ /* 0x002fca00078e008d */
[----:B------:R2:W-:Y:S02]  /*d9c0*/  STL [R1+0xeec], R0 ;  /* 0x000eec0001007387 */ /* 0x0005e40000100800 */
[----:B--2---:R-:W-:Y:S02]  /*d9d0*/  IMAD.MOV.U32 R0, RZ, RZ, R149 ;  /* 0x000000ffff007224 */ /* 0x004fe400078e0095 */
[----:B------:R1:W-:Y:S04]  /*d9e0*/  STL [R1+0xef8], R148 ;  /* 0x000ef89401007387 */ /* 0x0003e80000100800 */
[----:B-1----:R-:W2:Y:S04]  /*d9f0*/  LDL.LU.64 R148, [R1+0xf50] ;  /* 0x000f500001947983 */ /* 0x002ea80000300a00 */
[----:B------:R1:W-:Y:S04]  /*da00*/  STL [R1+0xef4], R0 ;  /* 0x000ef40001007387 */ /* 0x0003e80000100800 */
[----:B---3--:R-:W-:Y:S04]  /*da10*/  STL [R1+0xf00], R150 ;  /* 0x000f009601007387 */ /* 0x008fe80000100800 */
[----:B------:R-:W3:Y:S01]  /*da20*/  LDL.LU.64 R140, [R1+0xf58] ;  /* 0x000f5800018c7983 */ /* 0x000ee20000300a00 */
[----:B-1----:R-:W-:-:S05]  /*da30*/  IMAD.MOV.U32 R0, RZ, RZ, R151 ;  /* 0x000000ffff007224 */ /* 0x002fca00078e0097 */
[----:B------:R1:W-:Y:S04]  /*da40*/  STL [R1+0xefc], R0 ;  /* 0x000efc0001007387 */ /* 0x0003e80000100800 */
[----:B----4-:R4:W-:Y:S01]  /*da50*/  STL [R1+0xf08], R130 ;  /* 0x000f088201007387 */ /* 0x0109e20000100800 */
[----:B-1----:R-:W-:-:S03]  /*da60*/  IMAD.MOV.U32 R0, RZ, RZ, R131 ;  /* 0x000000ffff007224 */ /* 0x002fc600078e0083 */
[----:B------:R-:W3:Y:S04]  /*da70*/  LDL.LU.64 R150, [R1+0xf60] ;  /* 0x000f600001967983 */ /* 0x000ee80000300a00 */
[----:B------:R-:W-:Y:S04]  /*da80*/  STL [R1+0xf10], R142 ;  /* 0x000f108e01007387 */ /* 0x000fe80000100800 */
[----:B------:R1:W-:Y:S04]  /*da90*/  STL [R1+0xf04], R0 ;  /* 0x000f040001007387 */ /* 0x0003e80000100800 */
[----:B----4-:R-:W4:Y:S01]  /*daa0*/  LDL.LU.64 R130, [R1+0xf68] ;  /* 0x000f680001827983 */ /* 0x010f220000300a00 */
[----:B-1----:R-:W-:-:S03]  /*dab0*/  IMAD.MOV.U32 R0, RZ, RZ, R143 ;  /* 0x000000ffff007224 */ /* 0x002fc600078e008f */
[----:B------:R-:W-:Y:S04]  /*dac0*/  STL [R1+0xf18], R144 ;  /* 0x000f189001007387 */ /* 0x000fe80000100800 */
        /* <DEDUP_REMOVED lines=27> */
[----:B------:R1:W-:Y:S04]  /*dc80*/  STL [R1+0xf44], R0 ;  /* 0x000f440001007387 */ /* 0x0003e80000100800 */
[----:B--2---:R2:W-:Y:S01]  /*dc90*/  STL [R1+0xf50], R148 ;  /* 0x000f509401007387 */ /* 0x0045e20000100800 */
[----:B-1----:R-:W-:-:S03]  /*dca0*/  IMAD.MOV.U32 R0, RZ, RZ, R149 ;  /* 0x000000ffff007224 */ /* 0x002fc600078e0095 */
[----:B--2---:R-:W2:Y:S04]  /*dcb0*/  LDL.LU.64 R148, [R1+0xfa8] ;  /* 0x000fa80001947983 */ /* 0x004ea80000300a00 */
[----:B------:R1:W-:Y:S04]  /*dcc0*/  STL [R1+0xf4c], R0 ;  /* 0x000f4c0001007387 */ /* 0x0003e80000100800 */
[----:B---3--:R3:W-:Y:S01]  /*dcd0*/  STL [R1+0xf58], R140 ;  /* 0x000f588c01007387 */ /* 0x0087e20000100800 */
[----:B-1----:R-:W-:-:S03]  /*dce0*/  IMAD.MOV.U32 R0, RZ, RZ, R141 ;  /* 0x000000ffff007224 */ /* 0x002fc600078e008d */
[----:B------:R-:W-:Y:S04]  /*dcf0*/  STL [R1+0xf60], R150 ;  /* 0x000f609601007387 */ /* 0x000fe80000100800 */
[----:B------:R1:W-:Y:S04]  /*dd00*/  STL [R1+0xf54], R0 ;  /* 0x000f540001007387 */ /* 0x0003e80000100800 */
[----:B---3--:R-:W3:Y:S01]  /*dd10*/  LDL.LU.64 R140, [R1+0xfb0] ;  /* 0x000fb000018c7983 */ /* 0x008ee20000300a00 */
[----:B-1----:R-:W-:-:S03]  /*dd20*/  IMAD.MOV.U32 R0, RZ, RZ, R151 ;  /* 0x000000ffff007224 */ /* 0x002fc600078e0097 */
[----:B----4-:R-:W-:Y:S04]  /*dd30*/  STL [R1+0xf68], R130 ;  /* 0x000f688201007387 */ /* 0x010fe80000100800 */
        /* <DEDUP_REMOVED lines=8> */
[----:B------:R1:W-:Y:S02]  /*ddc0*/  STL [R1+0xf78], R144 ;  /* 0x000f789001007387 */ /* 0x0003e40000100800 */
[----:B-1----:R-:W-:-:S02]  /*ddd0*/  IMAD.MOV.U32 R0, RZ, RZ, R145 ;  /* 0x000000ffff007224 */ /* 0x002fc400078e0091 */
[----:B------:R-:W4:Y:S04]  /*dde0*/  LDL.LU.64 R144, [R1+0xfc8] ;  /* 0x000fc80001907983 */ /* 0x000f280000300a00 */
[----:B------:R1:W-:Y:S04]  /*ddf0*/  STL [R1+0xf74], R0 ;  /* 0x000f740001007387 */ /* 0x0003e80000100800 */
[----:B------:R-:W-:Y:S01]  /*de00*/  STL [R1+0xf80], R132 ;  /* 0x000f808401007387 */ /* 0x000fe20000100800 */
[----:B-1----:R-:W-:-:S03]  /*de10*/  IMAD.MOV.U32 R0, RZ, RZ, R133 ;  /* 0x000000ffff007224 */ /* 0x002fc600078e0085 */
        /* <DEDUP_REMOVED lines=10> */
[----:B------:R1:W-:Y:S04]  /*dec0*/  STL [R1+0xf98], R146 ;  /* 0x000f989201007387 */ /* 0x0003e80000100800 */
[----:B------:R-:W4:Y:S01]  /*ded0*/  LDL.LU.64 R128, [R1+0xfe8] ;  /* 0x000fe80001807983 */ /* 0x000f220000300a00 */
[----:B-1----:R-:W-:-:S03]  /*dee0*/  IMAD.MOV.U32 R0, RZ, RZ, R147 ;  /* 0x000000ffff007224 */ /* 0x002fc600078e0093 */
[----:B------:R-:W4:Y:S04]  /*def0*/  LDL.LU.64 R146, [R1+0xff0] ;  /* 0x000ff00001927983 */ /* 0x000f280000300a00 */
[----:B------:R1:W-:Y:S04]  /*df00*/  STL [R1+0xf94], R0 ;  /* 0x000f940001007387 */ /* 0x0003e80000100800 */
[----:B------:R-:W-:Y:S01]  /*df10*/  STL [R1+0xfa0], R138 ;  /* 0x000fa08a01007387 */ /* 0x000fe20000100800 */
[----:B-1----:R-:W-:-:S03]  /*df20*/  IMAD.MOV.U32 R0, RZ, RZ, R139 ;  /* 0x000000ffff007224 */ /* 0x002fc600078e008b */
[----:B------:R-:W4:Y:S04]  /*df30*/  LDL.LU.64 R130, [R1+0xff8] ;  /* 0x000ff80001827983 */ /* 0x000f280000300a00 */
[----:B------:R1:W-:Y:S04]  /*df40*/  STL [R1+0xf9c], R0 ;  /* 0x000f9c0001007387 */ /* 0x0003e80000100800 */
[----:B--2---:R2:W-:Y:S04]  /*df50*/  STL [R1+0xfa8], R148 ;  /* 0x000fa89401007387 */ /* 0x0045e80000100800 */
[----:B------:R-:W4:Y:S01]  /*df60*/  LDL.LU.64 R132, [R1+0x1000] ;  /* 0x0010000001847983 */ /* 0x000f220000300a00 */
[----:B-1----:R-:W-:-:S03]  /*df70*/  IMAD.MOV.U32 R0, RZ, RZ, R149 ;  /* 0x000000ffff007224 */ /* 0x002fc600078e0095 */
[----:B--2---:R-:W2:Y:S04]  /*df80*/  LDL.LU.64 R148, [R1+0x1008] ;  /* 0x0010080001947983 */ /* 0x004ea80000300a00 */
[----:B------:R1:W-:Y:S04]  /*df90*/  STL [R1+0xfa4], R0 ;  /* 0x000fa40001007387 */ /* 0x0003e80000100800 */
[----:B---3--:R-:W-:Y:S01]  /*dfa0*/  STL [R1+0xfb0], R140 ;  /* 0x000fb08c01007387 */ /* 0x008fe20000100800 */
[----:B-1----:R-:W-:-:S03]  /*dfb0*/  IMAD.MOV.U32 R0, RZ, RZ, R141 ;  /* 0x000000ffff007224 */ /* 0x002fc600078e008d */
[----:B------:R-:W3:Y:S04]  /*dfc0*/  LDL.LU.64 R134, [R1+0x1010] ;  /* 0x0010100001867983 */ /* 0x000ee80000300a00 */
[----:B----4-:R-:W-:Y:S04]  /*dfd0*/  STL [R1+0xfb8], R150 ;  /* 0x000fb89601007387 */ /* 0x010fe80000100800 */
        /* <DEDUP_REMOVED lines=16> */
[----:B-1----:R-:W-:-:S03]  /*e0e0*/  IMAD.MOV.U32 R0, RZ, RZ, R123 ;  /* 0x000000ffff007224 */ /* 0x002fc600078e007b */
[----:B------:R-:W-:Y:S04]  /*e0f0*/  STL [R1+0xfd8], R124 ;  /* 0x000fd87c01007387 */ /* 0x000fe80000100800 */
[----:B------:R1:W-:Y:S04]  /*e100*/  STL [R1+0xfcc], R0 ;  /* 0x000fcc0001007387 */ /* 0x0003e80000100800 */
[----:B------:R-:W-:Y:S01]  /*e110*/  STL [R1+0xfe0], R126 ;  /* 0x000fe07e01007387 */ /* 0x000fe20000100800 */
[----:B-1----:R-:W-:-:S05]  /*e120*/  IMAD.MOV.U32 R0, RZ, RZ, R125 ;  /* 0x000000ffff007224 */ /* 0x002fca00078e007d */
[----:B------:R1:W-:Y:S04]  /*e130*/  STL [R1+0xfd4], R0 ;  /* 0x000fd40001007387 */ /* 0x0003e80000100800 */
[----:B------:R-:W-:Y:S01]  /*e140*/  STL [R1+0xfe8], R128 ;  /* 0x000fe88001007387 */ /* 0x000fe20000100800 */
[----:B-1----:R-:W-:-:S05]  /*e150*/  IMAD.MOV.U32 R0, RZ, RZ, R127 ;  /* 0x000000ffff007224 */ /* 0x002fca00078e007f */
[----:B------:R1:W-:Y:S04]  /*e160*/  STL [R1+0xfdc], R0 ;  /* 0x000fdc0001007387 */ /* 0x0003e80000100800 */
[----:B------:R-:W-:Y:S01]  /*e170*/  STL [R1+0xff0], R146 ;  /* 0x000ff09201007387 */ /* 0x000fe20000100800 */
[----:B-1----:R-:W-:-:S05]  /*e180*/  IMAD.MOV.U32 R0, RZ, RZ, R129 ;  /* 0x000000ffff007224 */ /* 0x002fca00078e0081 */
[----:B------:R1:W-:Y:S02]  /*e190*/  STL [R1+0xfe4], R0 ;  /* 0x000fe40001007387 */ /* 0x0003e40000100800 */
[----:B-1----:R-:W-:Y:S02]  /*e1a0*/  IMAD.MOV.U32 R0, RZ, RZ, R147 ;  /* 0x000000ffff007224 */ /* 0x002fe400078e0093 */
[----:B------:R-:W4:Y:S04]  /*e1b0*/  LDL.LU.64 R146, [R1+0x1068] ;  /* 0x0010680001927983 */ /* 0x000f280000300a00 */
[----:B------:R1:W-:Y:S04]  /*e1c0*/  STL [R1+0xfec], R0 ;  /* 0x000fec0001007387 */ /* 0x0003e80000100800 */
[----:B------:R-:W-:Y:S01]  /*e1d0*/  STL [R1+0xff8], R130 ;  /* 0x000ff88201007387 */ /* 0x000fe20000100800 */
[----:B-1----:R-:W-:-:S03]  /*e1e0*/  IMAD.MOV.U32 R0, RZ, RZ, R131 ;  /* 0x000000ffff007224 */ /* 0x002fc600078e0083 */
[----:B------:R-:W-:Y:S04]  /*e1f0*/  STL [R1+0x1000], R132 ;  /* 0x0010008401007387 */ /* 0x000fe80000100800 */
[----:B------:R1:W-:Y:S04]  /*e200*/  STL [R1+0xff4], R0 ;  /* 0x000ff40001007387 */ /* 0x0003e80000100800 */
[----:B--2---:R-:W-:Y:S01]  /*e210*/  STL [R1+0x1008], R148 ;  /* 0x0010089401007387 */ /* 0x004fe20000100800 */
[----:B-1----:R-:W-:-:S05]  /*e220*/  IMAD.MOV.U32 R0, RZ, RZ, R133 ;  /* 0x000000ffff007224 */ /* 0x002fca00078e0085 */
[----:B------:R1:W-:Y:S02]  /*e230*/  STL [R1+0xffc], R0 ;  /* 0x000ffc0001007387 */ /* 0x0003e40000100800 */
[----:B-1----:R-:W-:Y:S02]  /*e240*/  IMAD.MOV.U32 R0, RZ, RZ, R149 ;  /* 0x000000ffff007224 */ /* 0x002fe400078e0095 */
[----:B---3--:R-:W-:Y:S04]  /*e250*/  STL [R1+0x1010], R134 ;  /* 0x0010108601007387 */ /* 0x008fe80000100800 */
[----:B------:R1:W-:Y:S04]  /*e260*/  STL [R1+0x1004], R0 ;  /* 0x0010040001007387 */ /* 0x0003e80000100800 */
[----:B------:R-:W2:Y:S01]  /*e270*/  LDL.LU.64 R148, [R1+0x1088] ;  /* 0x0010880001947983 */ /* 0x000ea20000300a00 */
[----:B-1----:R-:W-:-:S03]  /*e280*/  IMAD.MOV.U32 R0, RZ, RZ, R135 ;  /* 0x000000ffff007224 */ /* 0x002fc600078e0087 */
[----:B----4-:R-:W-:Y:S04]  /*e290*/  STL [R1+0x1018], R136 ;  /* 0x0010188801007387 */ /* 0x010fe80000100800 */
        /* <DEDUP_REMOVED lines=8> */
[----:B------:R-:W3:Y:S04]  /*e320*/  LDL.LU.64 R150, [R1+0x10a8] ;  /* 0x0010a80001967983 */ /* 0x000ee80000300a00 */
[----:B------:R1:W-:Y:S04]  /*e330*/  STL [R1+0x1024], R0 ;  /* 0x0010240001007387 */ /* 0x0003e80000100800 */
[----:B------:R-:W-:Y:S01]  /*e340*/  STL [R1+0x1030], R140 ;  /* 0x0010308c01007387 */ /* 0x000fe20000100800 */
        /* <DEDUP_REMOVED lines=9> */
[----:B------:R-:W-:Y:S04]  /*e3e0*/  STL [R1+0x1044], R251 ;  /* 0x001044fb01007387 */ /* 0x000fe80000100800 */
[----:B------:R-:W-:Y:S04]  /*e3f0*/  STL [R1+0x1050], R248 ;  /* 0x001050f801007387 */ /* 0x000fe80000100800 */
[----:B------:R-:W-:Y:S04]  /*e400*/  STL [R1+0x104c], R249 ;  /* 0x00104cf901007387 */ /* 0x000fe80000100800 */
[----:B------:R-:W-:Y:S04]  /*e410*/  STL [R1+0x1058], R246 ;  /* 0x001058f601007387 */ /* 0x000fe80000100800 */
[----:B------:R-:W-:Y:S04]  /*e420*/  STL [R1+0x1054], R247 ;  /* 0x001054f701007387 */ /* 0x000fe80000100800 */
[----:B------:R-:W-:Y:S04]  /*e430*/  STL [R1+0x1060], R162 ;  /* 0x001060a201007387 */ /* 0x000fe80000100800 */
[----:B------:R-:W-:Y:S01]  /*e440*/  STL [R1+0x105c], R163 ;  /* 0x00105ca301007387 */ /* 0x000fe20000100800 */
[----:B-1----:R-:W-:-:S03]  /*e450*/  IMAD.MOV.U32 R0, RZ, RZ, R147 ;  /* 0x000000ffff007224 */ /* 0x002fc600078e0093 */
[----:B------:R-:W-:Y:S04]  /*e460*/  STL [R1+0x1068], R146 ;  /* 0x0010689201007387 */ /* 0x000fe80000100800 */
[----:B------:R-:W-:Y:S04]  /*e470*/  STL [R1+0x1070], R170 ;  /* 0x001070aa01007387 */ /* 0x000fe80000100800 */
[----:B------:R2:W-:Y:S04]  /*e480*/  STL [R1+0x1064], R0 ;  /* 0x0010640001007387 */ /* 0x0005e80000100800 */
[----:B------:R-:W-:Y:S04]  /*e490*/  STL [R1+0x106c], R171 ;  /* 0x00106cab01007387 */ /* 0x000fe80000100800 */
[----:B------:R-:W-:Y:S04]  /*e4a0*/  STL [R1+0x1078], R158 ;  /* 0x0010789e01007387 */ /* 0x000fe80000100800 */
[----:B------:R-:W-:Y:S04]  /*e4b0*/  STL [R1+0x1074], R159 ;  /* 0x0010749f01007387 */ /* 0x000fe80000100800 */
[----:B------:R-:W-:Y:S04]  /*e4c0*/  STL [R1+0x1080], R160 ;  /* 0x001080a001007387 */ /* 0x000fe80000100800 */
[----:B------:R-:W-:Y:S01]  /*e4d0*/  STL [R1+0x107c], R161 ;  /* 0x00107ca101007387 */ /* 0x000fe20000100800 */
[----:B--2---:R-:W-:-:S03]  /*e4e0*/  IMAD.MOV.U32 R0, RZ, RZ, R149 ;  /* 0x000000ffff007224 */ /* 0x004fc600078e0095 */
        /* <DEDUP_REMOVED lines=8> */
[----:B---3--:R-:W-:-:S03]  /*e570*/  IMAD.MOV.U32 R0, RZ, RZ, R151 ;  /* 0x000000ffff007224 */ /* 0x008fc600078e0097 */
[----:B------:R1:W-:Y:S04]  /*e580*/  STL [R1+0x10a8], R150 ;  /* 0x0010a89601007387 */ /* 0x0003e80000100800 */
[----:B------:R-:W-:Y:S04]  /*e590*/  STL [R1+0x10b0], R172 ;  /* 0x0010b0ac01007387 */ /* 0x000fe80000100800 */
[----:B------:R2:W-:Y:S04]  /*e5a0*/  STL [R1+0x10a4], R0 ;  /* 0x0010a40001007387 */ /* 0x0005e80000100800 */
[----:B------:R-:W-:Y:S04]  /*e5b0*/  STL [R1+0x10ac], R173 ;  /* 0x0010acad01007387 */ /* 0x000fe80000100800 */
        /* <DEDUP_REMOVED lines=24> */
[----:B------:R-:W3:Y:S04]  /*e740*/  LDL.LU.64 R124, [R1+0x1258] ;  /* 0x00125800017c7983 */ /* 0x000ee80000300a00 */
[----:B------:R-:W4:Y:S04]  /*e750*/  LDL.LU.64 R126, [R1+0x1260] ;  /* 0x00126000017e7983 */ /* 0x000f280000300a00 */
[----:B------:R-:W-:Y:S04]  /*e760*/  STL [R1+0x1118], R198 ;  /* 0x001118c601007387 */ /* 0x000fe80000100800 */
[----:B------:R-:W4:Y:S04]  /*e770*/  LDL.LU.64 R130, [R1+0x1270] ;  /* 0x0012700001827983 */ /* 0x000f280000300a00 */
[----:B------:R-:W4:Y:S04]  /*e780*/  LDL.LU.64 R128, [R1+0x1268] ;  /* 0x0012680001807983 */ /* 0x000f280000300a00 */
[----:B------:R-:W-:Y:S04]  /*e790*/  STL [R1+0x1114], R199 ;  /* 0x001114c701007387 */ /* 0x000fe80000100800 */
[----:B------:R-:W-:Y:S04]  /*e7a0*/  STL [R1+0x1120], R200 ;  /* 0x001120c801007387 */ /* 0x000fe80000100800 */
[----:B------:R-:W-:Y:S04]  /*e7b0*/  STL [R1+0x111c], R201 ;  /* 0x00111cc901007387 */ /* 0x000fe80000100800 */
[----:B------:R-:W4:Y:S04]  /*e7c0*/  LDL.LU.64 R132, [R1+0x1278] ;  /* 0x0012780001847983 */ /* 0x000f280000300a00 */
[----:B------:R-:W4:Y:S04]  /*e7d0*/  LDL.LU.64 R134, [R1+0x1280] ;  /* 0x0012800001867983 */ /* 0x000f280000300a00 */
[----:B------:R-:W-:Y:S04]  /*e7e0*/  STL [R1+0x1128], R202 ;  /* 0x001128ca01007387 */ /* 0x000fe80000100800 */
[----:B------:R-:W-:Y:S04]  /*e7f0*/  STL [R1+0x1124], R203 ;  /* 0x001124cb01007387 */ /* 0x000fe80000100800 */
[----:B------:R-:W4:Y:S04]  /*e800*/  LDL.LU.64 R136, [R1+0x1288] ;  /* 0x0012880001887983 */ /* 0x000f280000300a00 */
[----:B------:R-:W4:Y:S04]  /*e810*/  LDL.LU.64 R140, [R1+0x1298] ;  /* 0x00129800018c7983 */ /* 0x000f280000300a00 */
[----:B------:R-:W4:Y:S04]  /*e820*/  LDL.LU.64 R138, [R1+0x1290] ;  /* 0x00129000018a7983 */ /* 0x000f280000300a00 */
[----:B------:R-:W-:Y:S04]  /*e830*/  STL [R1+0x1130], R204 ;  /* 0x001130cc01007387 */ /* 0x000fe80000100800 */
[----:B------:R-:W-:Y:S04]  /*e840*/  STL [R1+0x112c], R205 ;  /* 0x00112ccd01007387 */ /* 0x000fe80000100800 */
[----:B------:R-:W-:Y:S04]  /*e850*/  STL [R1+0x1138], R206 ;  /* 0x001138ce01007387 */ /* 0x000fe80000100800 */
[----:B------:R-:W4:Y:S04]  /*e860*/  LDL.LU.64 R142, [R1+0x12a0] ;  /* 0x0012a000018e7983 */ /* 0x000f280000300a00 */
[----:B------:R-:W4:Y:S04]  /*e870*/  LDL.LU.64 R146, [R1+0x12b0] ;  /* 0x0012b00001927983 */ /* 0x000f280000300a00 */
[----:B------:R-:W4:Y:S04]  /*e880*/  LDL.LU.64 R144, [R1+0x12a8] ;  /* 0x0012a80001907983 */ /* 0x000f280000300a00 */
[----:B------:R-:W-:Y:S04]  /*e890*/  STL [R1+0x1134], R207 ;  /* 0x001134cf01007387 */ /* 0x000fe80000100800 */
[----:B------:R-:W-:Y:S04]  /*e8a0*/  STL [R1+0x1140], R208 ;  /* 0x001140d001007387 */ /* 0x000fe80000100800 */
[----:B------:R-:W4:Y:S04]  /*e8b0*/  LDL.LU.64 R148, [R1+0x12c8] ;  /* 0x0012c80001947983 */ /* 0x000f280000300a00 */
[----:B------:R-:W-:Y:S04]  /*e8c0*/  STL [R1+0x113c], R209 ;  /* 0x00113cd101007387 */ /* 0x000fe80000100800 */
[----:B------:R-:W-:Y:S04]  /*e8d0*/  STL [R1+0x1148], R210 ;  /* 0x001148d201007387 */ /* 0x000fe80000100800 */
[----:B-1----:R-:W4:Y:S04]  /*e8e0*/  LDL.LU.64 R150, [R1+0x12d0] ;  /* 0x0012d00001967983 */ /* 0x002f280000300a00 */
[----:B------:R-:W3:Y:S04]  /*e8f0*/  LDL.LU.64 R122, [R1+0x1250] ;  /* 0x00125000017a7983 */ /* 0x000ee80000300a00 */
[----:B------:R-:W2:Y:S04]  /*e900*/  LDL.LU.64 R116, [R1+0x1188] ;  /* 0x0011880001747983 */ /* 0x000ea80000300a00 */
        /* <DEDUP_REMOVED lines=9> */
[----:B------:R-:W4:Y:S04]  /*e9a0*/  LDL.LU.64 R118, [R1+0x11a8] ;  /* 0x0011a80001767983 */ /* 0x000f280000300a00 */
[----:B------:R-:W-:Y:S04]  /*e9b0*/  STL [R1+0x1170], R220 ;  /* 0x001170dc01007387 */ /* 0x000fe80000100800 */
[----:B------:R-:W-:Y:S04]  /*e9c0*/  STL [R1+0x116c], R221 ;  /* 0x00116cdd01007387 */ /* 0x000fe80000100800 */
[----:B------:R-:W-:Y:S04]  /*e9d0*/  STL [R1+0x1178], R222 ;  /* 0x001178de01007387 */ /* 0x000fe80000100800 */
[----:B------:R-:W-:Y:S04]  /*e9e0*/  STL [R1+0x1174], R223 ;  /* 0x001174df01007387 */ /* 0x000fe80000100800 */
[----:B------:R-:W-:Y:S04]  /*e9f0*/  STL [R1+0x1180], R224 ;  /* 0x001180e001007387 */ /* 0x000fe80000100800 */
[----:B------:R-:W-:Y:S04]  /*ea00*/  STL [R1+0x117c], R225 ;  /* 0x00117ce101007387 */ /* 0x000fe80000100800 */
[----:B------:R-:W3:Y:S01]  /*ea10*/  LDL.LU.64 R120, [R1+0x11c0] ;  /* 0x0011c00001787983 */ /* 0x000ee20000300a00 */
[----:B--2---:R-:W-:-:S03]  /*ea20*/  IMAD.MOV.U32 R0, RZ, RZ, R117 ;  /* 0x000000ffff007224 */ /* 0x004fc600078e0075 */
[----:B------:R-:W-:Y:S04]  /*ea30*/  STL [R1+0x1188], R116 ;  /* 0x0011887401007387 */ /* 0x000fe80000100800 */
[----:B------:R4:W-:Y:S04]  /*ea40*/  STL [R1+0x1184], R0 ;  /* 0x0011840001007387 */ /* 0x0009e80000100800 */
[----:B------:R-:W-:Y:S04]  /*ea50*/  STL [R1+0x1190], R228 ;  /* 0x001190e401007387 */ /* 0x000fe80000100800 */
[----:B------:R-:W-:Y:S04]  /*ea60*/  STL [R1+0x118c], R229 ;  /* 0x00118ce501007387 */ /* 0x000fe80000100800 */
[----:B------:R-:W-:Y:S04]  /*ea70*/  STL [R1+0x1198], R230 ;  /* 0x001198e601007387 */ /* 0x000fe80000100800 */
[----:B------:R-:W-:Y:S04]  /*ea80*/  STL [R1+0x1194], R231 ;  /* 0x001194e701007387 */ /* 0x000fe80000100800 */
[----:B------:R-:W-:Y:S04]  /*ea90*/  STL [R1+0x11a0], R232 ;  /* 0x0011a0e801007387 */ /* 0x000fe80000100800 */
[----:B------:R-:W-:Y:S01]  /*eaa0*/  STL [R1+0x119c], R233 ;  /* 0x00119ce901007387 */ /* 0x000fe20000100800 */
[----:B----4-:R-:W-:-:S03]  /*eab0*/  IMAD.MOV.U32 R0, RZ, RZ, R119 ;  /* 0x000000ffff007224 */ /* 0x010fc600078e0077 */
[----:B------:R-:W-:Y:S04]  /*eac0*/  STL [R1+0x11a8], R118 ;  /* 0x0011a87601007387 */ /* 0x000fe80000100800 */
[----:B------:R3:W-:Y:S04]  /*ead0*/  STL [R1+0x11a4], R0 ;  /* 0x0011a40001007387 */ /* 0x0007e80000100800 */
[----:B------:R-:W-:Y:S04]  /*eae0*/  STL [R1+0x11b0], R236 ;  /* 0x0011b0ec01007387 */ /* 0x000fe80000100800 */
[----:B------:R-:W-:Y:S04]  /*eaf0*/  STL [R1+0x11ac], R237 ;  /* 0x0011aced01007387 */ /* 0x000fe80000100800 */
[----:B------:R-:W2:Y:S04]  /*eb00*/  LDL.LU.64 R116, [R1+0x11e8] ;  /* 0x0011e80001747983 */ /* 0x000ea80000300a00 */
[----:B------:R-:W-:Y:S04]  /*eb10*/  STL [R1+0x11b8], R242 ;  /* 0x0011b8f201007387 */ /* 0x000fe80000100800 */
[----:B------:R-:W-:Y:S01]  /*eb20*/  STL [R1+0x11b4], R243 ;  /* 0x0011b4f301007387 */ /* 0x000fe20000100800 */
[----:B---3--:R-:W-:-:S03]  /*eb30*/  IMAD.MOV.U32 R0, RZ, RZ, R121 ;  /* 0x000000ffff007224 */ /* 0x008fc600078e0079 */
[----:B------:R1:W-:Y:S04]  /*eb40*/  STL [R1+0x11c0], R120 ;  /* 0x0011c07801007387 */ /* 0x0003e80000100800 */
[----:B------:R3:W-:Y:S04]  /*eb50*/  STL [R1+0x11bc], R0 ;  /* 0x0011bc0001007387 */ /* 0x0007e80000100800 */
[----:B------:R-:W-:Y:S04]  /*eb60*/  STL [R1+0x11c8], R240 ;  /* 0x0011c8f001007387 */ /* 0x000fe80000100800 */
[----:B------:R-:W4:Y:S04]  /*eb70*/  LDL.LU.64 R118, [R1+0x11f8] ;  /* 0x0011f80001767983 */ /* 0x000f280000300a00 */
[----:B------:R-:W-:Y:S04]  /*eb80*/  STL [R1+0x11c4], R241 ;  /* 0x0011c4f101007387 */ /* 0x000fe80000100800 */
[----:B------:R-:W-:Y:S04]  /*eb90*/  STL [R1+0x11d0], R226 ;  /* 0x0011d0e201007387 */ /* 0x000fe80000100800 */
[----:B------:R-:W-:Y:S04]  /*eba0*/  STL [R1+0x11cc], R227 ;  /* 0x0011cce301007387 */ /* 0x000fe80000100800 */
[----:B------:R-:W-:Y:S04]  /*ebb0*/  STL [R1+0x11d8], R234 ;  /* 0x0011d8ea01007387 */ /* 0x000fe80000100800 */
[----:B------:R-:W-:Y:S04]  /*ebc0*/  STL [R1+0x11d4], R235 ;  /* 0x0011d4eb01007387 */ /* 0x000fe80000100800 */
[----:B-1----:R-:W4:Y:S04]  /*ebd0*/  LDL.LU.64 R120, [R1+0x1200] ;  /* 0x0012000001787983 */ /* 0x002f280000300a00 */
[----:B------:R-:W-:Y:S04]  /*ebe0*/  STL [R1+0x11e0], R238 ;  /* 0x0011e0ee01007387 */ /* 0x000fe80000100800 */
[----:B------:R-:W4:Y:S04]  /*ebf0*/  LDL.LU.64 R104, [R1+0x1208] ;  /* 0x0012080001687983 */ /* 0x000f280000300a00 */
[----:B------:R-:W-:Y:S04]  /*ec00*/  STL [R1+0x11dc], R239 ;  /* 0x0011dcef01007387 */ /* 0x000fe80000100800 */
[----:B--2---:R-:W-:Y:S01]  /*ec10*/  STL [R1+0x11e8], R116 ;  /* 0x0011e87401007387 */ /* 0x004fe20000100800 */
[----:B---3--:R-:W-:-:S03]  /*ec20*/  IMAD.MOV.U32 R0, RZ, RZ, R117 ;  /* 0x000000ffff007224 */ /* 0x008fc600078e0075 */
[----:B------:R-:W2:Y:S04]  /*ec30*/  LDL.LU.64 R106, [R1+0x1210] ;  /* 0x00121000016a7983 */ /* 0x000ea80000300a00 */
[----:B------:R4:W-:Y:S04]  /*ec40*/  STL [R1+0x11e4], R0 ;  /* 0x0011e40001007387 */ /* 0x0009e80000100800 */
[----:B------:R-:W3:Y:S04]  /*ec50*/  LDL.LU.64 R108, [R1+0x1218] ;  /* 0x00121800016c7983 */ /* 0x000ee80000300a00 */
[----:B------:R-:W-:Y:S04]  /*ec60*/  STL [R1+0x11f0], R244 ;  /* 0x0011f0f401007387 */ /* 0x000fe80000100800 */
[----:B------:R-:W3:Y:S04]  /*ec70*/  LDL.LU.64 R110, [R1+0x1220] ;  /* 0x00122000016e7983 */ /* 0x000ee80000300a00 */
[----:B------:R-:W-:Y:S04]  /*ec80*/  STL [R1+0x11ec], R245 ;  /* 0x0011ecf501007387 */ /* 0x000fe80000100800 */
[----:B------:R-:W3:Y:S01]  /*ec90*/  LDL.LU.64 R112, [R1+0x1228] ;  /* 0x0012280001707983 */ /* 0x000ee20000300a00 */
[----:B----4-:R-:W-:-:S03]  /*eca0*/  IMAD.MOV.U32 R0, RZ, RZ, R119 ;  /* 0x000000ffff007224 */ /* 0x010fc600078e0077 */
[----:B------:R1:W-:Y:S04]  /*ecb0*/  STL [R1+0x11f8], R118 ;  /* 0x0011f87601007387 */ /* 0x0003e80000100800 */
[----:B------:R-:W4:Y:S04]  /*ecc0*/  LDL.LU.64 R114, [R1+0x1230] ;  /* 0x0012300001727983 */ /* 0x000f280000300a00 */
[----:B------:R1:W-:Y:S04]  /*ecd0*/  STL [R1+0x11f4], R0 ;  /* 0x0011f40001007387 */ /* 0x0003e80000100800 */
[----:B------:R-:W4:Y:S04]  /*ece0*/  LDL.LU.64 R116, [R1+0x1238] ;  /* 0x0012380001747983 */ /* 0x000f280000300a00 */
[----:B-1----:R-:W4:Y:S01]  /*ecf0*/  LDL.LU.64 R118, [R1+0x1240] ;  /* 0x0012400001767983 */ /* 0x002f220000300a00 */
[----:B------:R-:W-:-:S03]  /*ed00*/  IMAD.MOV.U32 R0, RZ, RZ, R121 ;  /* 0x000000ffff007224 */ /* 0x000fc600078e0079 */
[----:B------:R1:W-:Y:S04]  /*ed10*/  STL [R1+0x1200], R120 ;  /* 0x0012007801007387 */ /* 0x0003e80000100800 */
[----:B------:R1:W-:Y:S04]  /*ed20*/  STL [R1+0x11fc], R0 ;  /* 0x0011fc0001007387 */ /* 0x0003e80000100800 */
[----:B------:R-:W-:Y:S04]  /*ed30*/  STL [R1+0x1208], R104 ;  /* 0x0012086801007387 */ /* 0x000fe80000100800 */
[----:B-1----:R-:W4:Y:S01]  /*ed40*/  LDL.LU.64 R120, [R1+0x1248] ;  /* 0x0012480001787983 */ /* 0x002f220000300a00 */
[----:B------:R-:W-:-:S05]  /*ed50*/  IMAD.MOV.U32 R0, RZ, RZ, R105 ;  /* 0x000000ffff007224 */ /* 0x000fca00078e0069 */
[----:B------:R2:W-:Y:S01]  /*ed60*/  STL [R1+0x1204], R0 ;  /* 0x0012040001007387 */ /* 0x0005e20000100800 */
[----:B------:R-:W-:Y:S02]  /*ed70*/  IMAD.MOV.U32 R24, RZ, RZ, R122 ;  /* 0x000000ffff187224 */ /* 0x000fe400078e007a */
[----:B------:R-:W-:Y:S02]  /*ed80*/  IMAD.MOV.U32 R25, RZ, RZ, R123 ;  /* 0x000000ffff197224 */ /* 0x000fe400078e007b */
[----:B--2---:R-:W-:Y:S01]  /*ed90*/  IMAD.MOV.U32 R0, RZ, RZ, R107 ;  /* 0x000000ffff007224 */ /* 0x004fe200078e006b */
[----:B------:R-:W-:Y:S04]  /*eda0*/  STL [R1+0x1210], R106 ;  /* 0x0012106a01007387 */ /* 0x000fe80000100800 */
[----:B------:R1:W-:Y:S04]  /*edb0*/  STL [R1+0x120c], R0 ;  /* 0x00120c0001007387 */ /* 0x0003e80000100800 */
[----:B---3--:R-:W-:Y:S01]  /*edc0*/  STL [R1+0x1218], R108 ;  /* 0x0012186c01007387 */ /* 0x008fe20000100800 */
[----:B-1----:R-:W-:-:S05]  /*edd0*/  IMAD.MOV.U32 R0, RZ, RZ, R109 ;  /* 0x000000ffff007224 */ /* 0x002fca00078e006d */
[----:B------:R1:W-:Y:S04]  /*ede0*/  STL [R1+0x1214], R0 ;  /* 0x0012140001007387 */ /* 0x0003e80000100800 */
[----:B------:R-:W-:Y:S01]  /*edf0*/  STL [R1+0x1220], R110 ;  /* 0x0012206e01007387 */ /* 0x000fe20000100800 */
[----:B-1----:R-:W-:-:S05]  /*ee00*/  IMAD.MOV.U32 R0, RZ, RZ, R111 ;  /* 0x000000ffff007224 */ /* 0x002fca00078e006f */
[----:B------:R1:W-:Y:S04]  /*ee10*/  STL [R1+0x121c], R0 ;  /* 0x00121c0001007387 */ /* 0x0003e80000100800 */
[----:B------:R-:W-:Y:S01]  /*ee20*/  STL [R1+0x1228], R112 ;  /* 0x0012287001007387 */ /* 0x000fe20000100800 */
[----:B-1----:R-:W-:-:S05]  /*ee30*/  IMAD.MOV.U32 R0, RZ, RZ, R113 ;  /* 0x000000ffff007224 */ /* 0x002fca00078e0071 */
[----:B------:R1:W-:Y:S04]  /*ee40*/  STL [R1+0x1224], R0 ;  /* 0x0012240001007387 */ /* 0x0003e80000100800 */
[----:B----4-:R-:W-:Y:S01]  /*ee50*/  STL [R1+0x1230], R114 ;  /* 0x0012307201007387 */ /* 0x010fe20000100800 */
[----:B-1----:R-:W-:Y:S02]  /*ee60*/  IMAD.MOV.U32 R0, RZ, RZ, R115 ;  /* 0x000000ffff007224 */ /* 0x002fe400078e0073 */
[----:B------:R-:W-:-:S03]  /*ee70*/  IMAD.MOV.U32 R3, RZ, RZ, R119 ;  /* 0x000000ffff037224 */ /* 0x000fc600078e0077 */
[----:B------:R1:W-:Y:S04]  /*ee80*/  STL [R1+0x122c], R0 ;  /* 0x00122c0001007387 */ /* 0x0003e80000100800 */
[----:B------:R-:W-:Y:S01]  /*ee90*/  STL [R1+0x1238], R116 ;  /* 0x0012387401007387 */ /* 0x000fe20000100800 */
[----:B-1----:R-:W-:-:S05]  /*eea0*/  IMAD.MOV.U32 R0, RZ, RZ, R117 ;  /* 0x000000ffff007224 */ /* 0x002fca00078e0075 */
[----:B------:R-:W-:Y:S04]  /*eeb0*/  STL [R1+0x1234], R0 ;  /* 0x0012340001007387 */ /* 0x000fe80000100800 */
[----:B------:R-:W-:Y:S04]  /*eec0*/  STL [R1+0x1240], R118 ;  /* 0x0012407601007387 */ /* 0x000fe80000100800 */
[----:B------:R1:W-:Y:S04]  /*eed0*/  STL [R1+0x123c], R3 ;  /* 0x00123c0301007387 */ /* 0x0003e80000100800 */
[----:B------:R-:W-:Y:S01]  /*eee0*/  STL [R1+0x1248], R120 ;  /* 0x0012487801007387 */ /* 0x000fe20000100800 */
[----:B-1----:R-:W-:-:S05]  /*eef0*/  IMAD.MOV.U32 R3, RZ, RZ, R121 ;  /* 0x000000ffff037224 */ /* 0x002fca00078e0079 */
[----:B------:R-:W-:Y:S04]  /*ef00*/  STL [R1+0x1244], R3 ;  /* 0x0012440301007387 */ /* 0x000fe80000100800 */
[----:B------:R-:W2:Y:S04]  /*ef10*/  LDL.LU.64 R28, [R1+0x1330] ;  /* 0x00133000011c7983 */ /* 0x000ea80000300a00 */
[----:B------:R1:W-:Y:S04]  /*ef20*/  STL.64 [R1+0xe40], R24 ;  /* 0x000e401801007387 */ /* 0x0003e80000100a00 */
[----:B------:R-:W3:Y:S01]  /*ef30*/  LDL.LU.64 R26, [R1+0x1338] ;  /* 0x00133800011a7983 */ /* 0x000ee20000300a00 */
[----:B-1----:R-:W-:-:S02]  /*ef40*/  IMAD.MOV.U32 R24, RZ, RZ, R124 ;  /* 0x000000ffff187224 */ /* 0x002fc400078e007c */
[----:B------:R-:W-:Y:S01]  /*ef50*/  IMAD.MOV.U32 R25, RZ, RZ, R125 ;  /* 0x000000ffff197224 */ /* 0x000fe200078e007d */
[----:B--2---:R1:W-:Y:S04]  /*ef60*/  STL.64 [R1+0xe38], R28 ;  /* 0x000e381c01007387 */ /* 0x0043e80000100a00 */
[----:B------:R2:W-:Y:S04]  /*ef70*/  STL.64 [R1+0xe30], R24 ;  /* 0x000e301801007387 */ /* 0x0005e80000100a00 */
[----:B-1----:R-:W4:Y:S01]  /*ef80*/  LDL.LU.64 R28, [R1+0x1340] ;  /* 0x00134000011c7983 */ /* 0x002f220000300a00 */
[----:B--2---:R-:W-:-:S02]  /*ef90*/  IMAD.MOV.U32 R24, RZ, RZ, R126 ;  /* 0x000000ffff187224 */ /* 0x004fc400078e007e */
[----:B------:R-:W-:Y:S01]  /*efa0*/  IMAD.MOV.U32 R25, RZ, RZ, R127 ;  /* 0x000000ffff197224 */ /* 0x000fe200078e007f */
[----:B---3--:R1:W-:Y:S04]  /*efb0*/  STL.64 [R1+0xe28], R26 ;  /* 0x000e281a01007387 */ /* 0x0083e80000100a00 */
[----:B------:R2:W-:Y:S04]  /*efc0*/  STL.64 [R1+0xe20], R24 ;  /* 0x000e201801007387 */ /* 0x0005e80000100a00 */
[----:B-1----:R-:W3:Y:S01]  /*efd0*/  LDL.LU.64 R26, [R1+0x1348] ;  /* 0x00134800011a7983 */ /* 0x002ee20000300a00 */
[----:B--2---:R-:W-:-:S02]  /*efe0*/  IMAD.MOV.U32 R24, RZ, RZ, R128 ;  /* 0x000000ffff187224 */ /* 0x004fc400078e0080 */
[----:B------:R-:W-:Y:S02]  /*eff0*/  IMAD.MOV.U32 R25, RZ, RZ, R129 ;  /* 0x000000ffff197224 */ /* 0x000fe400078e0081 */
[----:B------:R-:W-:Y:S02]  /*f000*/  IMAD.MOV.U32 R164, RZ, RZ, R16 ;  /* 0x000000ffffa47224 */ /* 0x000fe400078e0010 */
[----:B------:R-:W-:Y:S02]  /*f010*/  IMAD.MOV.U32 R165, RZ, RZ, R17 ;  /* 0x000000ffffa57224 */ /* 0x000fe400078e0011 */
[----:B------:R-:W-:Y:S02]  /*f020*/  IMAD.MOV.U32 R160, RZ, RZ, R18 ;  /* 0x000000ffffa07224 */ /* 0x000fe400078e0012 */
[----:B------:R-:W-:Y:S02]  /*f030*/  IMAD.MOV.U32 R161, RZ, RZ, R19 ;  /* 0x000000ffffa17224 */ /* 0x000fe400078e0013 */
[----:B------:R-:W-:-:S02]  /*f040*/  IMAD.MOV.U32 R172, RZ, RZ, R14 ;  /* 0x000000ffffac7224 */ /* 0x000fc400078e000e */
        /* <DEDUP_REMOVED lines=8> */
[----:B------:R-:W-:Y:S01]  /*f0d0*/  IMAD.MOV.U32 R21, RZ, RZ, R9 ;  /* 0x000000ffff157224 */ /* 0x000fe200078e0009 */
[----:B----4-:R-:W-:Y:S04]  /*f0e0*/  STL.64 [R1+0xe18], R28 ;  /* 0x000e181c01007387 */ /* 0x010fe80000100a00 */
[----:B------:R1:W-:Y:S04]  /*f0f0*/  STL.64 [R1+0xe10], R24 ;  /* 0x000e101801007387 */ /* 0x0003e80000100a00 */
[----:B------:R2:W5:Y:S01]  /*f100*/  LDL.LU.64 R250, [R1+0x1350] ;  /* 0x0013500001fa7983 */ /* 0x0005620000300a00 */
[----:B-1----:R-:W-:-:S02]  /*f110*/  IMAD.MOV.U32 R24, RZ, RZ, R130 ;  /* 0x000000ffff187224 */ /* 0x002fc400078e0082 */
[----:B------:R-:W-:Y:S01]  /*f120*/  IMAD.MOV.U32 R25, RZ, RZ, R131 ;  /* 0x000000ffff197224 */ /* 0x000fe200078e0083 */
[----:B---3--:R-:W-:Y:S04]  /*f130*/  STL.64 [R1+0xe08], R26 ;  /* 0x000e081a01007387 */ /* 0x008fe80000100a00 */
[----:B------:R-:W-:Y:S04]  /*f140*/  STL.64 [R1+0xe00], R24 ;  /* 0x000e001801007387 */ /* 0x000fe80000100a00 */
[----:B------:R2:W5:Y:S04]  /*f150*/  LDL.LU.64 R246, [R1+0x1358] ;  /* 0x0013580001f67983 */ /* 0x0005680000300a00 */
        /* <DEDUP_REMOVED lines=34> */
[----:B------:R-:W-:Y:S04]  /*f380*/  STL [R1+0xc00], RZ ;  /* 0x000c00ff01007387 */ /* 0x000fe80000100800 */
        /* <DEDUP_REMOVED lines=767> */
[----:B------:R-:W-:Y:S04]  /*12380*/  STL [R1], RZ ;  /* 0x000000ff01007387 */ /* 0x000fe80000100800 */
        /* <DEDUP_REMOVED lines=110> */
[----:B------:R-:W-:Y:S01]  /*12a70*/  STL [R1+0x1bc], RZ ;  /* 0x0001bcff01007387 */ /* 0x000fe20000100800 */
[----:B------:R-:W-:-:S03]  /*12a80*/  SHF.R.S32.HI R0, RZ, 0x1f, R5 ;  /* 0x0000001fff007819 */ /* 0x000fc60000011405 */
[----:B------:R-:W-:Y:S04]  /*12a90*/  STL [R1+0x1c0], RZ ;  /* 0x0001c0ff01007387 */ /* 0x000fe80000100800 */
[----:B------:R-:W-:Y:S04]  /*12aa0*/  STL [R1+0x1c4], RZ ;  /* 0x0001c4ff01007387 */ /* 0x000fe80000100800 */
[----:B------:R-:W-:Y:S04]  /*12ab0*/  STL [R1+0x1c8], RZ ;  /* 0x0001c8ff01007387 */ /* 0x000fe80000100800 */
[----:B------:R-:W-:Y:S01]  /*12ac0*/  STL [R1+0x1cc], RZ ;  /* 0x0001ccff01007387 */ /* 0x000fe20000100800 */
[----:B------:R-:W-:-:S03]  /*12ad0*/  LEA.HI R5, R0, R5, RZ, 0x5 ;  /* 0x0000000500057211 */ /* 0x000fc600078f28ff */
        /* <DEDUP_REMOVED lines=13> */
[----:B------:R1:W-:Y:S02]  /*12bb0*/  STL [R1+0x12c0], R5 ;  /* 0x0012c00501007387 */ /* 0x0003e40000100800 */
[----:B-1----:R-:W-:-:S05]  /*12bc0*/  VIADD R5, R5, 0xfffffffe ;  /* 0xfffffffe05057836 */ /* 0x002fca0000000000 */
[----:B------:R2:W-:Y:S01]  /*12bd0*/  STL [R1+0x12c8], R5 ;  /* 0x0012c80501007387 */ /* 0x0005e20000100800 */
[----:B------:R-:W-:Y:S02]  /*12be0*/  SHF.R.S32.HI R0, RZ, 0x1f, R2 ;  /* 0x0000001fff007819 */ /* 0x000fe40000011402 */
[----:B------:R-:W-:Y:S01]  /*12bf0*/  SHF.R.S32.HI R3, RZ, 0x1f, R4 ;  /* 0x0000001fff037819 */ /* 0x000fe20000011404 */
[----:B------:R-:W-:Y:S01]  /*12c00*/  IMAD.MOV.U32 R248, RZ, RZ, R132 ;  /* 0x000000fffff87224 */ /* 0x000fe200078e0084 */
[----:B------:R-:W-:Y:S01]  /*12c10*/  SHF.L.U64.HI R0, R2, 0x2, R0 ;  /* 0x0000000202007819 */ /* 0x000fe20000010200 */
[----:B------:R-:W-:Y:S01]  /*12c20*/  IMAD.MOV.U32 R249, RZ, RZ, R133 ;  /* 0x000000fffff97224 */ /* 0x000fe200078e0085 */
[----:B------:R-:W-:Y:S01]  /*12c30*/  SHF.L.U64.HI R3, R4, 0x2, R3 ;  /* 0x0000000204037819 */ /* 0x000fe20000010203 */
[----:B------:R-:W-:Y:S01]  /*12c40*/  IMAD.MOV.U32 R244, RZ, RZ, R134 ;  /* 0x000000fffff47224 */ /* 0x000fe200078e0086 */
[----:B------:R-:W-:Y:S01]  /*12c50*/  CS2R R24, SRZ ;  /* 0x0000000000187805 */ /* 0x000fe2000001ff00 */
        /* <DEDUP_REMOVED lines=38> */
[----:B------:R-:W-:Y:S01]  /*12ec0*/  IMAD.SHL.U32 R2, R2, 0x4, RZ ;  /* 0x0000000402027824 */ /* 0x000fe200078e00ff */
[----:B------:R-:W-:Y:S01]  /*12ed0*/  CS2R R64, SRZ ;  /* 0x0000000000407805 */ /* 0x000fe2000001ff00 */
[----:B------:R-:W-:Y:S01]  /*12ee0*/  IMAD.SHL.U32 R4, R4, 0x4, RZ ;  /* 0x0000000404047824 */ /* 0x000fe200078e00ff */
[----:B------:R-:W-:Y:S01]  /*12ef0*/  CS2R R66, SRZ ;  /* 0x0000000000427805 */ /* 0x000fe2000001ff00 */
[----:B------:R-:W-:Y:S01]  /*12f00*/  IMAD.MOV.U32 R7, RZ, RZ, RZ ;  /* 0x000000ffff077224 */ /* 0x000fe200078e00ff */
        /* <DEDUP_REMOVED lines=41> */
[----:B------:R-:W-:Y:S01]  /*131a0*/  CS2R R150, SRZ ;  /* 0x0000000000967805 */ /* 0x000fe2000001ff00 */
[----:B------:R-:W-:Y:S01]  /*131b0*/  UMOV UR10, 0x1 ;  /* 0x00000001000a7882 */ /* 0x000fe20000000000 */
[----:B--2---:R-:W-:-:S05]  /*131c0*/  UMOV UR9, 0xffffffff ;  /* 0xffffffff00097882 */ /* 0x004fca0000000000 */
.L_x_1:
[----:B-----5:R-:W-:Y:S01]  /*131d0*/  STL.64 [R1+0x1698], R150 ;  /* 0x0016989601007387 */ /* 0x020fe20000100a00 */
[----:B------:R-:W-:Y:S01]  /*131e0*/  UIADD3 UR9, UR9, 0x1, URZ ;  /* 0x0000000109097890 */ /* 0x000fe2000fffe03f */
[----:B------:R-:W-:-:S04]  /*131f0*/  DEPBAR.LE SB0, 0x2 ;  /* 0x000080800000791a */ /* 0x000fc80000000000 */
[----:B------:R-:W-:Y:S01]  /*13200*/  STL.64 [R1+0x1690], R148 ;  /* 0x0016909401007387 */ /* 0x000fe20000100a00 */
[----:B------:R-:W-:Y:S01]  /*13210*/  UMOV UR7, 0x40000040 ;  /* 0x4000004000077882 */ /* 0x000fe20000000000 */
[----:B------:R-:W1:Y:S02]  /*13220*/  LDC R6, c[0x0][0x230] ;  /* 0x00008c00ff067b82 */ /* 0x000e640000000800 */
[----:B------:R-:W-:Y:S04]  /*13230*/  STL.64 [R1+0x1688], R146 ;  /* 0x0016889201007387 */ /* 0x000fe80000100a00 */
        /* <DEDUP_REMOVED lines=60> */
[----:B------:R2:W-:Y:S04]  /*13600*/  STL.64 [R1+0x14a0], R24 ;  /* 0x0014a01801007387 */ /* 0x0005e80000100a00 */
[----:B--2---:R-:W2:Y:S04]  /*13610*/  LDL.LU.64 R24, [R1+0xa00] ;  /* 0x000a000001187983 */ /* 0x004ea80000300a00 */
[----:B------:R-:W3:Y:S04]  /*13620*/  LDL.LU.64 R26, [R1+0xa08] ;  /* 0x000a0800011a7983 */ /* 0x000ee80000300a00 */
[----:B------:R-:W4:Y:S04]  /*13630*/  LDL.LU.64 R28, [R1+0xa10] ;  /* 0x000a1000011c7983 */ /* 0x000f280000300a00 */
[----:B------:R-:W2:Y:S04]  /*13640*/  LDL.LU.64 R30, [R1+0xa18] ;  /* 0x000a1800011e7983 */ /* 0x000ea80000300a00 */
        /* <DEDUP_REMOVED lines=59> */
[----:B------:R-:W2:Y:S01]  /*13a00*/  LDL.LU.64 R150, [R1+0xbf8] ;  /* 0x000bf80001967983 */ /* 0x000ea20000300a00 */
[----:B------:R-:W-:Y:S01]  /*13a10*/  UISETP.GT.AND UP0, UPT, UR9, 0x2, UPT ;  /* 0x000000020900788c */ /* 0x000fe2000bf04270 */
[----:B------:R-:W-:Y:S06]  /*13a20*/  BAR.SYNC.DEFER_BLOCKING 0x0 ;  /* 0x0000000000007b1d */ /* 0x000fec0000010000 */
[----:B--2---:R-:W-:Y:S04]  /*13a30*/  STL.64 [R1+0x1e98], R150 ;  /* 0x001e989601007387 */ /* 0x004fe80000100a00 */
[----:B----4-:R-:W-:Y:S04]  /*13a40*/  STL.64 [R1+0x1e90], R148 ;  /* 0x001e909401007387 */ /* 0x010fe80000100a00 */
[----:B---3--:R-:W-:Y:S04]  /*13a50*/  STL.64 [R1+0x1e88], R146 ;  /* 0x001e889201007387 */ /* 0x008fe80000100a00 */
        /* <DEDUP_REMOVED lines=62> */
[----:B------:R-:W2:Y:S04]  /*13e40*/  LDL.LU.64 R26, [R1+0xc08] ;  /* 0x000c0800011a7983 */ /* 0x000ea80000300a00 */
        /* <DEDUP_REMOVED lines=61> */
[----:B------:R-:W2:Y:S01]  /*14220*/  LDL.LU.64 R150, [R1+0xdf8] ;  /* 0x000df80001967983 */ /* 0x000ea20000300a00 */
[----:B------:R-:W-:-:S03]  /*14230*/  USEL UR9, UR9, URZ, !UP0 ;  /* 0x0000003f09097287 */ /* 0x000fc6000c000000 */
[----:B------:R-:W-:Y:S01]  /*14240*/  STL [R1+0x1484], R156 ;  /* 0x0014849c01007387 */ /* 0x000fe20000100800 */
[----:B------:R-:W-:Y:S02]  /*14250*/  ULEA UR5, UR9, UR8, 0xf ;  /* 0x0000000809057291 */ /* 0x000fe4000f8e783f */
[----:B------:R-:W-:Y:S01]  /*14260*/  ULEA UR4, UR9, UR8, 0x10 ;  /* 0x0000000809047291 */ /* 0x000fe2000f8e803f */
[----:B------:R-:W-:Y:S01]  /*14270*/  STL [R1+0x1480], R152 ;  /* 0x0014809801007387 */ /* 0x000fe20000100800 */
[----:B------:R-:W-:Y:S02]  /*14280*/  UIADD3 UR5, UR5, 0x30000, URZ ;  /* 0x0003000005057890 */ /* 0x000fe4000fffe03f */
[----:B------:R-:W-:Y:S01]  /*14290*/  USHF.R.U32.HI UR4, URZ, 0x4, UR4 ;  /* 0x000000043f047899 */ /* 0x000fe20008011604 */
[----:B-----5:R-:W-:Y:S01]  /*142a0*/  STL.64 [R1+0x1458], R154 ;  /* 0x0014589a01007387 */ /* 0x020fe20000100a00 */
[----:B------:R-:W-:Y:S02]  /*142b0*/  USHF.R.U32.HI UR5, URZ, 0x4, UR5 ;  /* 0x000000043f057899 */ /* 0x000fe40008011605 */
[----:B------:R-:W-:-:S02]  /*142c0*/  USGXT.U32 UR4, UR4, 0xe ;  /* 0x0000000e0404789a */ /* 0x000fc40008000000 */
[----:B------:R-:W-:Y:S02]  /*142d0*/  USGXT.U32 UR6, UR5, 0xe ;  /* 0x0000000e0506789a */ /* 0x000fe40008000000 */
[----:B------:R-:W-:Y:S01]  /*142e0*/  UIADD3 UR12, UP0, UR4, 0x2, URZ ;  /* 0x00000002040c7890 */ /* 0x000fe2000ff1e03f */
[----:B------:R-:W-:Y:S01]  /*142f0*/  UMOV UR5, 0x40000040 ;  /* 0x4000004000057882 */ /* 0x000fe20000000000 */
[----:B------:R-:W-:Y:S01]  /*14300*/  UIADD3 UR14, UP1, UR6, 0x2, URZ ;  /* 0x00000002060e7890 */ /* 0x000fe2000ff3e03f */
[----:B--2---:R-:W-:-:S06]  /*14310*/  WARPGROUP.ARRIVE ;  /* 0x00000000000079c5 */ /* 0x004fcc0000000000 */
[----:B------:R-:W-:Y:S01]  /*14320*/  HGMMA.64x256x8.F32.TF32 R24, gdesc[UR4], R24, gsb0 ;  /* 0x07e00000041879f0 */ /* 0x000fe20008002818 */
[----:B------:R-:W-:Y:S01]  /*14330*/  UMOV UR4, URZ ;  /* 0x0000003f00047c82 */ /* 0x000fe20008000000 */
[----:B------:R-:W-:Y:S01]  /*14340*/  UMOV UR5, URZ ;  /* 0x0000003f00057c82 */ /* 0x000fe20008000000 */
[----:B------:R-:W-:Y:S02]  /*14350*/  UIADD3.X UR13, UR4, 0x40000040, URZ, UP0, !UPT ;  /* 0x40000040040d7890 */ /* 0x000fe400087fe43f */
[----:B------:R-:W-:Y:S02]  /*14360*/  UIADD3.X UR15, UR5, 0x40000040, URZ, UP1, !UPT ;  /* 0x40000040050f7890 */ /* 0x000fe40008ffe43f */
[----:B------:R-:W-:Y:S02]  /*14370*/  UIADD3.64 UR20, UR12, 0x2, URZ ;  /* 0x000000020c147897 */ /* 0x000fe4000fffe03f */
[----:B------:R-:W-:Y:S02]  /*14380*/  UIADD3.64 UR22, UR14, 0x2, URZ ;  /* 0x000000020e167897 */ /* 0x000fe4000fffe03f */
[----:B------:R-:W-:-:S02]  /*14390*/  UIADD3.64 UR16, UR12, 0x4, URZ ;  /* 0x000000040c107897 */ /* 0x000fc4000fffe03f */
[----:B------:R-:W-:Y:S01]  /*143a0*/  UIADD3.64 UR18, UR14, 0x4, URZ ;  /* 0x000000040e127897 */ /* 0x000fe2000fffe03f */
[----:B------:R-:W-:Y:S02]  /*143b0*/  WARPGROUP.DEPBAR.LE gsb0, 0x0 ;  /* 0x00008000000079c5 */ /* 0x000fe40000010000 */
[----:B------:R-:W-:-:S12]  /*143c0*/  WARPGROUP.ARRIVE ;  /* 0x00000000000079c5 */ /* 0x000fd80000000000 */
[----:B------:R-:W-:Y:S03]  /*143d0*/  HGMMA.64x256x8.F32.TF32 R24, gdesc[UR12], R24, gsb0 ;  /* 0x07e000000c1879f0 */ /* 0x000fe60008002818 */
[----:B------:R-:W-:Y:S02]  /*143e0*/  WARPGROUP.DEPBAR.LE gsb0, 0x0 ;  /* 0x00008000000079c5 */ /* 0x000fe40000010000 */
[----:B------:R-:W-:-:S15]  /*143f0*/  WARPGROUP.ARRIVE ;  /* 0x00000000000079c5 */ /* 0x000fde0000000000 */
[----:B------:R-:W-:-:S08]  /*14400*/  NOP ;  /* 0x0000000000007918 */ /* 0x000fd00000000000 */
[----:B------:R-:W-:Y:S03]  /*14410*/  HGMMA.64x256x8.F32.TF32 R24, gdesc[UR20], R24, gsb0 ;  /* 0x07e00000141879f0 */ /* 0x000fe60008002818 */
[----:B------:R-:W-:Y:S02]  /*14420*/  WARPGROUP.DEPBAR.LE gsb0, 0x0 ;  /* 0x00008000000079c5 */ /* 0x000fe40000010000 */
[----:B------:R-:W-:-:S15]  /*14430*/  WARPGROUP.ARRIVE ;  /* 0x00000000000079c5 */ /* 0x000fde0000000000 */
[----:B------:R-:W-:-:S08]  /*14440*/  NOP ;  /* 0x0000000000007918 */ /* 0x000fd00000000000 */
[----:B------:R-:W-:Y:S03]  /*14450*/  HGMMA.64x256x8.F32.TF32 R24, gdesc[UR16], R24, gsb0 ;  /* 0x07e00000101879f0 */ /* 0x000fe60008002818 */
[----:B------:R-:W-:Y:S02]  /*14460*/  WARPGROUP.DEPBAR.LE gsb0, 0x0 ;  /* 0x00008000000079c5 */ /* 0x000fe40000010000 */
        /* <DEDUP_REMOVED lines=128> */
[----:B------:R-:W-:-:S02]  /*14c70*/  UIADD3.64 UR4, UR12, 0x1fe, URZ ;  /* 0x000001fe0c047897 */ /* 0x000fc4000fffe03f */
[----:B------:R-:W-:Y:S01]  /*14c80*/  UIADD3.64 UR24, UR12, 0x200, URZ ;  /* 0x000002000c187897 */ /* 0x000fe2000fffe03f */
[----:B------:R-:W-:Y:S01]  /*14c90*/  UMOV UR26, UR14 ;  /* 0x0000000e001a7c82 */ /* 0x000fe20008000000 */
[----:B------:R-:W-:Y:S01]  /*14ca0*/  UMOV UR27, UR15 ;  /* 0x0000000f001b7c82 */ /* 0x000fe20008000000 */
[----:B------:R-:W-:Y:S02]  /*14cb0*/  UIADD3.64 UR20, UR12, 0x202, URZ ;  /* 0x000002020c147897 */ /* 0x000fe4000fffe03f */
[----:B------:R-:W-:Y:S01]  /*14cc0*/  UIADD3.64 UR16, UR12, 0x204, URZ ;  /* 0x000002040c107897 */ /* 0x000fe2000fffe03f */
[----:B--2---:R-:W-:-:S06]  /*14cd0*/  WARPGROUP.ARRIVE ;  /* 0x00000000000079c5 */ /* 0x004fcc0000000000 */
        /* <DEDUP_REMOVED lines=14> */
[----:B------:R2:W-:Y:S04]  /*14dc0*/  STL.64 [R1+0xa00], R24 ;  /* 0x000a001801007387 */ /* 0x0005e80000100a00 */
        /* <DEDUP_REMOVED lines=63> */
[----:B--2---:R-:W2:Y:S04]  /*151c0*/  LDL.LU.64 R24, [R1+0x400] ;  /* 0x0004000001187983 */ /* 0x004ea80000300a00 */
[----:B---3--:R-:W3:Y:S04]  /*151d0*/  LDL.LU.64 R26, [R1+0x408] ;  /* 0x00040800011a7983 */ /* 0x008ee80000300a00 */
[----:B----4-:R-:W4:Y:S04]  /*151e0*/  LDL.LU.64 R28, [R1+0x410] ;  /* 0x00041000011c7983 */ /* 0x010f280000300a00 */
[----:B-1----:R-:W2:Y:S04]  /*151f0*/  LDL.LU.64 R30, [R1+0x418] ;  /* 0x00041800011e7983 */ /* 0x002ea80000300a00 */
        /* <DEDUP_REMOVED lines=699> */
[----:B-1----:R-:W4:Y:S04]  /*17db0*/  LDL.LU.64 R24, [R1] ;  /* 0x0000000001187983 */ /* 0x002f280000300a00 */
[----:B--2---:R-:W2:Y:S04]  /*17dc0*/  LDL.LU.64 R26, [R1+0x8] ;  /* 0x00000800011a7983 */ /* 0x004ea80000300a00 */
[----:B---3--:R-:W3:Y:S04]  /*17dd0*/  LDL.LU.64 R28, [R1+0x10] ;  /* 0x00001000011c7983 */ /* 0x008ee80000300a00 */
[----:B----4-:R-:W4:Y:S04]  /*17de0*/  LDL.LU.64 R30, [R1+0x18] ;  /* 0x00001800011e7983 */ /* 0x010f280000300a00 */
        /* <DEDUP_REMOVED lines=60> */
[----:B----4-:R-:W-:Y:S04]  /*181b0*/  STL.64 [R1+0x1898], R150 ;  /* 0x0018989601007387 */ /* 0x010fe80000100a00 */
[----:B---3--:R-:W-:Y:S04]  /*181c0*/  STL.64 [R1+0x1890], R148 ;  /* 0x0018909401007387 */ /* 0x008fe80000100a00 */
[----:B--2---:R-:W-:Y:S04]  /*181d0*/  STL.64 [R1+0x1888], R146 ;  /* 0x0018889201007387 */ /* 0x004fe80000100a00 */
        /* <DEDUP_REMOVED lines=276> */
[----:B------:R-:W3:Y:S01]  /*19320*/  LDL R5, [R1+0x12c8] ;  /* 0x0012c80001057983 */ /* 0x000ee20000100800 */
        /* <DEDUP_REMOVED lines=19> */
[----:B------:R-:W-:Y:S04]  /*19460*/  STL.64 [R1], R24 ;  /* 0x0000001801007387 */ /* 0x000fe80000100a00 */
        /* <DEDUP_REMOVED lines=127> */
[----:B------:R-:W-:Y:S01]  /*19c60*/  UIADD3.64 UR4, UR12, 0xdfe, URZ ;  /* 0x00000dfe0c047897 */ /* 0x000fe2000fffe03f */
[----:B------:R-:W-:Y:S01]  /*19c70*/  VIADD R6, R6, 0xffffffc0 ;  /* 0xffffffc006067836 */ /* 0x000fe20000000000 */
[----:B------:R-:W-:Y:S01]  /*19c80*/  UIADD3.64 UR20, UR12, 0xe02, URZ ;  /* 0x00000e020c147897 */ /* 0x000fe2000fffe03f */
[----:B------:R-:W4:Y:S01]  /*19c90*/  LDL.LU R155, [R1+0xe50] ;  /* 0x000e5000019b7983 */ /* 0x000f220000300800 */
[----:B------:R-:W-:Y:S01]  /*19ca0*/  UIADD3 UR10, UR10, 0x1, URZ ;  /* 0x000000010a0a7890 */ /* 0x000fe2000fffe03f */
[C---:B------:R-:W-:Y:S01]  /*19cb0*/  IMAD R6, R7.reuse, -0x20, R6 ;  /* 0xffffffe007067824 */ /* 0x040fe200078e0206 */
[----:B---3--:R-:W-:Y:S01]  /*19cc0*/  ISETP.GE.AND P0, PT, R7, R5, PT ;  /* 0x000000050700720c */ /* 0x008fe20003f06270 */
[----:B------:R-:W3:Y:S03]  /*19cd0*/  LDL.LU R154, [R1+0xe54] ;  /* 0x000e5400019a7983 */ /* 0x000ee60000300800 */
[----:B------:R-:W-:Y:S01]  /*19ce0*/  ISETP.GT.AND P1, PT, R6, RZ, PT ;  /* 0x000000ff0600720c */ /* 0x000fe20003f24270 */
[----:B------:R-:W3:Y:S01]  /*19cf0*/  LDL.LU R152, [R1+0xe58] ;  /* 0x000e580001987983 */ /* 0x000ee20000300800 */
[----:B--2---:R-:W-:-:S06]  /*19d00*/  WARPGROUP.ARRIVE ;  /* 0x00000000000079c5 */ /* 0x004fcc0000000000 */
[----:B------:R-:W-:Y:S01]  /*19d10*/  HGMMA.64x256x8.F32.TF32 R24, gdesc[UR4], R24, gsb0 ;  /* 0x07e00000041879f0 */ /* 0x000fe20008002818 */
[----:B------:R-:W-:Y:S01]  /*19d20*/  UIADD3.64 UR4, UR12, 0xe00, URZ ;  /* 0x00000e000c047897 */ /* 0x000fe2000fffe03f */
[----:B------:R-:W-:Y:S01]  /*19d30*/  UMOV UR6, UR14 ;  /* 0x0000000e00067c82 */ /* 0x000fe20008000000 */
[----:B------:R-:W-:Y:S01]  /*19d40*/  UMOV UR7, UR15 ;  /* 0x0000000f00077c82 */ /* 0x000fe20008000000 */
[----:B------:R-:W-:Y:S02]  /*19d50*/  WARPGROUP.DEPBAR.LE gsb0, 0x0 ;  /* 0x00008000000079c5 */ /* 0x000fe40000010000 */
[----:B------:R-:W-:-:S15]  /*19d60*/  WARPGROUP.ARRIVE ;  /* 0x00000000000079c5 */ /* 0x000fde0000000000 */
[----:B------:R-:W-:-:S07]  /*19d70*/  NOP ;  /* 0x0000000000007918 */ /* 0x000fce0000000000 */
        /* <DEDUP_REMOVED lines=8> */
[----:B------:R-:W-:Y:S01]  /*19e00*/  STL [R1+0x1488], R7 ;  /* 0x0014880701007387 */ /* 0x000fe20000100800 */
[----:B------:R-:W-:Y:S01]  /*19e10*/  SEL R5, RZ, 0x4, !P1 ;  /* 0x00000004ff057807 */ /* 0x000fe20004800000 */
[----:B------:R-:W-:Y:S02]  /*19e20*/  UISETP.GT.AND UP0, UPT, UR10, 0x2, UPT ;  /* 0x000000020a00788c */ /* 0x000fe4000bf04270 */
[----:B------:R1:W-:Y:S01]  /*19e30*/  STL.64 [R1+0x1460], R22 ;  /* 0x0014601601007387 */ /* 0x0003e20000100a00 */
[----:B------:R-:W-:Y:S01]  /*19e40*/  SEL R5, R5, RZ, !P0 ;  /* 0x000000ff05057207 */ /* 0x000fe20004000000 */
[----:B------:R-:W-:Y:S01]  /*19e50*/  USEL UR10, UR10, URZ, !UP0 ;  /* 0x0000003f0a0a7287 */ /* 0x000fe2000c000000 */
[----:B------:R-:W-:Y:S02]  /*19e60*/  IADD3 R157, P2, R157, R2, RZ ;  /* 0x000000029d9d7210 */ /* 0x000fe40007f5e0ff */
[----:B------:R-:W-:Y:S01]  /*19e70*/  ISETP.NE.U32.AND P1, PT, R5, RZ, PT ;  /* 0x000000ff0500720c */ /* 0x000fe20003f25070 */
[----:B------:R-:W-:-:S02]  /*19e80*/  ULEA UR4, UR10, UR8, 0x10 ;  /* 0x000000080a047291 */ /* 0x000fc4000f8e803f */
[----:B------:R-:W-:Y:S01]  /*19e90*/  IMAD.X R153, R153, 0x1, R0, P2 ;  /* 0x0000000199997824 */ /* 0x000fe200010e0600 */
[----:B----4-:R-:W-:-:S03]  /*19ea0*/  IADD3 R155, P2, R155, R2, RZ ;  /* 0x000000029b9b7210 */ /* 0x010fc60007f5e0ff */
[----:B------:R-:W-:Y:S02]  /*19eb0*/  VIADD R5, R22, UR4 ;  /* 0x0000000416057c36 */ /* 0x000fe40008000000 */
[----:B-1----:R-:W-:Y:S02]  /*19ec0*/  IMAD.MOV.U32 R22, RZ, RZ, R157 ;  /* 0x000000ffff167224 */ /* 0x002fe400078e009d */
[----:B------:R-:W-:Y:S01]  /*19ed0*/  IMAD.MOV.U32 R23, RZ, RZ, R153 ;  /* 0x000000ffff177224 */ /* 0x000fe200078e0099 */
[----:B---3--:R-:W-:Y:S01]  /*19ee0*/  IADD3 R152, P3, R152, R2, RZ ;  /* 0x0000000298987210 */ /* 0x008fe20007f7e0ff */
[----:B------:R-:W-:-:S04]  /*19ef0*/  IMAD.X R252, R252, 0x1, R0, P2 ;  /* 0x00000001fcfc7824 */ /* 0x000fc800010e0600 */
[----:B------:R-:W-:Y:S01]  /*19f00*/  IMAD.X R154, R154, 0x1, R0, P3 ;  /* 0x000000019a9a7824 */ /* 0x000fe200018e0600 */
[----:B------:R-:W-:Y:S01]  /*19f10*/  ISETP.GT.AND P2, PT, R6, 0x1, PT ;  /* 0x000000010600780c */ /* 0x000fe20003f44270 */
[----:B------:R-:W-:Y:S02]  /*19f20*/  WARPGROUP.DEPBAR.LE gsb0, 0x0 ;  /* 0x00008000000079c5 */ /* 0x000fe40000010000 */
[----:B------:R-:W-:-:S06]  /*19f30*/  WARPGROUP.ARRIVE ;  /* 0x00000000000079c5 */ /* 0x000fcc0000000000 */
[----:B------:R-:W-:Y:S03]  /*19f40*/  HGMMA.64x256x8.F32.TF32 R24, gdesc[UR12], R24, gsb0 ;  /* 0x07e000000c1879f0 */ /* 0x000fe60008002818 */
[----:B------:R-:W-:Y:S02]  /*19f50*/  WARPGROUP.DEPBAR.LE gsb0, 0x0 ;  /* 0x00008000000079c5 */ /* 0x000fe40000010000 */
[----:B------:R-:W-:Y:S06]  /*19f60*/  BAR.SYNC.DEFER_BLOCKING 0x0 ;  /* 0x0000000000007b1d */ /* 0x000fec0000010000 */
[----:B------:R-:W-:Y:S04]  /*19f70*/  STL [R1+0x149c], R141 ;  /* 0x00149c8d01007387 */ /* 0x000fe80000100800 */
[----:B------:R-:W-:Y:S04]  /*19f80*/  STL [R1+0x1498], R142 ;  /* 0x0014988e01007387 */ /* 0x000fe80000100800 */
[----:B------:R-:W-:Y:S04]  /*19f90*/  STL [R1+0x1494], R143 ;  /* 0x0014948f01007387 */ /* 0x000fe80000100800 */
[----:B------:R-:W-:Y:S04]  /*19fa0*/  STL [R1+0x1490], R144 ;  /* 0x0014909001007387 */ /* 0x000fe80000100800 */
[----:B------:R1:W-:Y:S04]  /*19fb0*/  STL [R1+0x148c], R145 ;  /* 0x00148c9101007387 */ /* 0x0003e80000100800 */
[----:B------:R-:W-:Y:S04]  /*19fc0*/  STL.64 [R1+0x1478], R146 ;  /* 0x0014789201007387 */ /* 0x000fe80000100a00 */
[----:B------:R-:W-:Y:S04]  /*19fd0*/  STL.64 [R1+0x1470], R148 ;  /* 0x0014709401007387 */ /* 0x000fe80000100a00 */
[----:B------:R-:W-:Y:S04]  /*19fe0*/  STL.64 [R1+0x1468], R150 ;  /* 0x0014689601007387 */ /* 0x000fe80000100a00 */
[----:B-1----:R-:W2:Y:S04]  /*19ff0*/  LDL.LU R145, [R1+0xe5c] ;  /* 0x000e5c0001917983 */ /* 0x002ea80000300800 */
[----:B------:R-:W3:Y:S04]  /*1a000*/  LDL.LU R144, [R1+0xe60] ;  /* 0x000e600001907983 */ /* 0x000ee80000300800 */
[----:B------:R-:W4:Y:S04]  /*1a010*/  LDL.LU R143, [R1+0xe64] ;  /* 0x000e6400018f7983 */ /* 0x000f280000300800 */
[----:B------:R-:W4:Y:S04]  /*1a020*/  LDL.LU R142, [R1+0xe68] ;  /* 0x000e6800018e7983 */ /* 0x000f280000300800 */
[----:B------:R-:W-:Y:S01]  /*1a030*/  @!PT LDS RZ, [RZ] ;  /* 0x00000000fffff984 */ /* 0x000fe20000000800 */
[----:B------:R-:W-:Y:S01]  /*1a040*/  @!PT LDS RZ, [RZ] ;  /* 0x00000000fffff984 */ /* 0x000fe20000000800 */
[----:B------:R-:W-:Y:S01]  /*1a050*/  @!PT LDS RZ, [RZ] ;  /* 0x00000000fffff984 */ /* 0x000fe20000000800 */
[----:B------:R1:W-:Y:S02]  /*1a060*/  LDGSTS.E [R5], desc[UR34][R22.64], P1 ;  /* 0x0000000016057fae */ /* 0x0003e40008921862 */
[----:B-1----:R-:W-:-:S02]  /*1a070*/  IMAD.MOV.U32 R22, RZ, RZ, R155 ;  /* 0x000000ffff167224 */ /* 0x002fc400078e009b */
[----:B------:R-:W-:-:S05]  /*1a080*/  IMAD.MOV.U32 R23, RZ, RZ, R252 ;  /* 0x000000ffff177224 */ /* 0x000fca00078e00fc */
[----:B------:R1:W-:Y:S04]  /*1a090*/  LDGSTS.E [R5+0x4000], desc[UR34][R22.64], P1 ;  /* 0x0400000016057fae */ /* 0x0003e80008921862 */
[----:B------:R-:W-:Y:S01]  /*1a0a0*/  STL [R1+0xe50], R155 ;  /* 0x000e509b01007387 */ /* 0x000fe20000100800 */
[----:B-1----:R-:W-:Y:S02]  /*1a0b0*/  IMAD.MOV.U32 R22, RZ, RZ, R152 ;  /* 0x000000ffff167224 */ /* 0x002fe400078e0098 */
[----:B------:R-:W-:Y:S01]  /*1a0c0*/  IMAD.MOV.U32 R23, RZ, RZ, R154 ;  /* 0x000000ffff177224 */ /* 0x000fe200078e009a */
[----:B------:R-:W-:Y:S04]  /*1a0d0*/  STL [R1+0xe58], R152 ;  /* 0x000e589801007387 */ /* 0x000fe80000100800 */
[----:B------:R1:W-:Y:S04]  /*1a0e0*/  LDGSTS.E [R5+0x8000], desc[UR34][R22.64], P1 ;  /* 0x0800000016057fae */ /* 0x0003e80008921862 */
[----:B------:R-:W-:Y:S04]  /*1a0f0*/  STL [R1+0xe54], R154 ;  /* 0x000e549a01007387 */ /* 0x000fe80000100800 */
[----:B------:R-:W4:Y:S01]  /*1a100*/  LDL.LU R141, [R1+0xe6c] ;  /* 0x000e6c00018d7983 */ /* 0x000f220000300800 */
[----:B-1----:R-:W-:-:S03]  /*1a110*/  SEL R22, RZ, 0x4, !P2 ;  /* 0x00000004ff167807 */ /* 0x002fc60005000000 */
[----:B------:R-:W4:Y:S01]  /*1a120*/  LDL.LU R23, [R1+0xe70] ;  /* 0x000e700001177983 */ /* 0x000f220000300800 */
[----:B------:R-:W-:-:S03]  /*1a130*/  SEL R22, R22, RZ, !P0 ;  /* 0x000000ff16167207 */ /* 0x000fc60004000000 */
[----:B------:R-:W4:Y:S01]  /*1a140*/  LDL.LU R7, [R1+0xe78] ;  /* 0x000e780001077983 */ /* 0x000f220000300800 */
[----:B------:R-:W-:-:S03]  /*1a150*/  ISETP.NE.U32.AND P2, PT, R22, RZ, PT ;  /* 0x000000ff1600720c */ /* 0x000fc60003f45070 */
[----:B------:R-:W4:Y:S01]  /*1a160*/  LDL.LU R22, [R1+0xe74] ;  /* 0x000e740001167983 */ /* 0x000f220000300800 */
[----:B---3--:R-:W-:-:S05]  /*1a170*/  IADD3 R144, P3, R144, R2, RZ ;  /* 0x0000000290907210 */ /* 0x008fca0007f7e0ff */
[--C-:B--2---:R-:W-:Y:S01]  /*1a180*/  IMAD.X R145, R145, 0x1, R0.reuse, P3 ;  /* 0x0000000191917824 */ /* 0x104fe200018e0600 */
[-C--:B----4-:R-:W-:Y:S01]  /*1a190*/  IADD3 R142, P4, R142, R2.reuse, RZ ;  /* 0x000000028e8e7210 */ /* 0x090fe20007f9e0ff */
[----:B------:R-:W-:Y:S04]  /*1a1a0*/  STL [R1+0xe60], R144 ;  /* 0x000e609001007387 */ /* 0x000fe80000100800 */
[----:B------:R-:W-:Y:S01]  /*1a1b0*/  IMAD.X R143, R143, 0x1, R0, P4 ;  /* 0x000000018f8f7824 */ /* 0x000fe200020e0600 */
[----:B------:R1:W-:Y:S04]  /*1a1c0*/  STL [R1+0xe5c], R145 ;  /* 0x000e5c9101007387 */ /* 0x0003e80000100800 */
[----:B------:R-:W-:Y:S04]  /*1a1d0*/  STL [R1+0xe68], R142 ;  /* 0x000e688e01007387 */ /* 0x000fe80000100800 */
[----:B------:R-:W-:Y:S04]  /*1a1e0*/  LDGSTS.E [R5+0xc000], desc[UR34][R144.64], P1 ;  /* 0x0c00000090057fae */ /* 0x000fe80008921862 */
[----:B------:R2:W-:Y:S04]  /*1a1f0*/  STL [R1+0xe64], R143 ;  /* 0x000e648f01007387 */ /* 0x0005e80000100800 */
[----:B------:R-:W-:Y:S04]  /*1a200*/  LDGSTS.E [R5+0x4], desc[UR34][R142.64], P2 ;  /* 0x000040008e057fae */ /* 0x000fe80009121862 */
[----:B-1----:R-:W3:Y:S04]  /*1a210*/  LDL.LU R145, [R1+0xe7c] ;  /* 0x000e7c0001917983 */ /* 0x002ee80000300800 */
[----:B------:R-:W4:Y:S04]  /*1a220*/  LDL.LU R144, [R1+0xe80] ;  /* 0x000e800001907983 */ /* 0x000f280000300800 */
[----:B--2---:R-:W2:Y:S04]  /*1a230*/  LDL.LU R143, [R1+0xe84] ;  /* 0x000e8400018f7983 */ /* 0x004ea80000300800 */
[----:B------:R-:W2:Y:S01]  /*1a240*/  LDL.LU R142, [R1+0xe88] ;  /* 0x000e8800018e7983 */ /* 0x000ea20000300800 */
[----:B------:R-:W-:-:S02]  /*1a250*/  IADD3 R23, P1, R23, R2, RZ ;  /* 0x0000000217177210 */ /* 0x000fc40007f3e0ff */
[----:B------:R-:W-:-:S03]  /*1a260*/  IADD3 R7, P3, R7, R2, RZ ;  /* 0x0000000207077210 */ /* 0x000fc60007f7e0ff */
[--C-:B------:R-:W-:Y:S01]  /*1a270*/  IMAD.X R141, R141, 0x1, R0.reuse, P1 ;  /* 0x000000018d8d7824 */ /* 0x100fe200008e0600 */
[----:B------:R-:W-:Y:S01]  /*1a280*/  STL [R1+0xe70], R23 ;  /* 0x000e701701007387 */ /* 0x000fe20000100800 */
[----:B------:R-:W-:Y:S02]  /*1a290*/  IMAD.MOV.U32 R146, RZ, RZ, R23 ;  /* 0x000000ffff927224 */ /* 0x000fe400078e0017 */
[----:B------:R-:W-:Y:S02]  /*1a2a0*/  IMAD.X R22, R22, 0x1, R0, P3 ;  /* 0x0000000116167824 */ /* 0x000fe400018e0600 */
[----:B------:R-:W-:Y:S01]  /*1a2b0*/  IMAD.MOV.U32 R147, RZ, RZ, R141 ;  /* 0x000000ffff937224 */ /* 0x000fe200078e008d */
[----:B------:R1:W-:Y:S04]  /*1a2c0*/  STL [R1+0xe6c], R141 ;  /* 0x000e6c8d01007387 */ /* 0x0003e80000100800 */
[----:B------:R-:W-:Y:S04]  /*1a2d0*/  STL [R1+0xe78], R7 ;  /* 0x000e780701007387 */ /* 0x000fe80000100800 */
[----:B------:R1:W-:Y:S04]  /*1a2e0*/  STL [R1+0xe74], R22 ;  /* 0x000e741601007387 */ /* 0x0003e80000100800 */
[----:B------:R1:W-:Y:S04]  /*1a2f0*/  LDGSTS.E [R5+0x4004], desc[UR34][R146.64], P2 ;  /* 0x0400400092057fae */ /* 0x0003e80009121862 */
[----:B-1----:R-:W2:Y:S04]  /*1a300*/  LDL.LU R141, [R1+0xe8c] ;  /* 0x000e8c00018d7983 */ /* 0x002ea80000300800 */
[----:B------:R-:W2:Y:S01]  /*1a310*/  LDL.LU R23, [R1+0xe90] ;  /* 0x000e900001177983 */ /* 0x000ea20000300800 */
[----:B------:R-:W-:-:S02]  /*1a320*/  IMAD.MOV.U32 R147, RZ, RZ, R22 ;  /* 0x000000ffff937224 */ /* 0x000fc400078e0016 */
[----:B------:R-:W-:Y:S01]  /*1a330*/  IMAD.MOV.U32 R146, RZ, RZ, R7 ;  /* 0x000000ffff927224 */ /* 0x000fe200078e0007 */
[----:B------:R-:W2:Y:S04]  /*1a340*/  LDL.LU R22, [R1+0xe94] ;  /* 0x000e940001167983 */ /* 0x000ea80000300800 */
[----:B------:R-:W2:Y:S01]  /*1a350*/  LDL.LU R7, [R1+0xe98] ;  /* 0x000e980001077983 */ /* 0x000ea20000300800 */
[----:B------:R-:W-:-:S03]  /*1a360*/  ISETP.GT.AND P1, PT, R6, 0x2, PT ;  /* 0x000000020600780c */ /* 0x000fc60003f24270 */
[----:B------:R1:W-:Y:S02]  /*1a370*/  LDGSTS.E [R5+0x8004], desc[UR34][R146.64], P2 ;  /* 0x0800400092057fae */ /* 0x0003e40009121862 */
[----:B-1----:R-:W-:-:S04]  /*1a380*/  SEL R146, RZ, 0x4, !P1 ;  /* 0x00000004ff927807 */ /* 0x002fc80004800000 */
[----:B------:R-:W-:-:S04]  /*1a390*/  SEL R146, R146, RZ, !P0 ;  /* 0x000000ff92927207 */ /* 0x000fc80004000000 */
[----:B------:R-:W-:Y:S02]  /*1a3a0*/  ISETP.NE.U32.AND P1, PT, R146, RZ, PT ;  /* 0x000000ff9200720c */ /* 0x000fe40003f25070 */
[----:B----4-:R-:W-:-:S05]  /*1a3b0*/  IADD3 R144, P3, R144, R2, RZ ;  /* 0x0000000290907210 */ /* 0x010fca0007f7e0ff */
[--C-:B---3--:R-:W-:Y:S01]  /*1a3c0*/  IMAD.X R145, R145, 0x1, R0.reuse, P3 ;  /* 0x0000000191917824 */ /* 0x108fe200018e0600 */
[-C--:B--2---:R-:W-:Y:S01]  /*1a3d0*/  IADD3 R142, P4, R142, R2.reuse, RZ ;  /* 0x000000028e8e7210 */ /* 0x084fe20007f9e0ff */
[----:B------:R-:W-:Y:S04]  /*1a3e0*/  STL [R1+0xe80], R144 ;  /* 0x000e809001007387 */ /* 0x000fe80000100800 */
[----:B------:R-:W-:Y:S01]  /*1a3f0*/  IMAD.X R143, R143, 0x1, R0, P4 ;  /* 0x000000018f8f7824 */ /* 0x000fe200020e0600 */
[----:B------:R-:W-:Y:S04]  /*1a400*/  STL [R1+0xe7c], R145 ;  /* 0x000e7c9101007387 */ /* 0x000fe80000100800 */
[----:B------:R1:W-:Y:S04]  /*1a410*/  STL [R1+0xe88], R142 ;  /* 0x000e888e01007387 */ /* 0x0003e80000100800 */
[----:B------:R2:W-:Y:S04]  /*1a420*/  STL [R1+0xe84], R143 ;  /* 0x000e848f01007387 */ /* 0x0005e80000100800 */
[----:B------:R-:W3:Y:S04]  /*1a430*/  LDL.LU R147, [R1+0xe9c] ;  /* 0x000e9c0001937983 */ /* 0x000ee80000300800 */
[----:B------:R-:W4:Y:S04]  /*1a440*/  LDL.LU R146, [R1+0xea0] ;  /* 0x000ea00001927983 */ /* 0x000f280000300800 */
[----:B------:R-:W-:Y:S04]  /*1a450*/  LDGSTS.E [R5+0xc004], desc[UR34][R144.64], P2 ;  /* 0x0c00400090057fae */ /* 0x000fe80009121862 */
[----:B------:R1:W-:Y:S01]  /*1a460*/  LDGSTS.E [R5+0x8], desc[UR34][R142.64], P1 ;  /* 0x000080008e057fae */ /* 0x0003e20008921862 */
[----:B------:R-:W-:-:S05]  /*1a470*/  IADD3 R23, P2, R23, R2, RZ ;  /* 0x0000000217177210 */ /* 0x000fca0007f5e0ff */
[----:B------:R-:W-:Y:S01]  /*1a480*/  IMAD.X R141, R141, 0x1, R0, P2 ;  /* 0x000000018d8d7824 */ /* 0x000fe200010e0600 */
[----:B------:R-:W-:Y:S01]  /*1a490*/  IADD3 R7, P3, R7, R2, RZ ;  /* 0x0000000207077210 */ /* 0x000fe20007f7e0ff */
[----:B------:R2:W-:Y:S01]  /*1a4a0*/  STL [R1+0xe90], R23 ;  /* 0x000e901701007387 */ /* 0x0005e20000100800 */
[----:B-1----:R-:W-:-:S03]  /*1a4b0*/  IMAD.MOV.U32 R142, RZ, RZ, R23 ;  /* 0x000000ffff8e7224 */ /* 0x002fc600078e0017 */
[----:B------:R-:W-:Y:S01]  /*1a4c0*/  IMAD.X R22, R22, 0x1, R0, P3 ;  /* 0x0000000116167824 */ /* 0x000fe200018e0600 */
[----:B------:R-:W-:Y:S01]  /*1a4d0*/  STL [R1+0xe8c], R141 ;  /* 0x000e8c8d01007387 */ /* 0x000fe20000100800 */
[----:B--2---:R-:W-:-:S03]  /*1a4e0*/  IMAD.MOV.U32 R143, RZ, RZ, R141 ;  /* 0x000000ffff8f7224 */ /* 0x004fc600078e008d */
[----:B------:R-:W-:Y:S04]  /*1a4f0*/  STL [R1+0xe98], R7 ;  /* 0x000e980701007387 */ /* 0x000fe80000100800 */
[----:B------:R1:W-:Y:S04]  /*1a500*/  STL [R1+0xe94], R22 ;  /* 0x000e941601007387 */ /* 0x0003e80000100800 */
[----:B------:R-:W2:Y:S04]  /*1a510*/  LDL.LU R144, [R1+0xea8] ;  /* 0x000ea80001907983 */ /* 0x000ea80000300800 */
[----:B------:R-:W-:Y:S04]  /*1a520*/  LDGSTS.E [R5+0x4008], desc[UR34][R142.64], P1 ;  /* 0x040080008e057fae */ /* 0x000fe80008921862 */
[----:B------:R-:W2:Y:S04]  /*1a530*/  LDL.LU R142, [R1+0xeb0] ;  /* 0x000eb000018e7983 */ /* 0x000ea80000300800 */
[----:B------:R-:W2:Y:S04]  /*1a540*/  LDL.LU R145, [R1+0xea4] ;  /* 0x000ea40001917983 */ /* 0x000ea80000300800 */
[----:B------:R-:W2:Y:S01]  /*1a550*/  LDL.LU R143, [R1+0xeac] ;  /* 0x000eac00018f7983 */ /* 0x000ea20000300800 */
[----:B------:R-:W-:-:S02]  /*1a560*/  IMAD.MOV.U32 R23, RZ, RZ, R22 ;  /* 0x000000ffff177224 */ /* 0x000fc400078e0016 */
[----:B-1----:R-:W-:Y:S01]  /*1a570*/  IMAD.MOV.U32 R22, RZ, RZ, R7 ;  /* 0x000000ffff167224 */ /* 0x002fe200078e0007 */
[----:B------:R-:W-:-:S04]  /*1a580*/  ISETP.GT.AND P2, PT, R6, 0x3, PT ;  /* 0x000000030600780c */ /* 0x000fc80003f44270 */
[----:B------:R1:W-:Y:S02]  /*1a590*/  LDGSTS.E [R5+0x8008], desc[UR34][R22.64], P1 ;  /* 0x0800800016057fae */ /* 0x0003e40008921862 */
[----:B-1----:R-:W-:Y:S02]  /*1a5a0*/  SEL R22, RZ, 0x4, !P2 ;  /* 0x00000004ff167807 */ /* 0x002fe40005000000 */
[----:B------:R-:W2:Y:S02]  /*1a5b0*/  LDL.LU R23, [R1+0xeb8] ;  /* 0x000eb80001177983 */ /* 0x000ea40000300800 */
[----:B------:R-:W-:Y:S02]  /*1a5c0*/  SEL R22, R22, RZ, !P0 ;  /* 0x000000ff16167207 */ /* 0x000fe40004000000 */
[----:B------:R-:W2:Y:S02]  /*1a5d0*/  LDL.LU R7, [R1+0xec0] ;  /* 0x000ec00001077983 */ /* 0x000ea40000300800 */
[----:B------:R-:W-:-:S02]  /*1a5e0*/  ISETP.NE.U32.AND P2, PT, R22, RZ, PT ;  /* 0x000000ff1600720c */ /* 0x000fc40003f45070 */
[----:B----4-:R-:W-:-:S05]  /*1a5f0*/  IADD3 R146, P3, R146, R2, RZ ;  /* 0x0000000292927210 */ /* 0x010fca0007f7e0ff */
[----:B---3--:R-:W-:Y:S01]  /*1a600*/  IMAD.X R147, R147, 0x1, R0, P3 ;  /* 0x0000000193937824 */ /* 0x008fe200018e0600 */
[----:B------:R-:W-:Y:S04]  /*1a610*/  STL [R1+0xea0], R146 ;  /* 0x000ea09201007387 */ /* 0x000fe80000100800 */
[----:B------:R-:W-:Y:S04]  /*1a620*/  STL [R1+0xe9c], R147 ;  /* 0x000e9c9301007387 */ /* 0x000fe80000100800 */
[----:B------:R-:W3:Y:S04]  /*1a630*/  LDL.LU R141, [R1+0xeb4] ;  /* 0x000eb400018d7983 */ /* 0x000ee80000300800 */
[----:B------:R-:W4:Y:S04]  /*1a640*/  LDL.LU R22, [R1+0xebc] ;  /* 0x000ebc0001167983 */ /* 0x000f280000300800 */
[----:B------:R-:W-:Y:S01]  /*1a650*/  LDGSTS.E [R5+0xc008], desc[UR34][R146.64], P1 ;  /* 0x0c00800092057fae */ /* 0x000fe20008921862 */
[----:B--2---:R-:W-:-:S05]  /*1a660*/  IADD3 R144, P1, R144, R2, RZ ;  /* 0x0000000290907210 */ /* 0x004fca0007f3e0ff */
[----:B------:R-:W-:Y:S01]  /*1a670*/  STL [R1+0xea8], R144 ;  /* 0x000ea89001007387 */ /* 0x000fe20000100800 */
[----:B------:R-:W-:Y:S01]  /*1a680*/  IADD3 R142, P3, R142, R2, RZ ;  /* 0x000000028e8e7210 */ /* 0x000fe20007f7e0ff */
[----:B------:R-:W-:-:S04]  /*1a690*/  IMAD.X R145, R145, 0x1, R0, P1 ;  /* 0x0000000191917824 */ /* 0x000fc800008e0600 */
[----:B------:R-:W-:Y:S01]  /*1a6a0*/  IMAD.X R143, R143, 0x1, R0, P3 ;  /* 0x000000018f8f7824 */ /* 0x000fe200018e0600 */
[----:B------:R1:W-:Y:S04]  /*1a6b0*/  STL [R1+0xea4], R145 ;  /* 0x000ea49101007387 */ /* 0x0003e80000100800 */
[----:B------:R-:W-:Y:S04]  /*1a6c0*/  STL [R1+0xeb0], R142 ;  /* 0x000eb08e01007387 */ /* 0x000fe80000100800 */
[----:B------:R1:W-:Y:S04]  /*1a6d0*/  LDGSTS.E [R5+0xc], desc[UR34][R144.64], P2 ;  /* 0x0000c00090057fae */ /* 0x0003e80009121862 */
[----:B------:R2:W-:Y:S01]  /*1a6e0*/  STL [R1+0xeac], R143 ;  /* 0x000eac8f01007387 */ /* 0x0005e20000100800 */
[----:B-1----:R-:W-:-:S02]  /*1a6f0*/  IMAD.MOV.U32 R145, RZ, RZ, R143 ;  /* 0x000000ffff917224 */ /* 0x002fc400078e008f */
[----:B------:R-:W-:Y:S01]  /*1a700*/  IMAD.MOV.U32 R144, RZ, RZ, R142 ;  /* 0x000000ffff907224 */ /* 0x000fe200078e008e */
[----:B--2---:R-:W2:Y:S04]  /*1a710*/  LDL.LU R143, [R1+0xec4] ;  /* 0x000ec400018f7983 */ /* 0x004ea80000300800 */
[----:B------:R-:W2:Y:S01]  /*1a720*/  LDL.LU R142, [R1+0xec8] ;  /* 0x000ec800018e7983 */ /* 0x000ea20000300800 */
[----:B------:R-:W1:Y:S01]  /*1a730*/  S2R R156, SR_TID.X ;  /* 0x00000000009c7919 */ /* 0x000e620000002100 */
[-C--:B------:R-:W-:Y:S02]  /*1a740*/  IADD3 R23, P1, R23, R2.reuse, RZ ;  /* 0x0000000217177210 */ /* 0x080fe40007f3e0ff */
[----:B------:R-:W-:Y:S01]  /*1a750*/  IADD3 R7, P3, R7, R2, RZ ;  /* 0x0000000207077210 */ /* 0x000fe20007f7e0ff */
[----:B------:R1:W-:Y:S04]  /*1a760*/  LDGSTS.E [R5+0x400c], desc[UR34][R144.64], P2 ;  /* 0x0400c00090057fae */ /* 0x0003e80009121862 */
[----:B------:R-:W-:Y:S01]  /*1a770*/  STL [R1+0xeb8], R23 ;  /* 0x000eb81701007387 */ /* 0x000fe20000100800 */
[----:B-1----:R-:W-:-:S02]  /*1a780*/  IMAD.MOV.U32 R144, RZ, RZ, R23 ;  /* 0x000000ffff907224 */ /* 0x002fc400078e0017 */
[C---:B------:R-:W-:Y:S01]  /*1a790*/  IMAD.SHL.U32 R152, R156.reuse, 0x10, RZ ;  /* 0x000000109c987824 */ /* 0x040fe200078e00ff */
[----:B------:R-:W-:Y:S01]  /*1a7a0*/  LOP3.LUT R156, R156, 0x7f, RZ, 0xc0, !PT ;  /* 0x0000007f9c9c7812 */ /* 0x000fe200078ec0ff */
[--C-:B---3--:R-:W-:Y:S02]  /*1a7b0*/  IMAD.X R141, R141, 0x1, R0.reuse, P1 ;  /* 0x000000018d8d7824 */ /* 0x108fe400008e0600 */
[----:B----4-:R-:W-:Y:S02]  /*1a7c0*/  IMAD.X R22, R22, 0x1, R0, P3 ;  /* 0x0000000116167824 */ /* 0x010fe400018e0600 */
[----:B------:R-:W-:Y:S01]  /*1a7d0*/  IMAD.MOV.U32 R145, RZ, RZ, R141 ;  /* 0x000000ffff917224 */ /* 0x000fe200078e008d */
[----:B------:R1:W-:Y:S04]  /*1a7e0*/  STL [R1+0xeb4], R141 ;  /* 0x000eb48d01007387 */ /* 0x0003e80000100800 */
[----:B------:R-:W-:Y:S04]  /*1a7f0*/  STL [R1+0xec0], R7 ;  /* 0x000ec00701007387 */ /* 0x000fe80000100800 */
[----:B------:R3:W-:Y:S04]  /*1a800*/  STL [R1+0xebc], R22 ;  /* 0x000ebc1601007387 */ /* 0x0007e80000100800 */
[----:B------:R4:W-:Y:S04]  /*1a810*/  LDGSTS.E [R5+0x800c], desc[UR34][R144.64], P2 ;  /* 0x0800c00090057fae */ /* 0x0009e80009121862 */
[----:B-1----:R-:W2:Y:S04]  /*1a820*/  LDL.LU R141, [R1+0xecc] ;  /* 0x000ecc00018d7983 */ /* 0x002ea80000300800 */
[----:B------:R-:W2:Y:S01]  /*1a830*/  LDL.LU R23, [R1+0xed0] ;  /* 0x000ed00001177983 */ /* 0x000ea20000300800 */
[----:B----4-:R-:W-:-:S02]  /*1a840*/  IMAD.MOV.U32 R145, RZ, RZ, R22 ;  /* 0x000000ffff917224 */ /* 0x010fc400078e0016 */
[----:B------:R-:W-:Y:S01]  /*1a850*/  IMAD.MOV.U32 R144, RZ, RZ, R7 ;  /* 0x000000ffff907224 */ /* 0x000fe200078e0007 */
[----:B---3--:R-:W3:Y:S01]  /*1a860*/  LDL.LU R22, [R1+0xed4] ;  /* 0x000ed40001167983 */ /* 0x008ee20000300800 */
[----:B------:R-:W-:-:S03]  /*1a870*/  ISETP.GT.AND P1, PT, R6, 0x4, PT ;  /* 0x000000040600780c */ /* 0x000fc60003f24270 */
[----:B------:R-:W4:Y:S04]  /*1a880*/  LDL.LU R7, [R1+0xed8] ;  /* 0x000ed80001077983 */ /* 0x000f280000300800 */
[----:B------:R1:W-:Y:S02]  /*1a890*/  LDGSTS.E [R5+0xc00c], desc[UR34][R144.64], P2 ;  /* 0x0c00c00090057fae */ /* 0x0003e40009121862 */
[----:B-1----:R-:W-:Y:S02]  /*1a8a0*/  SEL R5, RZ, 0x4, !P1 ;  /* 0x00000004ff057807 */ /* 0x002fe40004800000 */
[----:B------:R-:W-:Y:S02]  /*1a8b0*/  LOP3.LUT R144, R152, 0x70, RZ, 0xc0, !PT ;  /* 0x0000007098907812 */ /* 0x000fe400078ec0ff */
[----:B------:R-:W-:-:S03]  /*1a8c0*/  SEL R5, R5, RZ, !P0 ;  /* 0x000000ff05057207 */ /* 0x000fc60004000000 */
[----:B------:R-:W-:Y:S01]  /*1a8d0*/  IMAD R144, R156, 0x80, R144 ;  /* 0x000000809c907824 */ /* 0x000fe200078e0290 */
[----:B------:R-:W-:-:S04]  /*1a8e0*/  ISETP.NE.U32.AND P1, PT, R5, RZ, PT ;  /* 0x000000ff0500720c */ /* 0x000fc80003f25070 */
[----:B------:R-:W-:-:S05]  /*1a8f0*/  LOP3.LUT R144, R144, 0x10, RZ, 0x3c, !PT ;  /* 0x0000001090907812 */ /* 0x000fca00078e3cff */
[----:B------:R-:W-:Y:S01]  /*1a900*/  VIADD R5, R144, UR4 ;  /* 0x0000000490057c36 */ /* 0x000fe20008000000 */
[----:B--2---:R-:W-:-:S05]  /*1a910*/  IADD3 R142, P2, R142, R2, RZ ;  /* 0x000000028e8e7210 */ /* 0x004fca0007f5e0ff */
[----:B------:R-:W-:Y:S01]  /*1a920*/  IMAD.X R143, R143, 0x1, R0, P2 ;  /* 0x000000018f8f7824 */ /* 0x000fe200010e0600 */
[----:B------:R-:W-:Y:S04]  /*1a930*/  STL [R1+0xec8], R142 ;  /* 0x000ec88e01007387 */ /* 0x000fe80000100800 */
[----:B------:R1:W-:Y:S04]  /*1a940*/  STL [R1+0xec4], R143 ;  /* 0x000ec48f01007387 */ /* 0x0003e80000100800 */
[----:B------:R-:W2:Y:S04]  /*1a950*/  LDL.LU R145, [R1+0xedc] ;  /* 0x000edc0001917983 */ /* 0x000ea80000300800 */
[----:B------:R-:W-:Y:S04]  /*1a960*/  LDGSTS.E [R5], desc[UR34][R142.64], P1 ;  /* 0x000000008e057fae */ /* 0x000fe80008921862 */
[----:B------:R-:W2:Y:S04]  /*1a970*/  LDL.LU R144, [R1+0xee0] ;  /* 0x000ee00001907983 */ /* 0x000ea80000300800 */
[----:B-1----:R-:W2:Y:S04]  /*1a980*/  LDL.LU R143, [R1+0xee4] ;  /* 0x000ee400018f7983 */ /* 0x002ea80000300800 */
[----:B------:R-:W2:Y:S01]  /*1a990*/  LDL.LU R142, [R1+0xee8] ;  /* 0x000ee800018e7983 */ /* 0x000ea20000300800 */
[----:B------:R-:W-:-:S05]  /*1a9a0*/  IADD3 R23, P2, R23, R2, RZ ;  /* 0x0000000217177210 */ /* 0x000fca0007f5e0ff */
[--C-:B------:R-:W-:Y:S01]  /*1a9b0*/  IMAD.X R141, R141, 0x1, R0.reuse, P2 ;  /* 0x000000018d8d7824 */ /* 0x100fe200010e0600 */
[----:B----4-:R-:W-:Y:S01]  /*1a9c0*/  IADD3 R7, P3, R7, R2, RZ ;  /* 0x0000000207077210 */ /* 0x010fe20007f7e0ff */
[----:B------:R1:W-:Y:S04]  /*1a9d0*/  STL [R1+0xed0], R23 ;  /* 0x000ed01701007387 */ /* 0x0003e80000100800 */
[----:B---3--:R-:W-:Y:S01]  /*1a9e0*/  IMAD.X R22, R22, 0x1, R0, P3 ;  /* 0x0000000116167824 */ /* 0x008fe200018e0600 */
[----:B------:R3:W-:Y:S01]  /*1a9f0*/  STL [R1+0xecc], R141 ;  /* 0x000ecc8d01007387 */ /* 0x0007e20000100800 */
[----:B------:R-:W-:Y:S02]  /*1aa00*/  IMAD.MOV.U32 R146, RZ, RZ, R23 ;  /* 0x000000ffff927224 */ /* 0x000fe400078e0017 */
[----:B------:R-:W-:Y:S01]  /*1aa10*/  IMAD.MOV.U32 R147, RZ, RZ, R141 ;  /* 0x000000ffff937224 */ /* 0x000fe200078e008d */
[----:B------:R-:W-:Y:S01]  /*1aa20*/  STL [R1+0xed8], R7 ;  /* 0x000ed80701007387 */ /* 0x000fe20000100800 */
[----:B-1----:R-:W-:-:S03]  /*1aa30*/  IMAD.MOV.U32 R23, RZ, RZ, R22 ;  /* 0x000000ffff177224 */ /* 0x002fc600078e0016 */
[----:B------:R1:W-:Y:S01]  /*1aa40*/  STL [R1+0xed4], R22 ;  /* 0x000ed41601007387 */ /* 0x0003e20000100800 */
[----:B------:R-:W-:-:S03]  /*1aa50*/  ISETP.GT.AND P2, PT, R6, 0x5, PT ;  /* 0x000000050600780c */ /* 0x000fc60003f44270 */
[----:B------:R-:W-:Y:S04]  /*1aa60*/  LDGSTS.E [R5+0x4000], desc[UR34][R146.64], P1 ;  /* 0x0400000092057fae */ /* 0x000fe80008921862 */
[----:B---3--:R-:W3:Y:S01]  /*1aa70*/  LDL.LU R141, [R1+0xeec] ;  /* 0x000eec00018d7983 */ /* 0x008ee20000300800 */
[----:B-1----:R-:W-:-:S05]  /*1aa80*/  IMAD.MOV.U32 R22, RZ, RZ, R7 ;  /* 0x000000ffff167224 */ /* 0x002fca00078e0007 */
[----:B------:R1:W-:Y:S02]  /*1aa90*/  LDGSTS.E [R5+0x8000], desc[UR34][R22.64], P1 ;  /* 0x0800000016057fae */ /* 0x0003e40008921862 */
[----:B-1----:R-:W-:Y:S02]  /*1aaa0*/  SEL R22, RZ, 0x4, !P2 ;  /* 0x00000004ff167807 */ /* 0x002fe40005000000 */
[----:B------:R-:W4:Y:S02]  /*1aab0*/  LDL.LU R23, [R1+0xef0] ;  /* 0x000ef00001177983 */ /* 0x000f240000300800 */
[----:B------:R-:W-:Y:S02]  /*1aac0*/  SEL R22, R22, RZ, !P0 ;  /* 0x000000ff16167207 */ /* 0x000fe40004000000 */
[----:B------:R-:W3:Y:S02]  /*1aad0*/  LDL.LU R7, [R1+0xef8] ;  /* 0x000ef80001077983 */ /* 0x000ee40000300800 */
[----:B------:R-:W-:-:S02]  /*1aae0*/  ISETP.NE.U32.AND P2, PT, R22, RZ, PT ;  /* 0x000000ff1600720c */ /* 0x000fc40003f45070 */
[----:B------:R-:W3:Y:S01]  /*1aaf0*/  LDL.LU R22, [R1+0xef4] ;  /* 0x000ef40001167983 */ /* 0x000ee20000300800 */
[----:B--2---:R-:W-:-:S05]  /*1ab00*/  IADD3 R144, P3, R144, R2, RZ ;  /* 0x0000000290907210 */ /* 0x004fca0007f7e0ff */
[--C-:B------:R-:W-:Y:S01]  /*1ab10*/  IMAD.X R145, R145, 0x1, R0.reuse, P3 ;  /* 0x0000000191917824 */ /* 0x100fe200018e0600 */
[-C--:B------:R-:W-:Y:S01]  /*1ab20*/  IADD3 R142, P4, R142, R2.reuse, RZ ;  /* 0x000000028e8e7210 */ /* 0x080fe20007f9e0ff */
        /* <DEDUP_REMOVED lines=8> */
[----:B------:R-:W3:Y:S04]  /*1abb0*/  LDL.LU R144, [R1+0xf00] ;  /* 0x000f000001907983 */ /* 0x000ee80000300800 */
[----:B--2---:R-:W2:Y:S04]  /*1abc0*/  LDL.LU R143, [R1+0xf04] ;  /* 0x000f0400018f7983 */ /* 0x004ea80000300800 */
[----:B------:R-:W2:Y:S01]  /*1abd0*/  LDL.LU R142, [R1+0xf08] ;  /* 0x000f0800018e7983 */ /* 0x000ea20000300800 */
[----:B----4-:R-:W-:-:S02]  /*1abe0*/  IADD3 R23, P1, R23, R2, RZ ;  /* 0x0000000217177210 */ /* 0x010fc40007f3e0ff */
[----:B---3--:R-:W-:-:S03]  /*1abf0*/  IADD3 R7, P3, R7, R2, RZ ;  /* 0x0000000207077210 */ /* 0x008fc60007f7e0ff */
        /* <DEDUP_REMOVED lines=13> */
[----:B---3--:R-:W3:Y:S04]  /*1acd0*/  LDL.LU R22, [R1+0xf14] ;  /* 0x000f140001167983 */ /* 0x008ee80000300800 */
[----:B------:R-:W4:Y:S01]  /*1ace0*/  LDL.LU R7, [R1+0xf18] ;  /* 0x000f180001077983 */ /* 0x000f220000300800 */
[----:B------:R-:W-:-:S03]  /*1acf0*/  ISETP.GT.AND P1, PT, R6, 0x6, PT ;  /* 0x000000060600780c */ /* 0x000fc60003f24270 */
[----:B------:R1:W-:Y:S02]  /*1ad00*/  LDGSTS.E [R5+0x8004], desc[UR34][R146.64], P2 ;  /* 0x0800400092057fae */ /* 0x0003e40009121862 */
[----:B-1----:R-:W-:-:S04]  /*1ad10*/  SEL R146, RZ, 0x4, !P1 ;  /* 0x00000004ff927807 */ /* 0x002fc80004800000 */
[----:B------:R-:W-:Y:S02]  /*1ad20*/  SEL R146, R146, RZ, !P0 ;  /* 0x000000ff92927207 */ /* 0x000fe40004000000 */
[----:B------:R-:W-:-:S05]  /*1ad30*/  IADD3 R144, P3, R144, R2, RZ ;  /* 0x0000000290907210 */ /* 0x000fca0007f7e0ff */
[--C-:B------:R-:W-:Y:S01]  /*1ad40*/  IMAD.X R145, R145, 0x1, R0.reuse, P3 ;  /* 0x0000000191917824 */ /* 0x100fe200018e0600 */
[----:B--2---:R-:W-:Y:S01]  /*1ad50*/  IADD3 R142, P4, R142, R2, RZ ;  /* 0x000000028e8e7210 */ /* 0x004fe20007f9e0ff */
[----:B------:R-:W-:Y:S04]  /*1ad60*/  STL [R1+0xf00], R144 ;  /* 0x000f009001007387 */ /* 0x000fe80000100800 */
[----:B------:R-:W-:Y:S01]  /*1ad70*/  IMAD.X R143, R143, 0x1, R0, P4 ;  /* 0x000000018f8f7824 */ /* 0x000fe200020e0600 */
[----:B------:R-:W-:Y:S01]  /*1ad80*/  STL [R1+0xefc], R145 ;  /* 0x000efc9101007387 */ /* 0x000fe20000100800 */
[----:B------:R-:W-:-:S03]  /*1ad90*/  ISETP.NE.U32.AND P1, PT, R146, RZ, PT ;  /* 0x000000ff9200720c */ /* 0x000fc60003f25070 */
[----:B------:R1:W-:Y:S04]  /*1ada0*/  STL [R1+0xf08], R142 ;  /* 0x000f088e01007387 */ /* 0x0003e80000100800 */
[----:B------:R2:W-:Y:S04]  /*1adb0*/  STL [R1+0xf04], R143 ;  /* 0x000f048f01007387 */ /* 0x0005e80000100800 */
[----:B------:R-:W2:Y:S04]  /*1adc0*/  LDL.LU R147, [R1+0xf1c] ;  /* 0x000f1c0001937983 */ /* 0x000ea80000300800 */
[----:B------:R-:W2:Y:S04]  /*1add0*/  LDL.LU R146, [R1+0xf20] ;  /* 0x000f200001927983 */ /* 0x000ea80000300800 */
[----:B------:R-:W-:Y:S04]  /*1ade0*/  LDGSTS.E [R5+0xc004], desc[UR34][R144.64], P2 ;  /* 0x0c00400090057fae */ /* 0x000fe80009121862 */
[----:B------:R1:W-:Y:S01]  /*1adf0*/  LDGSTS.E [R5+0x8], desc[UR34][R142.64], P1 ;  /* 0x000080008e057fae */ /* 0x0003e20008921862 */
[----:B------:R-:W-:-:S05]  /*1ae00*/  IADD3 R23, P2, R23, R2, RZ ;  /* 0x0000000217177210 */ /* 0x000fca0007f5e0ff */
[----:B------:R-:W-:Y:S01]  /*1ae10*/  IMAD.X R141, R141, 0x1, R0, P2 ;  /* 0x000000018d8d7824 */ /* 0x000fe200010e0600 */
[----:B----4-:R-:W-:Y:S01]  /*1ae20*/  IADD3 R7, P3, R7, R2, RZ ;  /* 0x0000000207077210 */ /* 0x010fe20007f7e0ff */
[----:B------:R4:W-:Y:S01]  /*1ae30*/  STL [R1+0xf10], R23 ;  /* 0x000f101701007387 */ /* 0x0009e20000100800 */
[----:B-1----:R-:W-:-:S03]  /*1ae40*/  IMAD.MOV.U32 R142, RZ, RZ, R23 ;  /* 0x000000ffff8e7224 */ /* 0x002fc600078e0017 */
[----:B---3--:R-:W-:Y:S01]  /*1ae50*/  IMAD.X R22, R22, 0x1, R0, P3 ;  /* 0x0000000116167824 */ /* 0x008fe200018e0600 */
[----:B------:R-:W-:Y:S01]  /*1ae60*/  STL [R1+0xf0c], R141 ;  /* 0x000f0c8d01007387 */ /* 0x000fe20000100800 */
[----:B--2---:R-:W-:-:S03]  /*1ae70*/  IMAD.MOV.U32 R143, RZ, RZ, R141 ;  /* 0x000000ffff8f7224 */ /* 0x004fc600078e008d */
[----:B------:R-:W-:Y:S04]  /*1ae80*/  STL [R1+0xf18], R7 ;  /* 0x000f180701007387 */ /* 0x000fe80000100800 */
[----:B------:R1:W-:Y:S04]  /*1ae90*/  STL [R1+0xf14], R22 ;  /* 0x000f141601007387 */ /* 0x0003e80000100800 */
[----:B------:R-:W2:Y:S04]  /*1aea0*/  LDL.LU R144, [R1+0xf28] ;  /* 0x000f280001907983 */ /* 0x000ea80000300800 */
[----:B------:R-:W-:Y:S01]  /*1aeb0*/  LDGSTS.E [R5+0x4008], desc[UR34][R142.64], P1 ;  /* 0x040080008e057fae */ /* 0x000fe20008921862 */
[----:B----4-:R-:W-:-:S02]  /*1aec0*/  IMAD.MOV.U32 R23, RZ, RZ, R22 ;  /* 0x000000ffff177224 */ /* 0x010fc400078e0016 */
[----:B-1----:R-:W-:Y:S01]  /*1aed0*/  IMAD.MOV.U32 R22, RZ, RZ, R7 ;  /* 0x000000ffff167224 */ /* 0x002fe200078e0007 */
[----:B------:R-:W-:-:S04]  /*1aee0*/  ISETP.GT.AND P2, PT, R6, 0x7, PT ;  /* 0x000000070600780c */ /* 0x000fc80003f44270 */
[----:B------:R1:W-:Y:S04]  /*1aef0*/  LDGSTS.E [R5+0x8008], desc[UR34][R22.64], P1 ;  /* 0x0800800016057fae */ /* 0x0003e80008921862 */
[----:B------:R-:W3:Y:S04]  /*1af00*/  LDL.LU R142, [R1+0xf30] ;  /* 0x000f3000018e7983 */ /* 0x000ee80000300800 */
[----:B------:R-:W4:Y:S04]  /*1af10*/  LDL.LU R145, [R1+0xf24] ;  /* 0x000f240001917983 */ /* 0x000f280000300800 */
[----:B------:R-:W4:Y:S01]  /*1af20*/  LDL.LU R143, [R1+0xf2c] ;  /* 0x000f2c00018f7983 */ /* 0x000f220000300800 */
[----:B-1----:R-:W-:-:S03]  /*1af30*/  SEL R22, RZ, 0x4, !P2 ;  /* 0x00000004ff167807 */ /* 0x002fc60005000000 */
[----:B------:R-:W4:Y:S01]  /*1af40*/  LDL.LU R23, [R1+0xf38] ;  /* 0x000f380001177983 */ /* 0x000f220000300800 */
[----:B------:R-:W-:-:S03]  /*1af50*/  SEL R22, R22, RZ, !P0 ;  /* 0x000000ff16167207 */ /* 0x000fc60004000000 */
[----:B------:R-:W4:Y:S01]  /*1af60*/  LDL.LU R7, [R1+0xf40] ;  /* 0x000f400001077983 */ /* 0x000f220000300800 */
[----:B------:R-:W-:Y:S02]  /*1af70*/  ISETP.NE.U32.AND P2, PT, R22, RZ, PT ;  /* 0x000000ff1600720c */ /* 0x000fe40003f45070 */
[----:B------:R-:W-:-:S05]  /*1af80*/  IADD3 R146, P3, R146, R2, RZ ;  /* 0x0000000292927210 */ /* 0x000fca0007f7e0ff */
[----:B------:R-:W-:Y:S01]  /*1af90*/  IMAD.X R147, R147, 0x1, R0, P3 ;  /* 0x0000000193937824 */ /* 0x000fe200018e0600 */
[----:B------:R-:W-:Y:S04]  /*1afa0*/  STL [R1+0xf20], R146 ;  /* 0x000f209201007387 */ /* 0x000fe80000100800 */
[----:B------:R-:W-:Y:S04]  /*1afb0*/  STL [R1+0xf1c], R147 ;  /* 0x000f1c9301007387 */ /* 0x000fe80000100800 */
[----:B------:R-:W4:Y:S04]  /*1afc0*/  LDL.LU R141, [R1+0xf34] ;  /* 0x000f3400018d7983 */ /* 0x000f280000300800 */
[----:B------:R-:W4:Y:S04]  /*1afd0*/  LDL.LU R22, [R1+0xf3c] ;  /* 0x000f3c0001167983 */ /* 0x000f280000300800 */
[----:B------:R-:W-:Y:S01]  /*1afe0*/  LDGSTS.E [R5+0xc008], desc[UR34][R146.64], P1 ;  /* 0x0c00800092057fae */ /* 0x000fe20008921862 */
[----:B--2---:R-:W-:-:S05]  /*1aff0*/  IADD3 R144, P1, R144, R2, RZ ;  /* 0x0000000290907210 */ /* 0x004fca0007f3e0ff */
[----:B------:R-:W-:Y:S01]  /*1b000*/  STL [R1+0xf28], R144 ;  /* 0x000f289001007387 */ /* 0x000fe20000100800 */
[----:B---3--:R-:W-:Y:S01]  /*1b010*/  IADD3 R142, P3, R142, R2, RZ ;  /* 0x000000028e8e7210 */ /* 0x008fe20007f7e0ff */
[----:B----4-:R-:W-:-:S04]  /*1b020*/  IMAD.X R145, R145, 0x1, R0, P1 ;  /* 0x0000000191917824 */ /* 0x010fc800008e0600 */
[----:B------:R-:W-:Y:S01]  /*1b030*/  IMAD.X R143, R143, 0x1, R0, P3 ;  /* 0x000000018f8f7824 */ /* 0x000fe200018e0600 */
[----:B------:R1:W-:Y:S04]  /*1b040*/  STL [R1+0xf24], R145 ;  /* 0x000f249101007387 */ /* 0x0003e80000100800 */
[----:B------:R-:W-:Y:S04]  /*1b050*/  STL [R1+0xf30], R142 ;  /* 0x000f308e01007387 */ /* 0x000fe80000100800 */
[----:B------:R1:W-:Y:S01]  /*1b060*/  LDGSTS.E [R5+0xc], desc[UR34][R144.64], P2 ;  /* 0x0000c00090057fae */ /* 0x0003e20009121862 */
[----:B------:R-:W-:-:S03]  /*1b070*/  IADD3 R23, P1, R23, R2, RZ ;  /* 0x0000000217177210 */ /* 0x000fc60007f3e0ff */
[----:B------:R2:W-:Y:S01]  /*1b080*/  STL [R1+0xf2c], R143 ;  /* 0x000f2c8f01007387 */ /* 0x0005e20000100800 */
[----:B------:R-:W-:Y:S01]  /*1b090*/  IADD3 R7, P3, R7, R2, RZ ;  /* 0x0000000207077210 */ /* 0x000fe20007f7e0ff */
[----:B-1----:R-:W-:Y:S02]  /*1b0a0*/  IMAD.MOV.U32 R145, RZ, RZ, R143 ;  /* 0x000000ffff917224 */ /* 0x002fe400078e008f */
[----:B------:R-:W-:Y:S01]  /*1b0b0*/  IMAD.MOV.U32 R144, RZ, RZ, R142 ;  /* 0x000000ffff907224 */ /* 0x000fe200078e008e */
[----:B--2---:R-:W2:Y:S04]  /*1b0c0*/  LDL.LU R143, [R1+0xf44] ;  /* 0x000f4400018f7983 */ /* 0x004ea80000300800 */
[----:B------:R-:W3:Y:S04]  /*1b0d0*/  LDL.LU R142, [R1+0xf48] ;  /* 0x000f4800018e7983 */ /* 0x000ee80000300800 */
[----:B------:R1:W-:Y:S01]  /*1b0e0*/  LDGSTS.E [R5+0x400c], desc[UR34][R144.64], P2 ;  /* 0x0400c00090057fae */ /* 0x0003e20009121862 */
[----:B------:R-:W-:-:S03]  /*1b0f0*/  IMAD.X R141, R141, 0x1, R0, P1 ;  /* 0x000000018d8d7824 */ /* 0x000fc600008e0600 */
[----:B------:R-:W-:Y:S01]  /*1b100*/  STL [R1+0xf38], R23 ;  /* 0x000f381701007387 */ /* 0x000fe20000100800 */
[----:B------:R-:W-:-:S03]  /*1b110*/  IMAD.X R22, R22, 0x1, R0, P3 ;  /* 0x0000000116167824 */ /* 0x000fc600018e0600 */
[----:B------:R4:W-:Y:S01]  /*1b120*/  STL [R1+0xf34], R141 ;  /* 0x000f348d01007387 */ /* 0x0009e20000100800 */
[----:B-1----:R-:W-:Y:S02]  /*1b130*/  IMAD.MOV.U32 R144, RZ, RZ, R23 ;  /* 0x000000ffff907224 */ /* 0x002fe400078e0017 */
[----:B------:R-:W-:Y:S01]  /*1b140*/  IMAD.MOV.U32 R145, RZ, RZ, R141 ;  /* 0x000000ffff917224 */ /* 0x000fe200078e008d */
[----:B------:R-:W-:Y:S04]  /*1b150*/  STL [R1+0xf40], R7 ;  /* 0x000f400701007387 */ /* 0x000fe80000100800 */
[----:B------:R1:W-:Y:S04]  /*1b160*/  STL [R1+0xf3c], R22 ;  /* 0x000f3c1601007387 */ /* 0x0003e80000100800 */
[----:B------:R1:W-:Y:S04]  /*1b170*/  LDGSTS.E [R5+0x800c], desc[UR34][R144.64], P2 ;  /* 0x0800c00090057fae */ /* 0x0003e80009121862 */
[----:B----4-:R-:W4:Y:S04]  /*1b180*/  LDL.LU R141, [R1+0xf4c] ;  /* 0x000f4c00018d7983 */ /* 0x010f280000300800 */
[----:B------:R-:W4:Y:S01]  /*1b190*/  LDL.LU R23, [R1+0xf50] ;  /* 0x000f500001177983 */ /* 0x000f220000300800 */
[----:B-1----:R-:W-:-:S02]  /*1b1a0*/  IMAD.MOV.U32 R145, RZ, RZ, R22 ;  /* 0x000000ffff917224 */ /* 0x002fc400078e0016 */
[----:B------:R-:W-:Y:S01]  /*1b1b0*/  IMAD.MOV.U32 R144, RZ, RZ, R7 ;  /* 0x000000ffff907224 */ /* 0x000fe200078e0007 */
[----:B------:R-:W4:Y:S04]  /*1b1c0*/  LDL.LU R22, [R1+0xf54] ;  /* 0x000f540001167983 */ /* 0x000f280000300800 */
[----:B------:R-:W4:Y:S01]  /*1b1d0*/  LDL.LU R7, [R1+0xf58] ;  /* 0x000f580001077983 */ /* 0x000f220000300800 */
[----:B------:R-:W1:Y:S01]  /*1b1e0*/  S2R R156, SR_TID.X ;  /* 0x00000000009c7919 */ /* 0x000e620000002100 */
[----:B------:R-:W-:Y:S02]  /*1b1f0*/  ISETP.GT.AND P1, PT, R6, 0x8, PT ;  /* 0x000000080600780c */ /* 0x000fe40003f24270 */
[----:B------:R1:W-:Y:S02]  /*1b200*/  LDGSTS.E [R5+0xc00c], desc[UR34][R144.64], P2 ;  /* 0x0c00c00090057fae */ /* 0x0003e40009121862 */
[----:B-1----:R-:W-:-:S04]  /*1b210*/  SEL R5, RZ, 0x4, !P1 ;  /* 0x00000004ff057807 */ /* 0x002fc80004800000 */
[----:B------:R-:W-:Y:S01]  /*1b220*/  SEL R5, R5, RZ, !P0 ;  /* 0x000000ff05057207 */ /* 0x000fe20004000000 */
[C---:B------:R-:W-:Y:S01]  /*1b230*/  IMAD.SHL.U32 R152, R156.reuse, 0x10, RZ ;  /* 0x000000109c987824 */ /* 0x040fe200078e00ff */
[----:B------:R-:W-:-:S04]  /*1b240*/  LOP3.LUT R156, R156, 0x7f, RZ, 0xc0, !PT ;  /* 0x0000007f9c9c7812 */ /* 0x000fc800078ec0ff */
[----:B------:R-:W-:Y:S02]  /*1b250*/  LOP3.LUT R144, R152, 0x70, RZ, 0xc0, !PT ;  /* 0x0000007098907812 */ /* 0x000fe400078ec0ff */
[----:B------:R-:W-:-:S03]  /*1b260*/  ISETP.NE.U32.AND P1, PT, R5, RZ, PT ;  /* 0x000000ff0500720c */ /* 0x000fc60003f25070 */
[----:B------:R-:W-:-:S05]  /*1b270*/  IMAD R144, R156, 0x80, R144 ;  /* 0x000000809c907824 */ /* 0x000fca00078e0290 */
[----:B------:R-:W-:-:S05]  /*1b280*/  LOP3.LUT R144, R144, 0x20, RZ, 0x3c, !PT ;  /* 0x0000002090907812 */ /* 0x000fca00078e3cff */
[----:B------:R-:W-:Y:S01]  /*1b290*/  VIADD R5, R144, UR4 ;  /* 0x0000000490057c36 */ /* 0x000fe20008000000 */
[----:B---3--:R-:W-:-:S05]  /*1b2a0*/  IADD3 R142, P2, R142, R2, RZ ;  /* 0x000000028e8e7210 */ /* 0x008fca0007f5e0ff */
[----:B--2---:R-:W-:Y:S01]  /*1b2b0*/  IMAD.X R143, R143, 0x1, R0, P2 ;  /* 0x000000018f8f7824 */ /* 0x004fe200010e0600 */
[----:B------:R-:W-:Y:S04]  /*1b2c0*/  STL [R1+0xf48], R142 ;  /* 0x000f488e01007387 */ /* 0x000fe80000100800 */
[----:B------:R1:W-:Y:S04]  /*1b2d0*/  STL [R1+0xf44], R143 ;  /* 0x000f448f01007387 */ /* 0x0003e80000100800 */
[----:B------:R-:W2:Y:S04]  /*1b2e0*/  LDL.LU R145, [R1+0xf5c] ;  /* 0x000f5c0001917983 */ /* 0x000ea80000300800 */
[----:B------:R-:W-:Y:S04]  /*1b2f0*/  LDGSTS.E [R5], desc[UR34][R142.64], P1 ;  /* 0x000000008e057fae */ /* 0x000fe80008921862 */
[----:B------:R-:W3:Y:S04]  /*1b300*/  LDL.LU R144, [R1+0xf60] ;  /* 0x000f600001907983 */ /* 0x000ee80000300800 */
[----:B-1----:R-:W2:Y:S04]  /*1b310*/  LDL.LU R143, [R1+0xf64] ;  /* 0x000f6400018f7983 */ /* 0x002ea80000300800 */
[----:B------:R-:W2:Y:S01]  /*1b320*/  LDL.LU R142, [R1+0xf68] ;  /* 0x000f6800018e7983 */ /* 0x000ea20000300800 */
[----:B----4-:R-:W-:-:S05]  /*1b330*/  IADD3 R23, P2, R23, R2, RZ ;  /* 0x0000000217177210 */ /* 0x010fca0007f5e0ff */
[--C-:B------:R-:W-:Y:S01]  /*1b340*/  IMAD.X R141, R141, 0x1, R0.reuse, P2 ;  /* 0x000000018d8d7824 */ /* 0x100fe200010e0600 */
[----:B------:R-:W-:Y:S01]  /*1b350*/  IADD3 R7, P3, R7, R2, RZ ;  /* 0x0000000207077210 */ /* 0x000fe20007f7e0ff */
[----:B------:R1:W-:Y:S04]  /*1b360*/  STL [R1+0xf50], R23 ;  /* 0x000f501701007387 */ /* 0x0003e80000100800 */
[----:B------:R-:W-:Y:S01]  /*1b370*/  IMAD.X R22, R22, 0x1, R0, P3 ;  /* 0x0000000116167824 */ /* 0x000fe200018e0600 */
        /* <DEDUP_REMOVED lines=8> */
[----:B----4-:R-:W4:Y:S01]  /*1b400*/  LDL.LU R141, [R1+0xf6c] ;  /* 0x000f6c00018d7983 */ /* 0x010f220000300800 */
[----:B-1----:R-:W-:-:S05]  /*1b410*/  IMAD.MOV.U32 R22, RZ, RZ, R7 ;  /* 0x000000ffff167224 */ /* 0x002fca00078e0007 */
[----:B------:R1:W-:Y:S02]  /*1b420*/  LDGSTS.E [R5+0x8000], desc[UR34][R22.64], P1 ;  /* 0x0800000016057fae */ /* 0x0003e40008921862 */
[----:B-1----:R-:W-:Y:S02]  /*1b430*/  SEL R22, RZ, 0x4, !P2 ;  /* 0x00000004ff167807 */ /* 0x002fe40005000000 */
[----:B------:R-:W4:Y:S02]  /*1b440*/  LDL.LU R23, [R1+0xf70] ;  /* 0x000f700001177983 */ /* 0x000f240000300800 */
[----:B------:R-:W-:Y:S02]  /*1b450*/  SEL R22, R22, RZ, !P0 ;  /* 0x000000ff16167207 */ /* 0x000fe40004000000 */
[----:B------:R-:W4:Y:S02]  /*1b460*/  LDL.LU R7, [R1+0xf78] ;  /* 0x000f780001077983 */ /* 0x000f240000300800 */
[----:B------:R-:W-:-:S02]  /*1b470*/  ISETP.NE.U32.AND P2, PT, R22, RZ, PT ;  /* 0x000000ff1600720c */ /* 0x000fc40003f45070 */
[----:B------:R-:W4:Y:S01]  /*1b480*/  LDL.LU R22, [R1+0xf74] ;  /* 0x000f740001167983 */ /* 0x000f220000300800 */
[----:B---3--:R-:W-:-:S05]  /*1b490*/  IADD3 R144, P3, R144, R2, RZ ;  /* 0x0000000290907210 */ /* 0x008fca0007f7e0ff */
[--C-:B--2---:R-:W-:Y:S01]  /*1b4a0*/  IMAD.X R145, R145, 0x1, R0.reuse, P3 ;  /* 0x0000000191917824 */ /* 0x104fe200018e0600 */
        /* <DEDUP_REMOVED lines=27> */
[----:B------:R-:W4:Y:S04]  /*1b660*/  LDL.LU R22, [R1+0xf94] ;  /* 0x000f940001167983 */ /* 0x000f280000300800 */
[----:B------:R-:W4:Y:S01]  /*1b670*/  LDL.LU R7, [R1+0xf98] ;  /* 0x000f980001077983 */ /* 0x000f220000300800 */
[----:B------:R-:W-:-:S03]  /*1b680*/  ISETP.GT.AND P1, PT, R6, 0xa, PT ;  /* 0x0000000a0600780c */ /* 0x000fc60003f24270 */
[----:B------:R1:W-:Y:S02]  /*1b690*/  LDGSTS.E [R5+0x8004], desc[UR34][R146.64], P2 ;  /* 0x0800400092057fae */ /* 0x0003e40009121862 */
[----:B-1----:R-:W-:-:S04]  /*1b6a0*/  SEL R146, RZ, 0x4, !P1 ;  /* 0x00000004ff927807 */ /* 0x002fc80004800000 */
[----:B------:R-:W-:-:S04]  /*1b6b0*/  SEL R146, R146, RZ, !P0 ;  /* 0x000000ff92927207 */ /* 0x000fc80004000000 */
[----:B------:R-:W-:Y:S02]  /*1b6c0*/  ISETP.NE.U32.AND P1, PT, R146, RZ, PT ;  /* 0x000000ff9200720c */ /* 0x000fe40003f25070 */
[----:B---3--:R-:W-:-:S05]  /*1b6d0*/  IADD3 R144, P3, R144, R2, RZ ;  /* 0x0000000290907210 */ /* 0x008fca0007f7e0ff */
[--C-:B------:R-:W-:Y:S01]  /*1b6e0*/  IMAD.X R145, R145, 0x1, R0.reuse, P3 ;  /* 0x0000000191917824 */ /* 0x100fe200018e0600 */
[-C--:B--2---:R-:W-:Y:S01]  /*1b6f0*/  IADD3 R142, P4, R142, R2.reuse, RZ ;  /* 0x000000028e8e7210 */ /* 0x084fe20007f9e0ff */
[----:B------:R-:W-:Y:S04]  /*1b700*/  STL [R1+0xf80], R144 ;  /* 0x000f809001007387 */ /* 0x000fe80000100800 */
[----:B------:R-:W-:Y:S01]  /*1b710*/  IMAD.X R143, R143, 0x1, R0, P4 ;  /* 0x000000018f8f7824 */ /* 0x000fe200020e0600 */
[----:B------:R-:W-:Y:S04]  /*1b720*/  STL [R1+0xf7c], R145 ;  /* 0x000f7c9101007387 */ /* 0x000fe80000100800 */
[----:B------:R1:W-:Y:S04]  /*1b730*/  STL [R1+0xf88], R142 ;  /* 0x000f888e01007387 */ /* 0x0003e80000100800 */
[----:B------:R2:W-:Y:S04]  /*1b740*/  STL [R1+0xf84], R143 ;  /* 0x000f848f01007387 */ /* 0x0005e80000100800 */
[----:B------:R-:W3:Y:S04]  /*1b750*/  LDL.LU R147, [R1+0xf9c] ;  /* 0x000f9c0001937983 */ /* 0x000ee80000300800 */
[----:B------:R-:W3:Y:S04]  /*1b760*/  LDL.LU R146, [R1+0xfa0] ;  /* 0x000fa00001927983 */ /* 0x000ee80000300800 */
[----:B------:R-:W-:Y:S04]  /*1b770*/  LDGSTS.E [R5+0xc004], desc[UR34][R144.64], P2 ;  /* 0x0c00400090057fae */ /* 0x000fe80009121862 */
[----:B------:R1:W-:Y:S01]  /*1b780*/  LDGSTS.E [R5+0x8], desc[UR34][R142.64], P1 ;  /* 0x000080008e057fae */ /* 0x0003e20008921862 */
[----:B------:R-:W-:-:S05]  /*1b790*/  IADD3 R23, P2, R23, R2, RZ ;  /* 0x0000000217177210 */ /* 0x000fca0007f5e0ff */
[----:B------:R-:W-:Y:S01]  /*1b7a0*/  IMAD.X R141, R141, 0x1, R0, P2 ;  /* 0x000000018d8d7824 */ /* 0x000fe200010e0600 */
[----:B----4-:R-:W-:Y:S01]  /*1b7b0*/  IADD3 R7, P3, R7, R2, RZ ;  /* 0x0000000207077210 */ /* 0x010fe20007f7e0ff */
        /* <DEDUP_REMOVED lines=12> */
[----:B----4-:R-:W-:-:S02]  /*1b880*/  IMAD.MOV.U32 R23, RZ, RZ, R22 ;  /* 0x000000ffff177224 */ /* 0x010fc400078e0016 */
[----:B-1----:R-:W-:Y:S01]  /*1b890*/  IMAD.MOV.U32 R22, RZ, RZ, R7 ;  /* 0x000000ffff167224 */ /* 0x002fe200078e0007 */
[----:B------:R-:W-:-:S04]  /*1b8a0*/  ISETP.GT.AND P2, PT, R6, 0xb, PT ;  /* 0x0000000b0600780c */ /* 0x000fc80003f44270 */
[----:B------:R1:W-:Y:S02]  /*1b8b0*/  LDGSTS.E [R5+0x8008], desc[UR34][R22.64], P1 ;  /* 0x0800800016057fae */ /* 0x0003e40008921862 */
[----:B-1----:R-:W-:Y:S02]  /*1b8c0*/  SEL R22, RZ, 0x4, !P2 ;  /* 0x00000004ff167807 */ /* 0x002fe40005000000 */
[----:B------:R-:W4:Y:S02]  /*1b8d0*/  LDL.LU R23, [R1+0xfb8] ;  /* 0x000fb80001177983 */ /* 0x000f240000300800 */
[----:B------:R-:W-:Y:S02]  /*1b8e0*/  SEL R22, R22, RZ, !P0 ;  /* 0x000000ff16167207 */ /* 0x000fe40004000000 */
[----:B------:R-:W4:Y:S02]  /*1b8f0*/  LDL.LU R7, [R1+0xfc0] ;  /* 0x000fc00001077983 */ /* 0x000f240000300800 */
[----:B------:R-:W-:-:S02]  /*1b900*/  ISETP.NE.U32.AND P2, PT, R22, RZ, PT ;  /* 0x000000ff1600720c */ /* 0x000fc40003f45070 */
[----:B---3--:R-:W-:-:S05]  /*1b910*/  IADD3 R146, P3, R146, R2, RZ ;  /* 0x0000000292927210 */ /* 0x008fca0007f7e0ff */
[----:B------:R-:W-:Y:S01]  /*1b920*/  IMAD.X R147, R147, 0x1, R0, P3 ;  /* 0x0000000193937824 */ /* 0x000fe200018e0600 */
[----:B------:R-:W-:Y:S04]  /*1b930*/  STL [R1+0xfa0], R146 ;  /* 0x000fa09201007387 */ /* 0x000fe80000100800 */
[----:B------:R-:W-:Y:S04]  /*1b940*/  STL [R1+0xf9c], R147 ;  /* 0x000f9c9301007387 */ /* 0x000fe80000100800 */
[----:B------:R-:W3:Y:S04]  /*1b950*/  LDL.LU R141, [R1+0xfb4] ;  /* 0x000fb400018d7983 */ /* 0x000ee80000300800 */
[----:B------:R-:W3:Y:S04]  /*1b960*/  LDL.LU R22, [R1+0xfbc] ;  /* 0x000fbc0001167983 */ /* 0x000ee80000300800 */
        /* <DEDUP_REMOVED lines=15> */
[-C--:B----4-:R-:W-:Y:S02]  /*1ba60*/  IADD3 R23, P1, R23, R2.reuse, RZ ;  /* 0x0000000217177210 */ /* 0x090fe40007f3e0ff */
[----:B------:R-:W-:Y:S01]  /*1ba70*/  IADD3 R7, P3, R7, R2, RZ ;  /* 0x0000000207077210 */ /* 0x000fe20007f7e0ff */
[----:B------:R4:W-:Y:S04]  /*1ba80*/  LDGSTS.E [R5+0x400c], desc[UR34][R144.64], P2 ;  /* 0x0400c00090057fae */ /* 0x0009e80009121862 */
[----:B------:R-:W-:Y:S01]  /*1ba90*/  STL [R1+0xfb8], R23 ;  /* 0x000fb81701007387 */ /* 0x000fe20000100800 */
[----:B----4-:R-:W-:-:S02]  /*1baa0*/  IMAD.MOV.U32 R144, RZ, RZ, R23 ;  /* 0x000000ffff907224 */ /* 0x010fc400078e0017 */
[C---:B-1----:R-:W-:Y:S01]  /*1bab0*/  IMAD.SHL.U32 R152, R156.reuse, 0x10, RZ ;  /* 0x000000109c987824 */ /* 0x042fe200078e00ff */
[----:B------:R-:W-:Y:S01]  /*1bac0*/  LOP3.LUT R156, R156, 0x7f, RZ, 0xc0, !PT ;  /* 0x0000007f9c9c7812 */ /* 0x000fe200078ec0ff */
[--C-:B---3--:R-:W-:Y:S02]  /*1bad0*/  IMAD.X R141, R141, 0x1, R0.reuse, P1 ;  /* 0x000000018d8d7824 */ /* 0x108fe400008e0600 */
        /* <DEDUP_REMOVED lines=681> */
[----:B------:R1:W-:Y:S01]  /*1e570*/  STL [R1+0x11f0], R23 ;  /* 0x0011f01701007387 */ /* 0x0003e20000100800 */
[----:B------:R-:W-:-:S03]  /*1e580*/  IMAD.X R22, R22, 0x1, R0, P3 ;  /* 0x0000000116167824 */ /* 0x000fc600018e0600 */
[----:B------:R3:W-:Y:S01]  /*1e590*/  STL [R1+0x11ec], R141 ;  /* 0x0011ec8d01007387 */ /* 0x0007e20000100800 */
[----:B------:R-:W-:Y:S02]  /*1e5a0*/  IMAD.MOV.U32 R146, RZ, RZ, R23 ;  /* 0x000000ffff927224 */ /* 0x000fe400078e0017 */
[----:B------:R-:W-:Y:S01]  /*1e5b0*/  IMAD.MOV.U32 R147, RZ, RZ, R141 ;  /* 0x000000ffff937224 */ /* 0x000fe200078e008d */
[----:B------:R-:W-:Y:S01]  /*1e5c0*/  STL [R1+0x11f8], R7 ;  /* 0x0011f80701007387 */ /* 0x000fe20000100800 */
[----:B-1----:R-:W-:-:S03]  /*1e5d0*/  IMAD.MOV.U32 R23, RZ, RZ, R22 ;  /* 0x000000ffff177224 */ /* 0x002fc600078e0016 */
[----:B------:R1:W-:Y:S04]  /*1e5e0*/  STL [R1+0x11f4], R22 ;  /* 0x0011f41601007387 */ /* 0x0003e80000100800 */
[----:B------:R4:W-:Y:S04]  /*1e5f0*/  LDGSTS.E [R5+0x4004], desc[UR34][R146.64], P2 ;  /* 0x0400400092057fae */ /* 0x0009e80009121862 */
[----:B---3--:R-:W3:Y:S01]  /*1e600*/  LDL.LU R141, [R1+0x120c] ;  /* 0x00120c00018d7983 */ /* 0x008ee20000300800 */
[----:B-1----:R-:W-:-:S03]  /*1e610*/  IMAD.MOV.U32 R22, RZ, RZ, R7 ;  /* 0x000000ffff167224 */ /* 0x002fc600078e0007 */
[----:B------:R-:W3:Y:S04]  /*1e620*/  LDL.LU R7, [R1+0x1210] ;  /* 0x0012100001077983 */ /* 0x000ee80000300800 */
[----:B------:R1:W-:Y:S01]  /*1e630*/  LDGSTS.E [R5+0x8004], desc[UR34][R22.64], P2 ;  /* 0x0800400016057fae */ /* 0x0003e20009121862 */
[----:B------:R-:W-:-:S04]  /*1e640*/  ISETP.GT.AND P1, PT, R6, 0x1e, PT ;  /* 0x0000001e0600780c */ /* 0x000fc80003f24270 */
[----:B----4-:R-:W-:Y:S01]  /*1e650*/  SEL R146, RZ, 0x4, !P1 ;  /* 0x00000004ff927807 */ /* 0x010fe20004800000 */
[----:B------:R-:W4:Y:S04]  /*1e660*/  LDL.LU R23, [R1+0x1214] ;  /* 0x0012140001177983 */ /* 0x000f280000300800 */
[----:B------:R-:W1:Y:S01]  /*1e670*/  LDL.LU R22, [R1+0x1218] ;  /* 0x0012180001167983 */ /* 0x000e620000300800 */
[----:B------:R-:W-:-:S04]  /*1e680*/  SEL R146, R146, RZ, !P0 ;  /* 0x000000ff92927207 */ /* 0x000fc80004000000 */
[----:B------:R-:W-:Y:S02]  /*1e690*/  ISETP.NE.U32.AND P1, PT, R146, RZ, PT ;  /* 0x000000ff9200720c */ /* 0x000fe40003f25070 */
[----:B------:R-:W-:-:S05]  /*1e6a0*/  IADD3 R144, P3, R144, R2, RZ ;  /* 0x0000000290907210 */ /* 0x000fca0007f7e0ff */
[--C-:B------:R-:W-:Y:S01]  /*1e6b0*/  IMAD.X R145, R145, 0x1, R0.reuse, P3 ;  /* 0x0000000191917824 */ /* 0x100fe200018e0600 */
[-C--:B--2---:R-:W-:Y:S01]  /*1e6c0*/  IADD3 R142, P4, R142, R2.reuse, RZ ;  /* 0x000000028e8e7210 */ /* 0x084fe20007f9e0ff */
[----:B------:R-:W-:Y:S04]  /*1e6d0*/  STL [R1+0x1200], R144 ;  /* 0x0012009001007387 */ /* 0x000fe80000100800 */
[----:B------:R-:W-:Y:S01]  /*1e6e0*/  IMAD.X R143, R143, 0x1, R0, P4 ;  /* 0x000000018f8f7824 */ /* 0x000fe200020e0600 */
[----:B------:R-:W-:Y:S04]  /*1e6f0*/  STL [R1+0x11fc], R145 ;  /* 0x0011fc9101007387 */ /* 0x000fe80000100800 */
[----:B------:R2:W-:Y:S04]  /*1e700*/  STL [R1+0x1208], R142 ;  /* 0x0012088e01007387 */ /* 0x0005e80000100800 */
[----:B------:R2:W-:Y:S04]  /*1e710*/  STL [R1+0x1204], R143 ;  /* 0x0012048f01007387 */ /* 0x0005e80000100800 */
[----:B------:R-:W2:Y:S04]  /*1e720*/  LDL.LU R147, [R1+0x121c] ;  /* 0x00121c0001937983 */ /* 0x000ea80000300800 */
[----:B------:R-:W2:Y:S04]  /*1e730*/  LDL.LU R146, [R1+0x1220] ;  /* 0x0012200001927983 */ /* 0x000ea80000300800 */
[----:B------:R-:W-:Y:S04]  /*1e740*/  LDGSTS.E [R5+0xc004], desc[UR34][R144.64], P2 ;  /* 0x0c00400090057fae */ /* 0x000fe80009121862 */
[----:B------:R2:W-:Y:S01]  /*1e750*/  LDGSTS.E [R5+0x8], desc[UR34][R142.64], P1 ;  /* 0x000080008e057fae */ /* 0x0005e20008921862 */
[----:B---3--:R-:W-:-:S05]  /*1e760*/  IADD3 R7, P2, R7, R2, RZ ;  /* 0x0000000207077210 */ /* 0x008fca0007f5e0ff */
[----:B------:R-:W-:Y:S01]  /*1e770*/  IMAD.X R141, R141, 0x1, R0, P2 ;  /* 0x000000018d8d7824 */ /* 0x000fe200010e0600 */
[----:B------:R3:W-:Y:S04]  /*1e780*/  STL [R1+0x1210], R7 ;  /* 0x0012100701007387 */ /* 0x0007e80000100800 */
[----:B------:R3:W-:Y:S01]  /*1e790*/  STL [R1+0x120c], R141 ;  /* 0x00120c8d01007387 */ /* 0x0007e20000100800 */
[----:B-1----:R-:W-:-:S05]  /*1e7a0*/  IADD3 R22, P3, R22, R2, RZ ;  /* 0x0000000216167210 */ /* 0x002fca0007f7e0ff */
[----:B----4-:R-:W-:Y:S01]  /*1e7b0*/  IMAD.X R23, R23, 0x1, R0, P3 ;  /* 0x0000000117177824 */ /* 0x010fe200018e0600 */
[----:B------:R-:W-:Y:S01]  /*1e7c0*/  STL [R1+0x1218], R22 ;  /* 0x0012181601007387 */ /* 0x000fe20000100800 */
[----:B--2---:R-:W-:-:S03]  /*1e7d0*/  IMAD.MOV.U32 R142, RZ, RZ, R7 ;  /* 0x000000ffff8e7224 */ /* 0x004fc600078e0007 */
[----:B------:R1:W-:Y:S01]  /*1e7e0*/  STL [R1+0x1214], R23 ;  /* 0x0012141701007387 */ /* 0x0003e20000100800 */
[----:B------:R-:W-:-:S03]  /*1e7f0*/  IMAD.MOV.U32 R143, RZ, RZ, R141 ;  /* 0x000000ffff8f7224 */ /* 0x000fc600078e008d */
[----:B------:R-:W2:Y:S01]  /*1e800*/  LDL.LU R144, [R1+0x1228] ;  /* 0x0012280001907983 */ /* 0x000ea20000300800 */
[----:B------:R-:W-:-:S03]  /*1e810*/  ISETP.GT.AND P2, PT, R6, 0x1f, PT ;  /* 0x0000001f0600780c */ /* 0x000fc60003f44270 */
[----:B---3--:R-:W3:Y:S04]  /*1e820*/  LDL.LU R7, [R1+0x1230] ;  /* 0x0012300001077983 */ /* 0x008ee80000300800 */
[----:B------:R-:W4:Y:S04]  /*1e830*/  LDL.LU R145, [R1+0x1224] ;  /* 0x0012240001917983 */ /* 0x000f280000300800 */
[----:B------:R-:W-:Y:S04]  /*1e840*/  LDGSTS.E [R5+0x4008], desc[UR34][R142.64], P1 ;  /* 0x040080008e057fae */ /* 0x000fe80008921862 */
[----:B------:R-:W4:Y:S04]  /*1e850*/  LDL.LU R141, [R1+0x122c] ;  /* 0x00122c00018d7983 */ /* 0x000f280000300800 */
[----:B------:R1:W-:Y:S04]  /*1e860*/  LDGSTS.E [R5+0x8008], desc[UR34][R22.64], P1 ;  /* 0x0800800016057fae */ /* 0x0003e80008921862 */
[----:B------:R-:W4:Y:S01]  /*1e870*/  LDL.LU R142, [R1+0x1238] ;  /* 0x00123800018e7983 */ /* 0x000f220000300800 */
[----:B-1----:R-:W-:-:S03]  /*1e880*/  SEL R23, RZ, 0x4, !P2 ;  /* 0x00000004ff177807 */ /* 0x002fc60005000000 */
[----:B------:R-:W4:Y:S01]  /*1e890*/  LDL.LU R22, [R1+0x1240] ;  /* 0x0012400001167983 */ /* 0x000f220000300800 */
[----:B------:R-:W-:Y:S02]  /*1e8a0*/  SEL R23, R23, RZ, !P0 ;  /* 0x000000ff17177207 */ /* 0x000fe40004000000 */
[----:B------:R-:W-:-:S05]  /*1e8b0*/  IADD3 R146, P3, R146, R2, RZ ;  /* 0x0000000292927210 */ /* 0x000fca0007f7e0ff */
[----:B------:R-:W-:Y:S01]  /*1e8c0*/  IMAD.X R147, R147, 0x1, R0, P3 ;  /* 0x0000000193937824 */ /* 0x000fe200018e0600 */
[----:B------:R-:W-:Y:S01]  /*1e8d0*/  STL [R1+0x1220], R146 ;  /* 0x0012209201007387 */ /* 0x000fe20000100800 */
[----:B------:R-:W-:-:S03]  /*1e8e0*/  ISETP.NE.U32.AND P2, PT, R23, RZ, PT ;  /* 0x000000ff1700720c */ /* 0x000fc60003f45070 */
[----:B------:R-:W-:Y:S04]  /*1e8f0*/  STL [R1+0x121c], R147 ;  /* 0x00121c9301007387 */ /* 0x000fe80000100800 */
[----:B------:R-:W4:Y:S04]  /*1e900*/  LDL.LU R143, [R1+0x1234] ;  /* 0x00123400018f7983 */ /* 0x000f280000300800 */
[----:B------:R-:W4:Y:S04]  /*1e910*/  LDL.LU R23, [R1+0x123c] ;  /* 0x00123c0001177983 */ /* 0x000f280000300800 */
[----:B------:R-:W-:Y:S01]  /*1e920*/  LDGSTS.E [R5+0xc008], desc[UR34][R146.64], P1 ;  /* 0x0c00800092057fae */ /* 0x000fe20008921862 */
[----:B--2---:R-:W-:-:S02]  /*1e930*/  IADD3 R144, P1, R144, R2, RZ ;  /* 0x0000000290907210 */ /* 0x004fc40007f3e0ff */
[----:B---3--:R-:W-:-:S03]  /*1e940*/  IADD3 R7, P3, R7, R2, RZ ;  /* 0x0000000207077210 */ /* 0x008fc60007f7e0ff */
[--C-:B----4-:R-:W-:Y:S01]  /*1e950*/  IMAD.X R145, R145, 0x1, R0.reuse, P1 ;  /* 0x0000000191917824 */ /* 0x110fe200008e0600 */
[----:B------:R-:W-:Y:S04]  /*1e960*/  STL [R1+0x1228], R144 ;  /* 0x0012289001007387 */ /* 0x000fe80000100800 */
[----:B------:R1:W-:Y:S01]  /*1e970*/  STL [R1+0x1224], R145 ;  /* 0x0012249101007387 */ /* 0x0003e20000100800 */
[----:B------:R-:W-:-:S03]  /*1e980*/  IMAD.X R141, R141, 0x1, R0, P3 ;  /* 0x000000018d8d7824 */ /* 0x000fc600018e0600 */
[----:B------:R-:W-:Y:S04]  /*1e990*/  STL [R1+0x1230], R7 ;  /* 0x0012300701007387 */ /* 0x000fe80000100800 */
[----:B------:R1:W-:Y:S01]  /*1e9a0*/  LDGSTS.E [R5+0xc], desc[UR34][R144.64], P2 ;  /* 0x0000c00090057fae */ /* 0x0003e20009121862 */
[----:B------:R-:W-:-:S03]  /*1e9b0*/  IADD3 R142, P1, R142, R2, RZ ;  /* 0x000000028e8e7210 */ /* 0x000fc60007f3e0ff */
[----:B------:R2:W-:Y:S01]  /*1e9c0*/  STL [R1+0x122c], R141 ;  /* 0x00122c8d01007387 */ /* 0x0005e20000100800 */
[----:B-1----:R-:W-:Y:S01]  /*1e9d0*/  IMAD.MOV.U32 R145, RZ, RZ, R141 ;  /* 0x000000ffff917224 */ /* 0x002fe200078e008d */
[----:B------:R-:W-:Y:S01]  /*1e9e0*/  IADD3 R22, P3, R22, R2, RZ ;  /* 0x0000000216167210 */ /* 0x000fe20007f7e0ff */
[----:B------:R-:W-:Y:S01]  /*1e9f0*/  IMAD.MOV.U32 R144, RZ, RZ, R7 ;  /* 0x000000ffff907224 */ /* 0x000fe200078e0007 */
[----:B--2---:R-:W2:Y:S04]  /*1ea00*/  LDL.LU R141, [R1+0x1244] ;  /* 0x00124400018d7983 */ /* 0x004ea80000300800 */
[----:B------:R-:W3:Y:S04]  /*1ea10*/  LDL.LU R7, [R1+0x1248] ;  /* 0x0012480001077983 */ /* 0x000ee80000300800 */
[----:B------:R-:W-:Y:S04]  /*1ea20*/  STL [R1+0x1238], R142 ;  /* 0x0012388e01007387 */ /* 0x000fe80000100800 */
[----:B------:R1:W-:Y:S01]  /*1ea30*/  LDGSTS.E [R5+0x400c], desc[UR34][R144.64], P2 ;  /* 0x0400c00090057fae */ /* 0x0003e20009121862 */
[----:B------:R-:W-:-:S02]  /*1ea40*/  IMAD.X R143, R143, 0x1, R0, P1 ;  /* 0x000000018f8f7824 */ /* 0x000fc400008e0600 */
[----:B------:R-:W-:-:S03]  /*1ea50*/  IMAD.X R23, R23, 0x1, R0, P3 ;  /* 0x0000000117177824 */ /* 0x000fc600018e0600 */
[----:B------:R4:W-:Y:S04]  /*1ea60*/  STL [R1+0x1234], R143 ;  /* 0x0012348f01007387 */ /* 0x0009e80000100800 */
[----:B------:R-:W-:Y:S04]  /*1ea70*/  STL [R1+0x1240], R22 ;  /* 0x0012401601007387 */ /* 0x000fe80000100800 */
[----:B------:R1:W-:Y:S04]  /*1ea80*/  STL [R1+0x123c], R23 ;  /* 0x00123c1701007387 */ /* 0x0003e80000100800 */
[----:B------:R-:W-:Y:S04]  /*1ea90*/  LDGSTS.E [R5+0x800c], desc[UR34][R142.64], P2 ;  /* 0x0800c0008e057fae */ /* 0x000fe80009121862 */
[----:B------:R1:W-:Y:S01]  /*1eaa0*/  LDGSTS.E [R5+0xc00c], desc[UR34][R22.64], P2 ;  /* 0x0c00c00016057fae */ /* 0x0003e20009121862 */
[----:B------:R-:W1:Y:S03]  /*1eab0*/  S2R R156, SR_TID.X ;  /* 0x00000000009c7919 */ /* 0x000e660000002100 */
[----:B----4-:R-:W4:Y:S04]  /*1eac0*/  LDL.LU.64 R142, [R1+0xe38] ;  /* 0x000e3800018e7983 */ /* 0x010f280000300a00 */
[----:B-1----:R-:W4:Y:S04]  /*1ead0*/  LDL.LU.64 R22, [R1+0xe28] ;  /* 0x000e280001167983 */ /* 0x002f280000300a00 */
[----:B------:R-:W4:Y:S04]  /*1eae0*/  LDL.LU.64 R148, [R1+0xe18] ;  /* 0x000e180001947983 */ /* 0x000f280000300a00 */
[----:B------:R-:W4:Y:S01]  /*1eaf0*/  LDL.LU.64 R146, [R1+0xe08] ;  /* 0x000e080001927983 */ /* 0x000f220000300a00 */
[----:B------:R-:W-:-:S03]  /*1eb00*/  ULEA UR4, UR10, UR8, 0xf ;  /* 0x000000080a047291 */ /* 0x000fc6000f8e783f */
[----:B------:R-:W0:Y:S01]  /*1eb10*/  LDGDEPBAR ;  /* 0x00000000000079af */ /* 0x000e220000000000 */
[----:B------:R-:W-:Y:S02]  /*1eb20*/  LOP3.LUT R144, R156, 0x1f, RZ, 0xc0, !PT ;  /* 0x0000001f9c907812 */ /* 0x000fe400078ec0ff */
[----:B------:R-:W1:Y:S02]  /*1eb30*/  S2R R156, SR_TID.X ;  /* 0x00000000009c7919 */ /* 0x000e640000002100 */
[----:B------:R-:W-:-:S04]  /*1eb40*/  ISETP.GE.AND P1, PT, R144, R6, PT ;  /* 0x000000069000720c */ /* 0x000fc80003f26270 */
[----:B------:R-:W-:-:S04]  /*1eb50*/  SEL R5, RZ, 0x4, P1 ;  /* 0x00000004ff057807 */ /* 0x000fc80000800000 */
[----:B------:R-:W-:-:S04]  /*1eb60*/  SEL R5, R5, RZ, !P0 ;  /* 0x000000ff05057207 */ /* 0x000fc80004000000 */
[----:B------:R-:W-:Y:S02]  /*1eb70*/  ISETP.NE.U32.AND P0, PT, R5, RZ, PT ;  /* 0x000000ff0500720c */ /* 0x000fe40003f05070 */
[C---:B-1----:R-:W-:Y:S02]  /*1eb80*/  LOP3.LUT R152, R156.reuse, 0x60, RZ, 0xc0, !PT ;  /* 0x000000609c987812 */ /* 0x042fe400078ec0ff */
[----:B------:R-:W-:Y:S02]  /*1eb90*/  LOP3.LUT R156, R156, 0x7f, RZ, 0xc0, !PT ;  /* 0x0000007f9c9c7812 */ /* 0x000fe400078ec0ff */
[----:B------:R-:W-:-:S03]  /*1eba0*/  SHF.R.U32.HI R145, RZ, 0x1, R152 ;  /* 0x00000001ff917819 */ /* 0x000fc60000011698 */
[----:B------:R-:W-:-:S05]  /*1ebb0*/  IMAD.SHL.U32 R144, R156, 0x4, RZ ;  /* 0x000000049c907824 */ /* 0x000fca00078e00ff */
[----:B------:R-:W-:-:S05]  /*1ebc0*/  LOP3.LUT R144, R144, R145, RZ, 0x3c, !PT ;  /* 0x0000009190907212 */ /* 0x000fca00078e3cff */
[----:B------:R-:W-:Y:S01]  /*1ebd0*/  VIADD R5, R144, UR4 ;  /* 0x0000000490057c36 */ /* 0x000fe20008000000 */
[----:B---3--:R-:W-:-:S05]  /*1ebe0*/  IADD3 R7, P1, R7, R4, RZ ;  /* 0x0000000407077210 */ /* 0x008fca0007f3e0ff */
[----:B--2---:R-:W-:Y:S01]  /*1ebf0*/  IMAD.X R141, R141, 0x1, R3, P1 ;  /* 0x000000018d8d7824 */ /* 0x004fe200008e0603 */
[----:B------:R1:W-:Y:S01]  /*1ec00*/  STL [R1+0x1248], R7 ;  /* 0x0012480701007387 */ /* 0x0003e20000100800 */
[----:B------:R-:W-:Y:S02]  /*1ec10*/  IMAD.MOV.U32 R6, RZ, RZ, R7 ;  /* 0x000000ffff067224 */ /* 0x000fe400078e0007 */
[----:B-1----:R-:W-:-:S05]  /*1ec20*/  IMAD.MOV.U32 R7, RZ, RZ, R141 ;  /* 0x000000ffff077224 */ /* 0x002fca00078e008d */
[----:B------:R1:W-:Y:S01]  /*1ec30*/  LDGSTS.E [R5+0x30000], desc[UR34][R6.64], P0 ;  /* 0x3000000006057fae */ /* 0x0003e20008121862 */
[----:B----4-:R-:W-:-:S05]  /*1ec40*/  IADD3 R144, P1, R142, R4, RZ ;  /* 0x000000048e907210 */ /* 0x010fca0007f3e0ff */
[----:B-1----:R-:W-:Y:S01]  /*1ec50*/  IMAD.X R6, R143, 0x1, R3, P1 ;  /* 0x000000018f067824 */ /* 0x002fe200008e0603 */
[----:B------:R-:W-:-:S05]  /*1ec60*/  IADD3 R142, P1, R22, R4, RZ ;  /* 0x00000004168e7210 */ /* 0x000fca0007f3e0ff */
[----:B------:R-:W-:Y:S01]  /*1ec70*/  IMAD.X R143, R23, 0x1, R3, P1 ;  /* 0x00000001178f7824 */ /* 0x000fe200008e0603 */
[----:B------:R-:W-:-:S05]  /*1ec80*/  IADD3 R22, P1, R148, R4, RZ ;  /* 0x0000000494167210 */ /* 0x000fca0007f3e0ff */
[--C-:B------:R-:W-:Y:S01]  /*1ec90*/  IMAD.X R23, R149, 0x1, R3.reuse, P1 ;  /* 0x0000000195177824 */ /* 0x100fe200008e0603 */
[-C--:B------:R-:W-:Y:S01]  /*1eca0*/  IADD3 R7, P1, R146, R4.reuse, RZ ;  /* 0x0000000492077210 */ /* 0x080fe20007f3e0ff */
[----:B------:R1:W-:Y:S04]  /*1ecb0*/  STL [R1+0x1244], R141 ;  /* 0x0012448d01007387 */ /* 0x0003e80000100800 */
[----:B-1----:R-:W-:Y:S01]  /*1ecc0*/  IMAD.X R141, R147, 0x1, R3, P1 ;  /* 0x00000001938d7824 */ /* 0x002fe200008e0603 */
[----:B------:R-:W-:-:S05]  /*1ecd0*/  IADD3 R148, P1, R250, R4, RZ ;  /* 0x00000004fa947210 */ /* 0x000fca0007f3e0ff */
[----:B------:R-:W-:Y:S01]  /*1ece0*/  IMAD.X R250, R251, 0x1, R3, P1 ;  /* 0x00000001fbfa7824 */ /* 0x000fe200008e0603 */
        /* <DEDUP_REMOVED lines=28> */
[----:B------:R-:W-:Y:S01]  /*1eeb0*/  IADD3 R235, P1, R190, R4, RZ ;  /* 0x00000004beeb7210 */ /* 0x000fe20007f3e0ff */
[----:B------:R-:W-:-:S04]  /*1eec0*/  IMAD.MOV.U32 R211, RZ, RZ, R156 ;  /* 0x000000ffffd37224 */ /* 0x000fc800078e009c */
        /* <DEDUP_REMOVED lines=10> */
[-C--:B------:R-:W-:Y:S01]  /*1ef70*/  IADD3 R152, P1, R174, R4.reuse, RZ ;  /* 0x00000004ae987210 */ /* 0x080fe20007f3e0ff */
[----:B------:R-:W-:Y:S02]  /*1ef80*/  IMAD.MOV.U32 R227, RZ, RZ, R151 ;  /* 0x000000ffffe37224 */ /* 0x000fe400078e0097 */
[----:B------:R-:W-:Y:S02]  /*1ef90*/  IMAD.MOV.U32 R199, RZ, RZ, R243 ;  /* 0x000000ffffc77224 */ /* 0x000fe400078e00f3 */
[----:B------:R-:W-:Y:S01]  /*1efa0*/  IMAD.X R174, R175, 0x1, R3, P1 ;  /* 0x00000001afae7824 */ /* 0x000fe200008e0603 */
[----:B------:R-:W-:Y:S01]  /*1efb0*/  IADD3 R151, P1, R170, R4, RZ ;  /* 0x00000004aa977210 */ /* 0x000fe20007f3e0ff */
[----:B------:R-:W-:Y:S02]  /*1efc0*/  IMAD.MOV.U32 R243, RZ, RZ, R145 ;  /* 0x000000fffff37224 */ /* 0x000fe400078e0091 */
[----:B------:R-:W-:-:S02]  /*1efd0*/  IMAD.MOV.U32 R187, RZ, RZ, R141 ;  /* 0x000000ffffbb7224 */ /* 0x000fc400078e008d */
[----:B------:R-:W-:Y:S02]  /*1efe0*/  IMAD.MOV.U32 R145, RZ, RZ, R6 ;  /* 0x000000ffff917224 */ /* 0x000fe400078e0006 */
[----:B------:R-:W-:Y:S02]  /*1eff0*/  IMAD.MOV.U32 R6, RZ, RZ, R7 ;  /* 0x000000ffff067224 */ /* 0x000fe400078e0007 */
[----:B------:R-:W-:Y:S01]  /*1f000*/  IMAD.MOV.U32 R231, RZ, RZ, R150 ;  /* 0x000000ffffe77224 */ /* 0x000fe200078e0096 */
[----:B------:R-:W-:Y:S01]  /*1f010*/  LDGSTS.E [R5+0x30400], desc[UR34][R144.64], P0 ;  /* 0x3040000090057fae */ /* 0x000fe20008121862 */
[----:B------:R-:W-:Y:S01]  /*1f020*/  IMAD.X R170, R171, 0x1, R3, P1 ;  /* 0x00000001abaa7824 */ /* 0x000fe200008e0603 */
[----:B------:R-:W-:Y:S01]  /*1f030*/  IADD3 R150, P1, R166, R4, RZ ;  /* 0x00000004a6967210 */ /* 0x000fe20007f3e0ff */
[----:B------:R-:W-:Y:S01]  /*1f040*/  IMAD.MOV.U32 R7, RZ, RZ, R187 ;  /* 0x000000ffff077224 */ /* 0x000fe200078e00bb */
[----:B------:R-:W-:Y:S04]  /*1f050*/  STL.64 [R1+0xe38], R144 ;  /* 0x000e389001007387 */ /* 0x000fe80000100a00 */
[----:B------:R-:W-:Y:S01]  /*1f060*/  STL.64 [R1+0xe28], R142 ;  /* 0x000e288e01007387 */ /* 0x000fe20000100a00 */
[----:B------:R-:W-:-:S03]  /*1f070*/  IMAD.X R166, R167, 0x1, R3, P1 ;  /* 0x00000001a7a67824 */ /* 0x000fc600008e0603 */
[----:B------:R-:W-:Y:S04]  /*1f080*/  LDGSTS.E [R5+0x30800], desc[UR34][R142.64], P0 ;  /* 0x308000008e057fae */ /* 0x000fe80008121862 */
[----:B------:R-:W-:Y:S04]  /*1f090*/  STL.64 [R1+0xe18], R22 ;  /* 0x000e181601007387 */ /* 0x000fe80000100a00 */
[----:B------:R-:W-:Y:S04]  /*1f0a0*/  LDGSTS.E [R5+0x30c00], desc[UR34][R22.64], P0 ;  /* 0x30c0000016057fae */ /* 0x000fe80008121862 */
[----:B------:R1:W-:Y:S04]  /*1f0b0*/  STL.64 [R1+0xe08], R6 ;  /* 0x000e080601007387 */ /* 0x0003e80000100a00 */
[----:B------:R2:W-:Y:S01]  /*1f0c0*/  LDGSTS.E [R5+0x31000], desc[UR34][R6.64], P0 ;  /* 0x3100000006057fae */ /* 0x0005e20008121862 */
[----:B------:R-:W-:-:S02]  /*1f0d0*/  IMAD.MOV.U32 R171, RZ, RZ, R170 ;  /* 0x000000ffffab7224 */ /* 0x000fc400078e00aa */
[----:B------:R-:W-:Y:S02]  /*1f0e0*/  IMAD.MOV.U32 R167, RZ, RZ, R166 ;  /* 0x000000ffffa77224 */ /* 0x000fe400078e00a6 */
[----:B------:R-:W-:Y:S02]  /*1f0f0*/  IMAD.MOV.U32 R170, RZ, RZ, R151 ;  /* 0x000000ffffaa7224 */ /* 0x000fe400078e0097 */
[----:B------:R-:W-:Y:S01]  /*1f100*/  IMAD.MOV.U32 R166, RZ, RZ, R150 ;  /* 0x000000ffffa67224 */ /* 0x000fe200078e0096 */
[----:B-1----:R-:W3:Y:S04]  /*1f110*/  LDL.LU.64 R6, [R1+0xe40] ;  /* 0x000e400001067983 */ /* 0x002ee80000300a00 */
[----:B------:R-:W4:Y:S04]  /*1f120*/  LDL.LU.64 R150, [R1+0xe30] ;  /* 0x000e300001967983 */ /* 0x000f280000300a00 */
[----:B------:R-:W4:Y:S04]  /*1f130*/  LDL.LU.64 R22, [R1+0xe20] ;  /* 0x000e200001167983 */ /* 0x000f280000300a00 */
[----:B------:R-:W4:Y:S04]  /*1f140*/  LDL.LU.64 R144, [R1+0xe10] ;  /* 0x000e100001907983 */ /* 0x000f280000300a00 */
[----:B------:R-:W4:Y:S01]  /*1f150*/  LDL.LU.64 R142, [R1+0xe00] ;  /* 0x000e0000018e7983 */ /* 0x000f220000300a00 */
[----:B------:R-:W-:-:S02]  /*1f160*/  IMAD.MOV.U32 R207, RZ, RZ, R251 ;  /* 0x000000ffffcf7224 */ /* 0x000fc400078e00fb */
[----:B------:R-:W-:Y:S02]  /*1f170*/  IMAD.MOV.U32 R203, RZ, RZ, R247 ;  /* 0x000000ffffcb7224 */ /* 0x000fe400078e00f7 */
[----:B------:R-:W-:Y:S02]  /*1f180*/  IMAD.MOV.U32 R251, RZ, RZ, R148 ;  /* 0x000000fffffb7224 */ /* 0x000fe400078e0094 */
[----:B------:R-:W-:Y:S02]  /*1f190*/  IMAD.MOV.U32 R247, RZ, RZ, R146 ;  /* 0x000000fffff77224 */ /* 0x000fe400078e0092 */
[----:B------:R-:W-:Y:S02]  /*1f1a0*/  IMAD.MOV.U32 R191, RZ, RZ, R235 ;  /* 0x000000ffffbf7224 */ /* 0x000fe400078e00eb */
[----:B------:R-:W-:Y:S02]  /*1f1b0*/  IMAD.MOV.U32 R195, RZ, RZ, R239 ;  /* 0x000000ffffc37224 */ /* 0x000fe400078e00ef */
[----:B------:R-:W-:Y:S01]  /*1f1c0*/  IMAD.MOV.U32 R235, RZ, RZ, R149 ;  /* 0x000000ffffeb7224 */ /* 0x000fe200078e0095 */
[----:B------:R-:W-:Y:S01]  /*1f1d0*/  IADD3 R149, P1, R162, R4, RZ ;  /* 0x00000004a2957210 */ /* 0x000fe20007f3e0ff */
[----:B------:R-:W-:Y:S01]  /*1f1e0*/  IMAD.MOV.U32 R239, RZ, RZ, R147 ;  /* 0x000000ffffef7224 */ /* 0x000fe200078e0093 */
[----:B------:R-:W-:-:S02]  /*1f1f0*/  LOP3.LUT R251, R251, R250, RZ, 0x3c, !PT ;  /* 0x000000fafbfb7212 */ /* 0x000fc400078e3cff */
[----:B------:R-:W-:Y:S02]  /*1f200*/  LOP3.LUT R247, R247, R246, RZ, 0x3c, !PT ;  /* 0x000000f6f7f77212 */ /* 0x000fe400078e3cff */
[----:B------:R-:W-:Y:S01]  /*1f210*/  LOP3.LUT R243, R243, R242, RZ, 0x3c, !PT ;  /* 0x000000f2f3f37212 */ /* 0x000fe200078e3cff */
[----:B------:R-:W-:Y:S01]  /*1f220*/  IMAD.X R162, R163, 0x1, R3, P1 ;  /* 0x00000001a3a27824 */ /* 0x000fe200008e0603 */
[----:B------:R-:W-:Y:S02]  /*1f230*/  LOP3.LUT R239, R239, R238, RZ, 0x3c, !PT ;  /* 0x000000eeefef7212 */ /* 0x000fe400078e3cff */
[----:B------:R-:W-:Y:S02]  /*1f240*/  LOP3.LUT R250, R251, R250, RZ, 0x3c, !PT ;  /* 0x000000fafbfa7212 */ /* 0x000fe400078e3cff */
[----:B------:R-:W-:Y:S02]  /*1f250*/  LOP3.LUT R235, R235, R234, RZ, 0x3c, !PT ;  /* 0x000000eaebeb7212 */ /* 0x000fe400078e3cff */
[----:B------:R-:W-:-:S02]  /*1f260*/  IADD3 R148, P1, R158, R4, RZ ;  /* 0x000000049e947210 */ /* 0x000fc40007f3e0ff */
[----:B------:R-:W-:Y:S02]  /*1f270*/  LOP3.LUT R246, R247, R246, RZ, 0x3c, !PT ;  /* 0x000000f6f7f67212 */ /* 0x000fe400078e3cff */
[----:B------:R-:W-:Y:S02]  /*1f280*/  LOP3.LUT R231, R231, R230, RZ, 0x3c, !PT ;  /* 0x000000e6e7e77212 */ /* 0x000fe400078e3cff */
[----:B------:R-:W-:Y:S02]  /*1f290*/  LOP3.LUT R242, R243, R242, RZ, 0x3c, !PT ;  /* 0x000000f2f3f27212 */ /* 0x000fe400078e3cff */
[----:B------:R-:W-:Y:S02]  /*1f2a0*/  LOP3.LUT R227, R227, R226, RZ, 0x3c, !PT ;  /* 0x000000e2e3e37212 */ /* 0x000fe400078e3cff */
[----:B------:R-:W-:Y:S02]  /*1f2b0*/  LOP3.LUT R238, R239, R238, RZ, 0x3c, !PT ;  /* 0x000000eeefee7212 */ /* 0x000fe400078e3cff */
[----:B------:R-:W-:-:S02]  /*1f2c0*/  LOP3.LUT R223, R223, R222, RZ, 0x3c, !PT ;  /* 0x000000dedfdf7212 */ /* 0x000fc400078e3cff */
[----:B------:R-:W-:Y:S02]  /*1f2d0*/  LOP3.LUT R251, R251, R250, RZ, 0x3c, !PT ;  /* 0x000000fafbfb7212 */ /* 0x000fe400078e3cff */
[----:B------:R-:W-:Y:S02]  /*1f2e0*/  LOP3.LUT R234, R235, R234, RZ, 0x3c, !PT ;  /* 0x000000eaebea7212 */ /* 0x000fe400078e3cff */
[----:B------:R-:W-:Y:S01]  /*1f2f0*/  LOP3.LUT R219, R219, R218, RZ, 0x3c, !PT ;  /* 0x000000dadbdb7212 */ /* 0x000fe200078e3cff */
[----:B------:R-:W-:Y:S01]  /*1f300*/  IMAD.X R158, R159, 0x1, R3, P1 ;  /* 0x000000019f9e7824 */ /* 0x000fe200008e0603 */
[----:B------:R-:W-:Y:S01]  /*1f310*/  LOP3.LUT R247, R247, R246, RZ, 0x3c, !PT ;  /* 0x000000f6f7f77212 */ /* 0x000fe200078e3cff */
[----:B------:R-:W-:Y:S01]  /*1f320*/  LDGSTS.E [R5+0x31400], desc[UR34][R250.64], P0 ;  /* 0x31400000fa057fae */ /* 0x000fe20008121862 */
[----:B------:R-:W-:Y:S02]  /*1f330*/  LOP3.LUT R230, R231, R230, RZ, 0x3c, !PT ;  /* 0x000000e6e7e67212 */ /* 0x000fe400078e3cff */
[----:B------:R-:W-:Y:S01]  /*1f340*/  LOP3.LUT R215, R215, R214, RZ, 0x3c, !PT ;  /* 0x000000d6d7d77212 */ /* 0x000fe200078e3cff */
[----:B------:R-:W-:Y:S01]  /*1f350*/  LDGSTS.E [R5+0x31800], desc[UR34][R246.64], P0 ;  /* 0x31800000f6057fae */ /* 0x000fe20008121862 */
[----:B------:R-:W-:-:S02]  /*1f360*/  LOP3.LUT R243, R243, R242, RZ, 0x3c, !PT ;  /* 0x000000f2f3f37212 */ /* 0x000fc400078e3cff */
[----:B------:R-:W-:Y:S02]  /*1f370*/  LOP3.LUT R226, R227, R226, RZ, 0x3c, !PT ;  /* 0x000000e2e3e27212 */ /* 0x000fe400078e3cff */
[----:B------:R-:W-:Y:S01]  /*1f380*/  LOP3.LUT R211, R211, R210, RZ, 0x3c, !PT ;  /* 0x000000d2d3d37212 */ /* 0x000fe200078e3cff */
[----:B------:R-:W-:Y:S01]  /*1f390*/  LDGSTS.E [R5+0x31c00], desc[UR34][R242.64], P0 ;  /* 0x31c00000f2057fae */ /* 0x000fe20008121862 */
[----:B------:R-:W-:Y:S02]  /*1f3a0*/  IADD3 R147, P1, R18, R4, RZ ;  /* 0x0000000412937210 */ /* 0x000fe40007f3e0ff */
[----:B------:R-:W-:Y:S02]  /*1f3b0*/  LOP3.LUT R239, R239, R238, RZ, 0x3c, !PT ;  /* 0x000000eeefef7212 */ /* 0x000fe400078e3cff */
[----:B------:R-:W-:Y:S02]  /*1f3c0*/  LOP3.LUT R222, R223, R222, RZ, 0x3c, !PT ;  /* 0x000000dedfde7212 */ /* 0x000fe400078e3cff */
[----:B------:R-:W-:-:S02]  /*1f3d0*/  LOP3.LUT R207, R207, R206, RZ, 0x3c, !PT ;  /* 0x000000cecfcf7212 */ /* 0x000fc400078e3cff */
        /* <DEDUP_REMOVED lines=16> */
[----:B------:R-:W-:Y:S01]  /*1f4e0*/  LOP3.LUT R202, R203, R202, RZ, 0x3c, !PT ;  /* 0x000000cacbca7212 */ /* 0x000fe200078e3cff */
[----:B------:R-:W-:Y:S01]  /*1f4f0*/  LDGSTS.E [R5+0x32800], desc[UR34][R230.64], P0 ;  /* 0x32800000e6057fae */ /* 0x000fe20008121862 */
[----:B------:R-:W-:Y:S02]  /*1f500*/  IADD3 R146, P1, R14, R4, RZ ;  /* 0x000000040e927210 */ /* 0x000fe40007f3e0ff */
        /* <DEDUP_REMOVED lines=8> */
[----:B------:R-:W-:Y:S02]  /*1f590*/  LOP3.LUT R190, R191, R190, RZ, 0x3c, !PT ;  /* 0x000000bebfbe7212 */ /* 0x000fe400078e3cff */
[----:B------:R-:W-:Y:S01]  /*1f5a0*/  LOP3.LUT R203, R203, R202, RZ, 0x3c, !PT ;  /* 0x000000cacbcb7212 */ /* 0x000fe200078e3cff */
[----:B------:R-:W-:Y:S01]  /*1f5b0*/  IMAD.X R14, R15, 0x1, R3, P1 ;  /* 0x000000010f0e7824 */ /* 0x000fe200008e0603 */
[----:B------:R-:W-:Y:S01]  /*1f5c0*/  LOP3.LUT R199, R199, R198, RZ, 0x3c, !PT ;  /* 0x000000c6c7c77212 */ /* 0x000fe200078e3cff */
[----:B------:R-:W-:Y:S01]  /*1f5d0*/  LDGSTS.E [R5+0x33800], desc[UR34][R214.64], P0 ;  /* 0x33800000d6057fae */ /* 0x000fe20008121862 */
[----:B------:R-:W-:Y:S01]  /*1f5e0*/  LOP3.LUT R195, R195, R194, RZ, 0x3c, !PT ;  /* 0x000000c2c3c37212 */ /* 0x000fe200078e3cff */
[----:B------:R-:W-:Y:S01]  /*1f5f0*/  IMAD.MOV.U32 R187, RZ, RZ, R186 ;  /* 0x000000ffffbb7224 */ /* 0x000fe200078e00ba */
[----:B------:R-:W-:Y:S01]  /*1f600*/  IADD3 R141, P1, R10, R4, RZ ;  /* 0x000000040a8d7210 */ /* 0x000fe20007f3e0ff */
[----:B------:R-:W-:Y:S01]  /*1f610*/  LDGSTS.E [R5+0x33c00], desc[UR34][R210.64], P0 ;  /* 0x33c00000d2057fae */ /* 0x000fe20008121862 */
[----:B------:R-:W-:Y:S01]  /*1f620*/  LOP3.LUT R191, R191, R190, RZ, 0x3c, !PT ;  /* 0x000000bebfbf7212 */ /* 0x000fe200078e3cff */
[----:B------:R-:W-:-:S02]  /*1f630*/  IMAD.MOV.U32 R186, RZ, RZ, R156 ;  /* 0x000000ffffba7224 */ /* 0x000fc400078e009c */
[----:B------:R-:W-:Y:S01]  /*1f640*/  IMAD.MOV.U32 R183, RZ, RZ, R182 ;  /* 0x000000ffffb77224 */ /* 0x000fe200078e00b6 */
[----:B------:R-:W-:Y:S01]  /*1f650*/  LDGSTS.E [R5+0x34000], desc[UR34][R206.64], P0 ;  /* 0x34000000ce057fae */ /* 0x000fe20008121862 */
[----:B------:R-:W-:Y:S02]  /*1f660*/  IMAD.MOV.U32 R182, RZ, RZ, R155 ;  /* 0x000000ffffb67224 */ /* 0x000fe400078e009b */
[----:B------:R-:W-:Y:S01]  /*1f670*/  IMAD.MOV.U32 R179, RZ, RZ, R178 ;  /* 0x000000ffffb37224 */ /* 0x000fe200078e00b2 */
[----:B------:R-:W-:Y:S01]  /*1f680*/  LDGSTS.E [R5+0x34400], desc[UR34][R202.64], P0 ;  /* 0x34400000ca057fae */ /* 0x000fe20008121862 */
[----:B------:R-:W-:Y:S02]  /*1f690*/  IMAD.MOV.U32 R178, RZ, RZ, R154 ;  /* 0x000000ffffb27224 */ /* 0x000fe400078e009a */
[----:B------:R-:W-:Y:S01]  /*1f6a0*/  IMAD.MOV.U32 R175, RZ, RZ, R174 ;  /* 0x000000ffffaf7224 */ /* 0x000fe200078e00ae */
[----:B------:R-:W-:Y:S01]  /*1f6b0*/  LDGSTS.E [R5+0x34800], desc[UR34][R198.64], P0 ;  /* 0x34800000c6057fae */ /* 0x000fe20008121862 */
[----:B------:R-:W-:-:S02]  /*1f6c0*/  IMAD.MOV.U32 R174, RZ, RZ, R152 ;  /* 0x000000ffffae7224 */ /* 0x000fc400078e0098 */
[----:B------:R-:W-:Y:S01]  /*1f6d0*/  IMAD.MOV.U32 R15, RZ, RZ, R14 ;  /* 0x000000ffff0f7224 */ /* 0x000fe200078e000e */
[----:B------:R-:W-:Y:S01]  /*1f6e0*/  LDGSTS.E [R5+0x34c00], desc[UR34][R194.64], P0 ;  /* 0x34c00000c2057fae */ /* 0x000fe20008121862 */
[----:B------:R-:W-:Y:S02]  /*1f6f0*/  IMAD.X R10, R11, 0x1, R3, P1 ;  /* 0x000000010b0a7824 */ /* 0x000fe400008e0603 */
        /* <DEDUP_REMOVED lines=8> */
[----:B------:R-:W-:Y:S02]  /*1f780*/  IMAD.MOV.U32 R19, RZ, RZ, R18 ;  /* 0x000000ffff137224 */ /* 0x000fe400078e0012 */
[----:B------:R-:W-:Y:S01]  /*1f790*/  IMAD.MOV.U32 R18, RZ, RZ, R147 ;  /* 0x000000ffff127224 */ /* 0x000fe200078e0093 */
[----:B------:R-:W-:Y:S01]  /*1f7a0*/  LDGSTS.E [R5+0x35c00], desc[UR34][R178.64], P0 ;  /* 0x35c00000b2057fae */ /* 0x000fe20008121862 */
[----:B------:R-:W-:-:S03]  /*1f7b0*/  IMAD.MOV.U32 R11, RZ, RZ, R10 ;  /* 0x000000ffff0b7224 */ /* 0x000fc600078e000a */
[----:B------:R-:W-:Y:S01]  /*1f7c0*/  LDGSTS.E [R5+0x36000], desc[UR34][R174.64], P0 ;  /* 0x36000000ae057fae */ /* 0x000fe20008121862 */
[----:B------:R-:W-:-:S03]  /*1f7d0*/  IMAD.MOV.U32 R10, RZ, RZ, R141 ;  /* 0x000000ffff0a7224 */ /* 0x000fc600078e008d */
[----:B------:R-:W-:Y:S04]  /*1f7e0*/  LDGSTS.E [R5+0x36400], desc[UR34][R170.64], P0 ;  /* 0x36400000aa057fae */ /* 0x000fe80008121862 */
[----:B------:R-:W-:Y:S04]  /*1f7f0*/  LDGSTS.E [R5+0x36800], desc[UR34][R166.64], P0 ;  /* 0x36800000a6057fae */ /* 0x000fe80008121862 */
[----:B------:R-:W-:Y:S04]  /*1f800*/  LDGSTS.E [R5+0x36c00], desc[UR34][R162.64], P0 ;  /* 0x36c00000a2057fae */ /* 0x000fe80008121862 */
[----:B------:R-:W-:Y:S04]  /*1f810*/  LDGSTS.E [R5+0x37000], desc[UR34][R158.64], P0 ;  /* 0x370000009e057fae */ /* 0x000fe80008121862 */
[----:B------:R-:W-:Y:S04]  /*1f820*/  LDGSTS.E [R5+0x37400], desc[UR34][R18.64], P0 ;  /* 0x3740000012057fae */ /* 0x000fe80008121862 */
[----:B------:R-:W-:Y:S04]  /*1f830*/  LDGSTS.E [R5+0x37800], desc[UR34][R14.64], P0 ;  /* 0x378000000e057fae */ /* 0x000fe80008121862 */
[----:B------:R1:W-:Y:S01]  /*1f840*/  LDGSTS.E [R5+0x37c00], desc[UR34][R10.64], P0 ;  /* 0x37c000000a057fae */ /* 0x0003e20008121862 */
[----:B---3--:R-:W-:-:S05]  /*1f850*/  IADD3 R146, P1, R6, R4, RZ ;  /* 0x0000000406927210 */ /* 0x008fca0007f3e0ff */
[----:B--2---:R-:W-:Y:S01]  /*1f860*/  IMAD.X R6, R7, 0x1, R3, P1 ;  /* 0x0000000107067824 */ /* 0x004fe200008e0603 */
[----:B----4-:R-:W-:-:S05]  /*1f870*/  IADD3 R148, P1, R150, R4, RZ ;  /* 0x0000000496947210 */ /* 0x010fca0007f3e0ff */
        /* <DEDUP_REMOVED lines=43> */
[-C--:B------:R-:W-:Y:S01]  /*1fb30*/  IADD3 R217, P1, R176, R4.reuse, RZ ;  /* 0x00000004b0d97210 */ /* 0x080fe20007f3e0ff */
[----:B------:R-:W-:Y:S02]  /*1fb40*/  IMAD.MOV.U32 R197, RZ, RZ, R237 ;  /* 0x000000ffffc57224 */ /* 0x000fe400078e00ed */
[----:B------:R-:W-:Y:S02]  /*1fb50*/  IMAD.MOV.U32 R237, RZ, RZ, R141 ;  /* 0x000000ffffed7224 */ /* 0x000fe400078e008d */
[----:B------:R-:W-:Y:S01]  /*1fb60*/  IMAD.X R176, R177, 0x1, R3, P1 ;  /* 0x00000001b1b07824 */ /* 0x000fe200008e0603 */
[----:B------:R-:W-:-:S05]  /*1fb70*/  IADD3 R141, P1, R172, R4, RZ ;  /* 0x00000004ac8d7210 */ /* 0x000fca0007f3e0ff */
[----:B------:R-:W-:Y:S02]  /*1fb80*/  IMAD.X R172, R173, 0x1, R3, P1 ;  /* 0x00000001adac7824 */ /* 0x000fe400008e0603 */
[----:B------:R-:W1:Y:S01]  /*1fb90*/  S2R R173, SR_TID.X ;  /* 0x0000000000ad7919 */ /* 0x000e620000002100 */
[----:B------:R-:W-:Y:S02]  /*1fba0*/  IMAD.MOV.U32 R189, RZ, RZ, R229 ;  /* 0x000000ffffbd7224 */ /* 0x000fe400078e00e5 */
[----:B------:R-:W-:Y:S01]  /*1fbb0*/  IMAD.MOV.U32 R229, RZ, RZ, R142 ;  /* 0x000000ffffe57224 */ /* 0x000fe200078e008e */
[-C--:B------:R-:W-:Y:S01]  /*1fbc0*/  IADD3 R142, P1, R168, R4.reuse, RZ ;  /* 0x00000004a88e7210 */ /* 0x080fe20007f3e0ff */
[----:B------:R-:W-:Y:S02]  /*1fbd0*/  IMAD.MOV.U32 R201, RZ, RZ, R241 ;  /* 0x000000ffffc97224 */ /* 0x000fe400078e00f1 */
[----:B------:R-:W-:Y:S02]  /*1fbe0*/  IMAD.MOV.U32 R241, RZ, RZ, R143 ;  /* 0x000000fffff17224 */ /* 0x000fe400078e008f */
[----:B------:R-:W-:Y:S01]  /*1fbf0*/  IMAD.X R168, R169, 0x1, R3, P1 ;  /* 0x00000001a9a87824 */ /* 0x000fe200008e0603 */
[----:B------:R-:W-:Y:S01]  /*1fc00*/  IADD3 R143, P1, R164, R4, RZ ;  /* 0x00000004a48f7210 */ /* 0x000fe20007f3e0ff */
[----:B------:R-:W-:-:S02]  /*1fc10*/  IMAD.MOV.U32 R185, RZ, RZ, R225 ;  /* 0x000000ffffb97224 */ /* 0x000fc400078e00e1 */
[----:B------:R-:W-:Y:S02]  /*1fc20*/  IMAD.MOV.U32 R225, RZ, RZ, R144 ;  /* 0x000000ffffe17224 */ /* 0x000fe400078e0090 */
[----:B------:R-:W-:Y:S01]  /*1fc30*/  IMAD.X R164, R165, 0x1, R3, P1 ;  /* 0x00000001a5a47824 */ /* 0x000fe200008e0603 */
        /* <DEDUP_REMOVED lines=8> */
[----:B------:R-:W-:Y:S01]  /*1fcc0*/  IADD3 R7, P1, R16, R4, RZ ;  /* 0x0000000410077210 */ /* 0x000fe20007f3e0ff */
[----:B------:R-:W-:Y:S01]  /*1fcd0*/  IMAD.MOV.U32 R209, RZ, RZ, R249 ;  /* 0x000000ffffd17224 */ /* 0x000fe200078e00f9 */
[C---:B-1----:R-:W-:Y:S01]  /*1fce0*/  LOP3.LUT R165, R173.reuse, 0x7f, RZ, 0xc0, !PT ;  /* 0x0000007fada57812 */ /* 0x042fe200078ec0ff */
[----:B------:R-:W-:Y:S01]  /*1fcf0*/  IMAD.MOV.U32 R181, RZ, RZ, R221 ;  /* 0x000000ffffb57224 */ /* 0x000fe200078e00dd */
[----:B------:R-:W-:Y:S01]  /*1fd00*/  LOP3.LUT R161, R173, 0x60, RZ, 0xc0, !PT ;  /* 0x00000060ada17812 */ /* 0x000fe200078ec0ff */
[----:B------:R-:W-:Y:S02]  /*1fd10*/  IMAD.MOV.U32 R249, RZ, RZ, R149 ;  /* 0x000000fffff97224 */ /* 0x000fe400078e0095 */
[----:B------:R-:W-:-:S02]  /*1fd20*/  IMAD.MOV.U32 R221, RZ, RZ, R147 ;  /* 0x000000ffffdd7224 */ /* 0x000fc400078e0093 */
[----:B------:R-:W-:Y:S02]  /*1fd30*/  IMAD.MOV.U32 R149, RZ, RZ, R5 ;  /* 0x000000ffff957224 */ /* 0x000fe400078e0005 */
[----:B------:R-:W-:Y:S01]  /*1fd40*/  IMAD.MOV.U32 R147, RZ, RZ, R6 ;  /* 0x000000ffff937224 */ /* 0x000fe200078e0006 */
[----:B------:R-:W-:Y:S01]  /*1fd50*/  SHF.R.U32.HI R6, RZ, 0x1, R161 ;  /* 0x00000001ff067819 */ /* 0x000fe200000116a1 */
[----:B------:R-:W-:Y:S02]  /*1fd60*/  IMAD.SHL.U32 R5, R165, 0x4, RZ ;  /* 0x00000004a5057824 */ /* 0x000fe400078e00ff */
[----:B------:R-:W-:Y:S02]  /*1fd70*/  IMAD.MOV.U32 R213, RZ, RZ, R156 ;  /* 0x000000ffffd57224 */ /* 0x000fe400078e009c */
[----:B------:R-:W-:Y:S01]  /*1fd80*/  IMAD.X R16, R17, 0x1, R3, P1 ;  /* 0x0000000111107824 */ /* 0x000fe200008e0603 */
[----:B------:R-:W-:Y:S01]  /*1fd90*/  IADD3 R156, P1, R12, R4, RZ ;  /* 0x000000040c9c7210 */ /* 0x000fe20007f3e0ff */
[----:B------:R-:W-:Y:S01]  /*1fda0*/  IMAD.MOV.U32 R177, RZ, RZ, R217 ;  /* 0x000000ffffb17224 */ /* 0x000fe200078e00d9 */
[----:B------:R-:W-:Y:S01]  /*1fdb0*/  LOP3.LUT R5, R5, R6, RZ, 0x3c, !PT ;  /* 0x0000000605057212 */ /* 0x000fe200078e3cff */
[----:B------:R-:W-:Y:S01]  /*1fdc0*/  IMAD.MOV.U32 R217, RZ, RZ, R152 ;  /* 0x000000ffffd97224 */ /* 0x000fe200078e0098 */
[----:B------:R1:W-:Y:S01]  /*1fdd0*/  STL.64 [R1+0xe40], R146 ;  /* 0x000e409201007387 */ /* 0x0003e20000100a00 */
[----:B------:R-:W-:Y:S01]  /*1fde0*/  IMAD.X R12, R13, 0x1, R3, P1 ;  /* 0x000000010d0c7824 */ /* 0x000fe200008e0603 */
[----:B------:R-:W-:-:S02]  /*1fdf0*/  IADD3 R152, P1, R8, R4, RZ ;  /* 0x0000000408987210 */ /* 0x000fc40007f3e0ff */
[----:B------:R2:W-:Y:S01]  /*1fe00*/  STL.64 [R1+0xe30], R148 ;  /* 0x000e309401007387 */ /* 0x0005e20000100a00 */
[----:B------:R-:W-:Y:S01]  /*1fe10*/  LOP3.LUT R5, R5, 0x40, RZ, 0x3c, !PT ;  /* 0x0000004005057812 */ /* 0x000fe200078e3cff */
[----:B------:R-:W-:Y:S02]  /*1fe20*/  IMAD.MOV.U32 R173, RZ, RZ, R172 ;  /* 0x000000ffffad7224 */ /* 0x000fe400078e00ac */
[----:B------:R3:W-:Y:S01]  /*1fe30*/  STL.64 [R1+0xe20], R150 ;  /* 0x000e209601007387 */ /* 0x0007e20000100a00 */
[----:B------:R-:W-:Y:S02]  /*1fe40*/  IMAD.MOV.U32 R172, RZ, RZ, R141 ;  /* 0x000000ffffac7224 */ /* 0x000fe400078e008d */
[----:B------:R-:W-:Y:S01]  /*1fe50*/  IMAD.MOV.U32 R169, RZ, RZ, R168 ;  /* 0x000000ffffa97224 */ /* 0x000fe200078e00a8 */
[----:B------:R4:W-:Y:S01]  /*1fe60*/  STL.64 [R1+0xe10], R22 ;  /* 0x000e101601007387 */ /* 0x0009e20000100a00 */
[----:B------:R-:W-:Y:S02]  /*1fe70*/  IMAD.MOV.U32 R168, RZ, RZ, R142 ;  /* 0x000000ffffa87224 */ /* 0x000fe400078e008e */
[----:B------:R-:W-:Y:S01]  /*1fe80*/  IMAD.MOV.U32 R165, RZ, RZ, R164 ;  /* 0x000000ffffa57224 */ /* 0x000fe200078e00a4 */
[----:B------:R4:W-:Y:S01]  /*1fe90*/  STL.64 [R1+0xe00], R154 ;  /* 0x000e009a01007387 */ /* 0x0009e20000100a00 */
[----:B------:R-:W-:-:S02]  /*1fea0*/  IMAD.X R8, R9, 0x1, R3, P1 ;  /* 0x0000000109087824 */ /* 0x000fc400008e0603 */
[----:B------:R-:W-:Y:S01]  /*1feb0*/  IMAD.MOV.U32 R164, RZ, RZ, R143 ;  /* 0x000000ffffa47224 */ /* 0x000fe200078e008f */
[----:B------:R1:W5:Y:S01]  /*1fec0*/  LDL.LU R141, [R1+0x149c] ;  /* 0x00149c00018d7983 */ /* 0x0003620000300800 */
[----:B------:R-:W-:Y:S02]  /*1fed0*/  IMAD.MOV.U32 R161, RZ, RZ, R160 ;  /* 0x000000ffffa17224 */ /* 0x000fe400078e00a0 */
[----:B------:R-:W-:Y:S01]  /*1fee0*/  IMAD.MOV.U32 R160, RZ, RZ, R144 ;  /* 0x000000ffffa07224 */ /* 0x000fe200078e0090 */
[----:B------:R1:W5:Y:S01]  /*1fef0*/  LDL.LU R142, [R1+0x1498] ;  /* 0x00149800018e7983 */ /* 0x0003620000300800 */
[----:B------:R-:W-:Y:S02]  /*1ff00*/  IMAD.MOV.U32 R21, RZ, RZ, R20 ;  /* 0x000000ffff157224 */ /* 0x000fe400078e0014 */
[----:B------:R-:W-:Y:S01]  /*1ff10*/  VIADD R5, R5, UR4 ;  /* 0x0000000405057c36 */ /* 0x000fe20008000000 */
[----:B------:R1:W5:Y:S01]  /*1ff20*/  LDL.LU R143, [R1+0x1494] ;  /* 0x00149400018f7983 */ /* 0x0003620000300800 */
[----:B------:R-:W-:-:S02]  /*1ff30*/  IMAD.MOV.U32 R20, RZ, RZ, R145 ;  /* 0x000000ffff147224 */ /* 0x000fc400078e0091 */
[----:B------:R-:W-:Y:S01]  /*1ff40*/  IMAD.MOV.U32 R17, RZ, RZ, R16 ;  /* 0x000000ffff117224 */ /* 0x000fe200078e0010 */
[----:B------:R1:W5:Y:S01]  /*1ff50*/  LDL.LU R144, [R1+0x1490] ;  /* 0x0014900001907983 */ /* 0x0003620000300800 */
[----:B------:R-:W-:Y:S02]  /*1ff60*/  IMAD.MOV.U32 R16, RZ, RZ, R7 ;  /* 0x000000ffff107224 */ /* 0x000fe400078e0007 */
[----:B------:R-:W-:Y:S01]  /*1ff70*/  IMAD.MOV.U32 R13, RZ, RZ, R12 ;  /* 0x000000ffff0d7224 */ /* 0x000fe200078e000c */
[----:B------:R1:W5:Y:S01]  /*1ff80*/  LDL.LU R145, [R1+0x148c] ;  /* 0x00148c0001917983 */ /* 0x0003620000300800 */
[----:B------:R-:W-:Y:S02]  /*1ff90*/  IMAD.MOV.U32 R12, RZ, RZ, R156 ;  /* 0x000000ffff0c7224 */ /* 0x000fe400078e009c */
[----:B------:R-:W-:Y:S01]  /*1ffa0*/  IMAD.MOV.U32 R9, RZ, RZ, R8 ;  /* 0x000000ffff097224 */ /* 0x000fe200078e0008 */
[----:B------:R-:W4:Y:S01]  /*1ffb0*/  LDL.LU R7, [R1+0x1488] ;  /* 0x0014880001077983 */ /* 0x000f220000300800 */
[----:B------:R-:W-:-:S03]  /*1ffc0*/  IMAD.MOV.U32 R8, RZ, RZ, R152 ;  /* 0x000000ffff087224 */ /* 0x000fc600078e0098 */
[----:B------:R1:W5:Y:S04]  /*1ffd0*/  LDL.LU R156, [R1+0x1484] ;  /* 0x00148400019c7983 */ /* 0x0003680000300800 */
[----:B------:R1:W5:Y:S04]  /*1ffe0*/  LDL.LU R152, [R1+0x1480] ;  /* 0x0014800001987983 */ /* 0x0003680000300800 */
[----:B------:R1:W-:Y:S04]  /*1fff0*/  LDGSTS.E [R5+0x30200], desc[UR34][R146.64], P0 ;  /* 0x3020000092057fae */ /* 0x0003e80008121862 */
[----:B------:R2:W-:Y:S04]  /*20000*/  LDGSTS.E [R5+0x30600], desc[UR34][R148.64], P0 ;  /* 0x3060000094057fae */ /* 0x0005e80008121862 */
[----:B------:R3:W-:Y:S04]  /*20010*/  LDGSTS.E [R5+0x30a00], desc[UR34][R150.64], P0 ;  /* 0x30a0000096057fae */ /* 0x0007e80008121862 */
[----:B-1----:R1:W5:Y:S04]  /*20020*/  LDL.LU.64 R146, [R1+0x1478] ;  /* 0x0014780001927983 */ /* 0x0023680000300a00 */
[----:B--2---:R1:W5:Y:S04]  /*20030*/  LDL.LU.64 R148, [R1+0x1470] ;  /* 0x0014700001947983 */ /* 0x0043680000300a00 */
[----:B---3--:R1:W5:Y:S04]  /*20040*/  LDL.LU.64 R150, [R1+0x1468] ;  /* 0x0014680001967983 */ /* 0x0083680000300a00 */
[----:B------:R1:W-:Y:S04]  /*20050*/  LDGSTS.E [R5+0x30e00], desc[UR34][R22.64], P0 ;  /* 0x30e0000016057fae */ /* 0x0003e80008121862 */
[----:B------:R1:W-:Y:S04]  /*20060*/  LDGSTS.E [R5+0x31200], desc[UR34][R154.64], P0 ;  /* 0x312000009a057fae */ /* 0x0003e80008121862 */
[----:B----4-:R1:W5:Y:S04]  /*20070*/  LDL.LU.64 R22, [R1+0x1460] ;  /* 0x0014600001167983 */ /* 0x0103680000300a00 */
[----:B------:R1:W5:Y:S04]  /*20080*/  LDL.LU.64 R154, [R1+0x1458] ;  /* 0x00145800019a7983 */ /* 0x0003680000300a00 */
[----:B------:R-:W2:Y:S01]  /*20090*/  LDL R6, [R1+0x12c0] ;  /* 0x0012c00001067983 */ /* 0x000ea20000100800 */
        /* <DEDUP_REMOVED lines=14> */
[----:B------:R-:W-:Y:S01]  /*20180*/  LOP3.LUT R217, R217, R216, RZ, 0x3c, !PT ;  /* 0x000000d8d9d97212 */ /* 0x000fe200078e3cff */
[----:B------:R1:W-:Y:S01]  /*20190*/  LDGSTS.E [R5+0x31600], desc[UR34][R248.64], P0 ;  /* 0x31600000f8057fae */ /* 0x0003e20008121862 */
[----:B------:R-:W-:Y:S02]  /*201a0*/  LOP3.LUT R245, R245, R244, RZ, 0x3c, !PT ;  /* 0x000000f4f5f57212 */ /* 0x000fe400078e3cff */
[----:B------:R-:W-:Y:S02]  /*201b0*/  LOP3.LUT R228, R229, R228, RZ, 0x3c, !PT ;  /* 0x000000e4e5e47212 */ /* 0x000fe400078e3cff */
[----:B------:R-:W-:Y:S01]  /*201c0*/  LOP3.LUT R213, R213, R212, RZ, 0x3c, !PT ;  /* 0x000000d4d5d57212 */ /* 0x000fe200078e3cff */
[----:B------:R1:W-:Y:S01]  /*201d0*/  LDGSTS.E [R5+0x31a00], desc[UR34][R244.64], P0 ;  /* 0x31a00000f4057fae */ /* 0x0003e20008121862 */
        /* <DEDUP_REMOVED lines=41> */
[----:B------:R-:W-:Y:S01]  /*20470*/  LOP3.LUT R197, R197, R196, RZ, 0x3c, !PT ;  /* 0x000000c4c5c57212 */ /* 0x000fe200078e3cff */
[----:B------:R1:W-:Y:S01]  /*20480*/  LDGSTS.E [R5+0x34600], desc[UR34][R200.64], P0 ;  /* 0x34600000c8057fae */ /* 0x0003e20008121862 */
[----:B------:R-:W-:Y:S02]  /*20490*/  LOP3.LUT R180, R181, R180, RZ, 0x3c, !PT ;  /* 0x000000b4b5b47212 */ /* 0x000fe400078e3cff */
[----:B------:R-:W-:Y:S01]  /*204a0*/  LOP3.LUT R193, R193, R192, RZ, 0x3c, !PT ;  /* 0x000000c0c1c17212 */ /* 0x000fe200078e3cff */
[----:B------:R1:W-:Y:S01]  /*204b0*/  LDGSTS.E [R5+0x34a00], desc[UR34][R196.64], P0 ;  /* 0x34a00000c4057fae */ /* 0x0003e20008121862 */
[----:B------:R-:W-:Y:S02]  /*204c0*/  LOP3.LUT R176, R177, R176, RZ, 0x3c, !PT ;  /* 0x000000b0b1b07212 */ /* 0x000fe400078e3cff */
[----:B------:R-:W-:Y:S01]  /*204d0*/  LOP3.LUT R189, R189, R188, RZ, 0x3c, !PT ;  /* 0x000000bcbdbd7212 */ /* 0x000fe200078e3cff */
[----:B------:R1:W-:Y:S01]  /*204e0*/  LDGSTS.E [R5+0x34e00], desc[UR34][R192.64], P0 ;  /* 0x34e00000c0057fae */ /* 0x0003e20008121862 */
[----:B------:R-:W-:-:S02]  /*204f0*/  LOP3.LUT R185, R185, R184, RZ, 0x3c, !PT ;  /* 0x000000b8b9b97212 */ /* 0x000fc400078e3cff */
[----:B------:R-:W-:Y:S01]  /*20500*/  LOP3.LUT R181, R181, R180, RZ, 0x3c, !PT ;  /* 0x000000b4b5b57212 */ /* 0x000fe200078e3cff */
[----:B------:R1:W-:Y:S01]  /*20510*/  LDGSTS.E [R5+0x35200], desc[UR34][R188.64], P0 ;  /* 0x35200000bc057fae */ /* 0x0003e20008121862 */
[----:B------:R-:W-:-:S03]  /*20520*/  LOP3.LUT R177, R177, R176, RZ, 0x3c, !PT ;  /* 0x000000b0b1b17212 */ /* 0x000fc600078e3cff */
[----:B------:R1:W-:Y:S04]  /*20530*/  LDGSTS.E [R5+0x35600], desc[UR34][R184.64], P0 ;  /* 0x35600000b8057fae */ /* 0x0003e80008121862 */
        /* <DEDUP_REMOVED lines=10> */
[----:B------:R-:W0:Y:S01]  /*205e0*/  LDGDEPBAR ;  /* 0x00000000000079af */ /* 0x000e220000000000 */
[----:B------:R-:W-:-:S05]  /*205f0*/  VIADD R7, R7, 0x1 ;  /* 0x0000000107077836 */ /* 0x000fca0000000000 */
[----:B--2---:R-:W-:-:S13]  /*20600*/  ISETP.NE.U32.AND P0, PT, R7, R6, PT ;  /* 0x000000060700720c */ /* 0x004fda0003f05070 */
[----:B-1----:R-:W-:Y:S05]  /*20610*/  @P0 BRA `(.L_x_1) ;  /* 0xffffff2800ec0947 */ /* 0x002fea000383ffff */
.L_x_0:
[----:B------:R-:W2:Y:S01]  /*20620*/  LDL.LU R9, [R1+0xc00] ;  /* 0x000c000001097983 */ /* 0x000ea20000300800 */
[----:B------:R-:W-:-:S04]  /*20630*/  DEPBAR.LE SB0, 0x0 ;  /* 0x000080000000791a */ /* 0x000fc80000000000 */
[----:B------:R-:W3:Y:S01]  /*20640*/  LDL.LU R3, [R1+0xc08] ;  /* 0x000c080001037983 */ /* 0x000ee20000300800 */
[----:B------:R-:W-:Y:S01]  /*20650*/  ULDC.64 UR36, c[0x0][0x228] ;  /* 0x00008a0000247ab9 */ /* 0x000fe20000000a00 */
[----:B------:R-:W-:Y:S01]  /*20660*/  ULDC UR4, c[0x0][0x248] ;  /* 0x0000920000047ab9 */ /* 0x000fe20000000800 */
[----:B------:R-:W-:Y:S01]  /*20670*/  ULDC UR5, c[0x0][0x248] ;  /* 0x0000920000057ab9 */ /* 0x000fe20000000800 */
[----:B------:R-:W4:Y:S01]  /*20680*/  LDL.LU R4, [R1+0xa00] ;  /* 0x000a000001047983 */ /* 0x000f220000300800 */
[----:B------:R-:W-:Y:S01]  /*20690*/  ULDC UR6, c[0x0][0x248] ;  /* 0x0000920000067ab9 */ /* 0x000fe20000000800 */
[----:B------:R-:W-:Y:S01]  /*206a0*/  ULDC.64 UR38, c[0x0][0x228] ;  /* 0x00008a0000267ab9 */ /* 0x000fe20000000a00 */
[----:B------:R-:W-:Y:S01]  /*206b0*/  ULDC UR7, c[0x0][0x248] ;  /* 0x0000920000077ab9 */ /* 0x000fe20000000800 */
[----:B------:R-:W4:Y:S01]  /*206c0*/  LDL.LU R7, [R1+0xa08] ;  /* 0x000a080001077983 */ /* 0x000f220000300800 */
[----:B------:R-:W-:Y:S01]  /*206d0*/  ULDC.64 UR40, c[0x0][0x228] ;  /* 0x00008a0000287ab9 */ /* 0x000fe20000000a00 */
[----:B------:R-:W-:Y:S01]  /*206e0*/  ULDC UR24, c[0x0][0x228] ;  /* 0x00008a0000187ab9 */ /* 0x000fe20000000800 */
[----:B------:R-:W-:Y:S01]  /*206f0*/  ULDC UR25, c[0x0][0x228] ;  /* 0x00008a0000197ab9 */ /* 0x000fe20000000800 */
[----:B------:R-:W4:Y:S01]  /*20700*/  LDL.LU R6, [R1+0x800] ;  /* 0x0008000001067983 */ /* 0x000f220000300800 */
[----:B------:R-:W-:Y:S01]  /*20710*/  ULDC UR27, c[0x0][0x228] ;  /* 0x00008a00001b7ab9 */ /* 0x000fe20000000800 */
[----:B------:R-:W-:Y:S01]  /*20720*/  ULDC UR26, c[0x0][0x228] ;  /* 0x00008a00001a7ab9 */ /* 0x000fe20000000800 */
[----:B------:R-:W-:Y:S01]  /*20730*/  ULDC UR11, c[0x0][0x248] ;  /* 0x00009200000b7ab9 */ /* 0x000fe20000000800 */
[----:B------:R-:W1:Y:S01]  /*20740*/  S2R R2, SR_TID.X ;  /* 0x0000000000027919 */ /* 0x000e620000002100 */
[----:B------:R-:W-:Y:S01]  /*20750*/  ULDC UR29, c[0x0][0x248] ;  /* 0x00009200001d7ab9 */ /* 0x000fe20000000800 */
[----:B------:R-:W-:Y:S01]  /*20760*/  ULDC UR28, c[0x0][0x228] ;  /* 0x00008a00001c7ab9 */ /* 0x000fe20000000800 */
[----:B------:R-:W-:Y:S01]  /*20770*/  ULDC UR30, c[0x0][0x248] ;  /* 0x00009200001e7ab9 */ /* 0x000fe20000000800 */
[----:B------:R-:W4:Y:S01]  /*20780*/  LDL.LU R5, [R1+0x808] ;  /* 0x0008080001057983 */ /* 0x000f220000300800 */
[----:B------:R-:W-:Y:S01]  /*20790*/  ULDC UR33, c[0x0][0x228] ;  /* 0x00008a0000217ab9 */ /* 0x000fe20000000800 */
        /* <DEDUP_REMOVED lines=35> */
[----:B------:R-:W-:Y:S01]  /*209d0*/  BAR.SYNC.DEFER_BLOCKING 0x0 ;  /* 0x0000000000007b1d */ /* 0x000fe20000010000 */
[----:B--2---:R-:W-:-:S04]  /*209e0*/  IMAD.MOV.U32 R8, RZ, RZ, R9 ;  /* 0x000000ffff087224 */ /* 0x004fc800078e0009 */
[----:B------:R-:W-:Y:S02]  /*209f0*/  IMAD.MOV.U32 R160, RZ, RZ, R8 ;  /* 0x000000ffffa07224 */ /* 0x000fe400078e0008 */
[----:B---3--:R-:W-:Y:S02]  /*20a00*/  IMAD.MOV.U32 R9, RZ, RZ, R3 ;  /* 0x000000ffff097224 */ /* 0x008fe400078e0003 */
[C---:B-1----:R-:W-:Y:S02]  /*20a10*/  IMAD.SHL.U32 R3, R2.reuse, 0x10, RZ ;  /* 0x0000001002037824 */ /* 0x042fe400078e00ff */
[----:B------:R-:W-:Y:S02]  /*20a20*/  IMAD.SHL.U32 R2, R2, 0x40, RZ ;  /* 0x0000004002027824 */ /* 0x000fe400078e00ff */
[----:B------:R-:W-:Y:S01]  /*20a30*/  IMAD.MOV.U32 R161, RZ, RZ, R9 ;  /* 0x000000ffffa17224 */ /* 0x000fe200078e0009 */
[----:B------:R-:W-:Y:S01]  /*20a40*/  LOP3.LUT R159, R3, 0xf0, RZ, 0xc0, !PT ;  /* 0x000000f0039f7812 */ /* 0x000fe200078ec0ff */
[----:B----4-:R-:W-:Y:S01]  /*20a50*/  IMAD.MOV.U32 R162, RZ, RZ, R4 ;  /* 0x000000ffffa27224 */ /* 0x010fe200078e0004 */
[----:B------:R-:W1:Y:S01]  /*20a60*/  S2R R3, SR_TID.X ;  /* 0x0000000000037919 */ /* 0x000e620000002100 */
[----:B------:R-:W-:Y:S01]  /*20a70*/  LOP3.LUT R2, R2, 0x400, RZ, 0xc0, !PT ;  /* 0x0000040002027812 */ /* 0x000fe200078ec0ff */
[----:B------:R-:W-:-:S02]  /*20a80*/  IMAD.MOV.U32 R163, RZ, RZ, R7 ;  /* 0x000000ffffa37224 */ /* 0x000fc400078e0007 */
[----:B------:R-:W-:Y:S01]  /*20a90*/  IMAD.MOV.U32 R4, RZ, RZ, R6 ;  /* 0x000000ffff047224 */ /* 0x000fe200078e0006 */
[----:B------:R-:W-:Y:S01]  /*20aa0*/  IADD3 R153, R2, UR8, R159 ;  /* 0x0000000802997c10 */ /* 0x000fe2000fffe09f */
[----:B------:R-:W2:Y:S01]  /*20ab0*/  LDL.LU R6, [R1+0x600] ;  /* 0x0006000001067983 */ /* 0x000ea20000300800 */
[----:B-----5:R-:W-:Y:S01]  /*20ac0*/  VIADD R2, R23, 0x80 ;  /* 0x0000008017027836 */ /* 0x020fe20000000000 */
[----:B------:R-:W3:Y:S04]  /*20ad0*/  S2R R159, SR_TID.X ;  /* 0x00000000009f7919 */ /* 0x000ee80000002100 */
[----:B------:R-:W-:Y:S01]  /*20ae0*/  ISETP.GE.AND P0, PT, R2, UR37, PT ;  /* 0x0000002502007c0c */ /* 0x000fe2000bf06270 */
[----:B------:R-:W2:Y:S01]  /*20af0*/  LDL.LU R7, [R1+0x608] ;  /* 0x0006080001077983 */ /* 0x000ea20000300800 */
[----:B-1----:R-:W-:-:S02]  /*20b00*/  LOP3.LUT R158, R3, 0x60, RZ, 0xc0, !PT ;  /* 0x00000060039e7812 */ /* 0x002fc400078ec0ff */
[----:B---3--:R-:W-:-:S03]  /*20b10*/  LOP3.LUT R159, R159, 0x7f, RZ, 0xc0, !PT ;  /* 0x0000007f9f9f7812 */ /* 0x008fc600078ec0ff */
[----:B------:R-:W-:Y:S01]  /*20b20*/  IMAD R153, R158, 0x8, R153 ;  /* 0x000000089e997824 */ /* 0x000fe200078e0299 */
[----:B------:R-:W-:Y:S01]  /*20b30*/  LOP3.LUT R21, R21, 0xfeffffff, RZ, 0xc0, !PT ;  /* 0xfeffffff15157812 */ /* 0x000fe200078ec0ff */
[----:B------:R-:W-:Y:S01]  /*20b40*/  IMAD R2, R23, UR4, RZ ;  /* 0x0000000417027c24 */ /* 0x000fe2000f8e02ff */
[----:B------:R-:W-:Y:S01]  /*20b50*/  LEA R157, R159, UR8, 0x4 ;  /* 0x000000089f9d7c11 */ /* 0x000fe2000f8e20ff */
[----:B------:R-:W-:Y:S01]  /*20b60*/  VIADD R3, R23, 0x81 ;  /* 0x0000008117037836 */ /* 0x000fe20000000000 */
[----:B------:R-:W-:Y:S01]  /*20b70*/  STSM.16.M88.4 [R153], R160 ;  /* 0x000000a099007844 */ /* 0x000fe20000000200 */
[----:B------:R-:W-:Y:S01]  /*20b80*/  VIADD R2, R2, UR4 ;  /* 0x0000000402027c36 */ /* 0x000fe20008000000 */
[----:B------:R-:W-:Y:S01]  /*20b90*/  ULDC UR8, c[0x0][0x248] ;  /* 0x0000920000087ab9 */ /* 0x000fe20000000800 */
[----:B------:R-:W-:Y:S01]  /*20ba0*/  LOP3.LUT R20, R20, 0x7fffffff, RZ, 0xc0, !PT ;  /* 0x7fffffff14147812 */ /* 0x000fe200078ec0ff */
[----:B------:R-:W-:Y:S01]  /*20bb0*/  BAR.SYNC.DEFER_BLOCKING 0x0 ;  /* 0x0000000000007b1d */ /* 0x000fe20000010000 */
[----:B------:R-:W-:Y:S01]  /*20bc0*/  ISETP.GE.AND P1, PT, R3, UR39, PT ;  /* 0x0000002703007c0c */ /* 0x000fe2000bf26270 */
[----:B------:R-:W-:-:S04]  /*20bd0*/  VIADD R2, R2, UR4 ;  /* 0x0000000402027c36 */ /* 0x000fc80008000000 */
[----:B------:R-:W-:Y:S01]  /*20be0*/  ULDC UR37, c[0x0][0x228] ;  /* 0x00008a0000257ab9 */ /* 0x000fe20000000800 */
[----:B------:R-:W1:Y:S01]  /*20bf0*/  LDS.128 R160, [R157] ;  /* 0x000000009da07984 */ /* 0x000e620000000c00 */
[----:B------:R-:W-:Y:S01]  /*20c00*/  ULDC UR39, c[0x0][0x228] ;  /* 0x00008a0000277ab9 */ /* 0x000fe20000000800 */
[----:B------:R-:W-:Y:S06]  /*20c10*/  BAR.SYNC.DEFER_BLOCKING 0x0 ;  /* 0x0000000000007b1d */ /* 0x000fec0000010000 */
[----:B-1----:R1:W-:Y:S04]  /*20c20*/  STL.64 [R1+0xe20], R160 ;  /* 0x000e20a001007387 */ /* 0x0023e80000100a00 */
[----:B------:R3:W-:Y:S04]  /*20c30*/  STL.64 [R1+0xe28], R162 ;  /* 0x000e28a201007387 */ /* 0x0007e80000100a00 */
[----:B-1----:R-:W4:Y:S04]  /*20c40*/  LDL.LU R160, [R1+0x400] ;  /* 0x0004000001a07983 */ /* 0x002f280000300800 */
[----:B------:R-:W4:Y:S04]  /*20c50*/  LDL.LU R161, [R1+0x408] ;  /* 0x0004080001a17983 */ /* 0x000f280000300800 */
[----:B---3--:R-:W4:Y:S04]  /*20c60*/  LDL.LU R162, [R1+0x200] ;  /* 0x0002000001a27983 */ /* 0x008f280000300800 */
[----:B------:R-:W4:Y:S04]  /*20c70*/  LDL.LU R163, [R1+0x208] ;  /* 0x0002080001a37983 */ /* 0x000f280000300800 */
[----:B--2---:R1:W-:Y:S01]  /*20c80*/  STSM.16.M88.4 [R153], R4 ;  /* 0x0000000499007844 */ /* 0x0043e20000000200 */
[----:B------:R-:W-:Y:S06]  /*20c90*/  BAR.SYNC.DEFER_BLOCKING 0x0 ;  /* 0x0000000000007b1d */ /* 0x000fec0000010000 */
[----:B-1----:R-:W2:Y:S04]  /*20ca0*/  LDL.LU R4, [R1] ;  /* 0x0000000001047983 */ /* 0x002ea80000300800 */
[----:B------:R-:W2:Y:S04]  /*20cb0*/  LDL.LU R5, [R1+0x8] ;  /* 0x0000080001057983 */ /* 0x000ea80000300800 */
[----:B------:R-:W1:Y:S01]  /*20cc0*/  LDS.128 R164, [R157] ;  /* 0x000000009da47984 */ /* 0x000e620000000c00 */
[----:B------:R-:W-:Y:S06]  /*20cd0*/  BAR.SYNC.DEFER_BLOCKING 0x0 ;  /* 0x0000000000007b1d */ /* 0x000fec0000010000 */
[----:B----4-:R-:W-:Y:S02]  /*20ce0*/  STSM.16.M88.4 [R153], R160 ;  /* 0x000000a099007844 */ /* 0x010fe40000000200 */
[----:B------:R-:W-:Y:S06]  /*20cf0*/  BAR.SYNC.DEFER_BLOCKING 0x0 ;  /* 0x0000000000007b1d */ /* 0x000fec0000010000 */
[----:B------:R-:W3:Y:S04]  /*20d00*/  LDS.128 R160, [R157] ;  /* 0x000000009da07984 */ /* 0x000ee80000000c00 */
[----:B-1----:R-:W-:Y:S04]  /*20d10*/  STL.64 [R1+0xe10], R164 ;  /* 0x000e10a401007387 */ /* 0x002fe80000100a00 */
[----:B------:R-:W-:Y:S01]  /*20d20*/  STL.64 [R1+0xe18], R166 ;  /* 0x000e18a601007387 */ /* 0x000fe20000100a00 */
[----:B------:R-:W-:Y:S06]  /*20d30*/  BAR.SYNC.DEFER_BLOCKING 0x0 ;  /* 0x0000000000007b1d */ /* 0x000fec0000010000 */
[----:B---3--:R1:W-:Y:S04]  /*20d40*/  STL.64 [R1+0xe00], R160 ;  /* 0x000e00a001007387 */ /* 0x0083e80000100a00 */
[----:B------:R3:W-:Y:S04]  /*20d50*/  STL.64 [R1+0xe08], R162 ;  /* 0x000e08a201007387 */ /* 0x0007e80000100a00 */
[----:B-1----:R-:W4:Y:S04]  /*20d60*/  LDL.LU R160, [R1+0xc04] ;  /* 0x000c040001a07983 */ /* 0x002f280000300800 */
[----:B------:R-:W4:Y:S04]  /*20d70*/  LDL.LU R161, [R1+0xc0c] ;  /* 0x000c0c0001a17983 */ /* 0x000f280000300800 */
[----:B---3--:R-:W4:Y:S04]  /*20d80*/  LDL.LU R162, [R1+0xa04] ;  /* 0x000a040001a27983 */ /* 0x008f280000300800 */
[----:B------:R-:W4:Y:S01]  /*20d90*/  LDL.LU R163, [R1+0xa0c] ;  /* 0x000a0c0001a37983 */ /* 0x000f220000300800 */
[----:B------:R-:W-:-:S02]  /*20da0*/  IMAD.MOV.U32 R6, RZ, RZ, R24 ;  /* 0x000000ffff067224 */ /* 0x000fc400078e0018 */
[----:B------:R-:W-:-:S05]  /*20db0*/  IMAD.MOV.U32 R7, RZ, RZ, R26 ;  /* 0x000000ffff077224 */ /* 0x000fca00078e001a */
[----:B--2---:R1:W-:Y:S01]  /*20dc0*/  STSM.16.M88.4 [R153], R4 ;  /* 0x0000000499007844 */ /* 0x0043e20000000200 */
[----:B------:R-:W-:Y:S06]  /*20dd0*/  BAR.SYNC.DEFER_BLOCKING 0x0 ;  /* 0x0000000000007b1d */ /* 0x000fec0000010000 */
[----:B-1----:R-:W2:Y:S04]  /*20de0*/  LDL.LU R4, [R1+0x804] ;  /* 0x0008040001047983 */ /* 0x002ea80000300800 */
[----:B------:R-:W2:Y:S04]  /*20df0*/  LDL.LU R5, [R1+0x80c] ;  /* 0x00080c0001057983 */ /* 0x000ea80000300800 */
[----:B------:R-:W2:Y:S04]  /*20e00*/  LDL.LU R6, [R1+0x604] ;  /* 0x0006040001067983 */ /* 0x000ea80000300800 */
[----:B------:R-:W1:Y:S01]  /*20e10*/  LDS.128 R164, [R157] ;  /* 0x000000009da47984 */ /* 0x000e620000000c00 */
[----:B------:R-:W-:Y:S06]  /*20e20*/  BAR.SYNC.DEFER_BLOCKING 0x0 ;  /* 0x0000000000007b1d */ /* 0x000fec0000010000 */
[----:B------:R-:W2:Y:S04]  /*20e30*/  LDL.LU R7, [R1+0x60c] ;  /* 0x00060c0001077983 */ /* 0x000ea80000300800 */
[----:B-1----:R-:W-:Y:S04]  /*20e40*/  STL.64 [R1+0xa00], R164 ;  /* 0x000a00a401007387 */ /* 0x002fe80000100a00 */
[----:B------:R-:W-:Y:S04]  /*20e50*/  STL.64 [R1+0xa08], R166 ;  /* 0x000a08a601007387 */ /* 0x000fe80000100a00 */
[----:B----4-:R-:W-:Y:S01]  /*20e60*/  STSM.16.M88.4 [R153], R160 ;  /* 0x000000a099007844 */ /* 0x010fe20000000200 */
[----:B------:R-:W-:Y:S06]  /*20e70*/  BAR.SYNC.DEFER_BLOCKING 0x0 ;  /* 0x0000000000007b1d */ /* 0x000fec0000010000 */
[----:B------:R-:W1:Y:S02]  /*20e80*/  LDS.128 R160, [R157] ;  /* 0x000000009da07984 */ /* 0x000e640000000c00 */
[----:B------:R-:W-:Y:S06]  /*20e90*/  BAR.SYNC.DEFER_BLOCKING 0x0 ;  /* 0x0000000000007b1d */ /* 0x000fec0000010000 */
[----:B-1----:R1:W-:Y:S04]  /*20ea0*/  STL.64 [R1+0x800], R160 ;  /* 0x000800a001007387 */ /* 0x0023e80000100a00 */
[----:B------:R3:W-:Y:S04]  /*20eb0*/  STL.64 [R1+0x808], R162 ;  /* 0x000808a201007387 */ /* 0x0007e80000100a00 */
[----:B-1----:R-:W4:Y:S04]  /*20ec0*/  LDL.LU R160, [R1+0x404] ;  /* 0x0004040001a07983 */ /* 0x002f280000300800 */
[----:B------:R-:W4:Y:S04]  /*20ed0*/  LDL.LU R161, [R1+0x40c] ;  /* 0x00040c0001a17983 */ /* 0x000f280000300800 */
[----:B---3--:R-:W4:Y:S04]  /*20ee0*/  LDL.LU R162, [R1+0x204] ;  /* 0x0002040001a27983 */ /* 0x008f280000300800 */
[----:B------:R-:W4:Y:S04]  /*20ef0*/  LDL.LU R163, [R1+0x20c] ;  /* 0x00020c0001a37983 */ /* 0x000f280000300800 */
[----:B--2---:R1:W-:Y:S02]  /*20f00*/  STSM.16.M88.4 [R153], R4 ;  /* 0x0000000499007844 */ /* 0x0043e40000000200 */
[----:B-1----:R-:W-:-:S02]  /*20f10*/  IMAD.MOV.U32 R6, RZ, RZ, R25 ;  /* 0x000000ffff067224 */ /* 0x002fc400078e0019 */
[----:B------:R-:W2:Y:S01]  /*20f20*/  LDL.LU R4, [R1+0x4] ;  /* 0x0000040001047983 */ /* 0x000ea20000300800 */
[----:B------:R-:W-:Y:S01]  /*20f30*/  IMAD.MOV.U32 R7, RZ, RZ, R27 ;  /* 0x000000ffff077224 */ /* 0x000fe200078e001b */
[----:B------:R-:W-:Y:S06]  /*20f40*/  BAR.SYNC.DEFER_BLOCKING 0x0 ;  /* 0x0000000000007b1d */ /* 0x000fec0000010000 */
[----:B------:R-:W2:Y:S04]  /*20f50*/  LDL.LU R5, [R1+0xc] ;  /* 0x00000c0001057983 */ /* 0x000ea80000300800 */
[----:B------:R-:W1:Y:S01]  /*20f60*/  LDS.128 R24, [R157] ;  /* 0x000000009d187984 */ /* 0x000e620000000c00 */
[----:B------:R-:W-:Y:S06]  /*20f70*/  BAR.SYNC.DEFER_BLOCKING 0x0 ;  /* 0x0000000000007b1d */ /* 0x000fec0000010000 */
        /* <DEDUP_REMOVED lines=36> */
[----:B------:R-:W1:Y:S01]  /*211c0*/  LDS.128 R160, [R157] ;  /* 0x000000009da07984 */ /* 0x000e620000000c00 */
[----:B------:R-:W-:Y:S06]  /*211d0*/  BAR.SYNC.DEFER_BLOCKING 0x0 ;  /* 0x0000000000007b1d */ /* 0x000fec0000010000 */
[----:B-1----:R-:W-:Y:S04]  /*211e0*/  STL.64 [R1+0xe30], R160 ;  /* 0x000e30a001007387 */ /* 0x002fe80000100a00 */
[----:B------:R-:W-:Y:S04]  /*211f0*/  STL.64 [R1+0xe38], R162 ;  /* 0x000e38a201007387 */ /* 0x000fe80000100a00 */
[----:B----4-:R-:W-:Y:S01]  /*21200*/  STSM.16.M88.4 [R153], R24 ;  /* 0x0000001899007844 */ /* 0x010fe20000000200 */
[----:B------:R-:W-:Y:S06]  /*21210*/  BAR.SYNC.DEFER_BLOCKING 0x0 ;  /* 0x0000000000007b1d */ /* 0x000fec0000010000 */
[----:B------:R-:W1:Y:S04]  /*21220*/  LDS.128 R24, [R157] ;  /* 0x000000009d187984 */ /* 0x000e680000000c00 */
[----:B-1----:R1:W-:Y:S04]  /*21230*/  STL.64 [R1+0xc00], R24 ;  /* 0x000c001801007387 */ /* 0x0023e80000100a00 */
[----:B------:R3:W-:Y:S04]  /*21240*/  STL.64 [R1+0xc08], R26 ;  /* 0x000c081a01007387 */ /* 0x0007e80000100a00 */
[----:B-1----:R-:W4:Y:S04]  /*21250*/  LDL.LU R24, [R1+0xc14] ;  /* 0x000c140001187983 */ /* 0x002f280000300800 */
[----:B------:R-:W4:Y:S04]  /*21260*/  LDL.LU R25, [R1+0xc1c] ;  /* 0x000c1c0001197983 */ /* 0x000f280000300800 */
[----:B---3--:R-:W4:Y:S04]  /*21270*/  LDL.LU R26, [R1+0xa14] ;  /* 0x000a1400011a7983 */ /* 0x008f280000300800 */
[----:B------:R-:W4:Y:S01]  /*21280*/  LDL.LU R27, [R1+0xa1c] ;  /* 0x000a1c00011b7983 */ /* 0x000f220000300800 */
[----:B------:R-:W-:Y:S01]  /*21290*/  BAR.SYNC.DEFER_BLOCKING 0x0 ;  /* 0x0000000000007b1d */ /* 0x000fe20000010000 */
        /* <DEDUP_REMOVED lines=1349> */
[----:B------:R-:W-:Y:S01]  /*266f0*/  STL.64 [R1+0xf88], R30 ;  /* 0x000f881e01007387 */ /* 0x000fe20000100a00 */
[----:B------:R-:W-:-:S02]  /*26700*/  IMAD.MOV.U32 R6, RZ, RZ, R96 ;  /* 0x000000ffff067224 */ /* 0x000fc400078e0060 */
[----:B------:R-:W-:Y:S01]  /*26710*/  IMAD.MOV.U32 R7, RZ, RZ, R98 ;  /* 0x000000ffff077224 */ /* 0x000fe200078e0062 */
        /* <DEDUP_REMOVED lines=24> */
[----:B--2---:R2:W-:Y:S04]  /*268a0*/  STSM.16.M88.4 [R153], R4 ;  /* 0x0000000499007844 */ /* 0x0045e80000000200 */
[----:B-1----:R-:W-:Y:S04]  /*268b0*/  STL.64 [R1+0x720], R24 ;  /* 0x0007201801007387 */ /* 0x002fe80000100a00 */
[----:B------:R-:W-:Y:S04]  /*268c0*/  STL.64 [R1+0x728], R26 ;  /* 0x0007281a01007387 */ /* 0x000fe80000100a00 */
[----:B--2---:R-:W2:Y:S04]  /*268d0*/  LDL.LU R4, [R1+0x524] ;  /* 0x0005240001047983 */ /* 0x004ea80000300800 */
[----:B------:R-:W2:Y:S04]  /*268e0*/  LDL.LU R5, [R1+0x52c] ;  /* 0x00052c0001057983 */ /* 0x000ea80000300800 */
[----:B------:R-:W2:Y:S04]  /*268f0*/  LDL.LU R6, [R1+0x324] ;  /* 0x0003240001067983 */ /* 0x000ea80000300800 */
[----:B------:R-:W2:Y:S01]  /*26900*/  LDL.LU R7, [R1+0x32c] ;  /* 0x00032c0001077983 */ /* 0x000ea20000300800 */
[----:B------:R-:W-:Y:S06]  /*26910*/  BAR.SYNC.DEFER_BLOCKING 0x0 ;  /* 0x0000000000007b1d */ /* 0x000fec0000010000 */
[----:B------:R-:W1:Y:S02]  /*26920*/  LDS.128 R24, [R157] ;  /* 0x000000009d187984 */ /* 0x000e640000000c00 */
[----:B------:R-:W-:Y:S06]  /*26930*/  BAR.SYNC.DEFER_BLOCKING 0x0 ;  /* 0x0000000000007b1d */ /* 0x000fec0000010000 */
[----:B-1----:R-:W-:Y:S04]  /*26940*/  STL.64 [R1+0x520], R24 ;  /* 0x0005201801007387 */ /* 0x002fe80000100a00 */
[----:B------:R-:W-:Y:S04]  /*26950*/  STL.64 [R1+0x528], R26 ;  /* 0x0005281a01007387 */ /* 0x000fe80000100a00 */
[----:B--2---:R1:W-:Y:S01]  /*26960*/  STSM.16.M88.4 [R153], R4 ;  /* 0x0000000499007844 */ /* 0x0043e20000000200 */
[----:B------:R-:W-:Y:S06]  /*26970*/  BAR.SYNC.DEFER_BLOCKING 0x0 ;  /* 0x0000000000007b1d */ /* 0x000fec0000010000 */
[----:B-1----:R-:W2:Y:S04]  /*26980*/  LDL.LU R4, [R1+0x124] ;  /* 0x0001240001047983 */ /* 0x002ea80000300800 */
[----:B------:R-:W2:Y:S04]  /*26990*/  LDL.LU R5, [R1+0x12c] ;  /* 0x00012c0001057983 */ /* 0x000ea80000300800 */
[----:B------:R-:W1:Y:S01]  /*269a0*/  LDS.128 R24, [R157] ;  /* 0x000000009d187984 */ /* 0x000e620000000c00 */
[----:B------:R-:W-:-:S02]  /*269b0*/  IMAD.MOV.U32 R6, RZ, RZ, R97 ;  /* 0x000000ffff067224 */ /* 0x000fc400078e0061 */
[----:B------:R-:W-:Y:S01]  /*269c0*/  IMAD.MOV.U32 R7, RZ, RZ, R99 ;  /* 0x000000ffff077224 */ /* 0x000fe200078e0063 */
[----:B------:R-:W-:Y:S06]  /*269d0*/  BAR.SYNC.DEFER_BLOCKING 0x0 ;  /* 0x0000000000007b1d */ /* 0x000fec0000010000 */
[----:B-1----:R-:W-:Y:S04]  /*269e0*/  STL.64 [R1+0x320], R24 ;  /* 0x0003201801007387 */ /* 0x002fe80000100a00 */
[----:B------:R-:W-:Y:S04]  /*269f0*/  STL.64 [R1+0x328], R26 ;  /* 0x0003281a01007387 */ /* 0x000fe80000100a00 */
[----:B--2---:R1:W-:Y:S01]  /*26a00*/  STSM.16.M88.4 [R153], R4 ;  /* 0x0000000499007844 */ /* 0x0043e20000000200 */
[----:B------:R-:W-:Y:S06]  /*26a10*/  BAR.SYNC.DEFER_BLOCKING 0x0 ;  /* 0x0000000000007b1d */ /* 0x000fec0000010000 */
[----:B-1----:R-:W2:Y:S04]  /*26a20*/  LDL.LU R4, [R1+0xd30] ;  /* 0x000d300001047983 */ /* 0x002ea80000300800 */
[----:B------:R-:W2:Y:S04]  /*26a30*/  LDL.LU R5, [R1+0xd38] ;  /* 0x000d380001057983 */ /* 0x000ea80000300800 */
[----:B------:R-:W2:Y:S04]  /*26a40*/  LDL.LU R6, [R1+0xb30] ;  /* 0x000b300001067983 */ /* 0x000ea80000300800 */
[----:B------:R-:W2:Y:S04]  /*26a50*/  LDL.LU R7, [R1+0xb38] ;  /* 0x000b380001077983 */ /* 0x000ea80000300800 */
[----:B------:R-:W1:Y:S01]  /*26a60*/  LDS.128 R24, [R157] ;  /* 0x000000009d187984 */ /* 0x000e620000000c00 */
[----:B------:R-:W-:Y:S01]  /*26a70*/  BAR.SYNC.DEFER_BLOCKING 0x0 ;  /* 0x0000000000007b1d */ /* 0x000fe20000010000 */
[----:B------:R-:W-:-:S05]  /*26a80*/  VIADD R2, R2, UR4 ;  /* 0x0000000402027c36 */ /* 0x000fca0008000000 */
[----:B------:R3:W-:Y:S02]  /*26a90*/  STL [R1+0x116c], R2 ;  /* 0x00116c0201007387 */ /* 0x0007e40000100800 */
[----:B---3--:R-:W-:-:S05]  /*26aa0*/  VIADD R2, R2, UR4 ;  /* 0x0000000402027c36 */ /* 0x008fca0008000000 */
[----:B------:R-:W-:Y:S04]  /*26ab0*/  STL [R1+0x10b8], R2 ;  /* 0x0010b80201007387 */ /* 0x000fe80000100800 */
        /* <DEDUP_REMOVED lines=19> */
[----:B------:R-:W-:Y:S01]  /*26bf0*/  VIADD R159, R2, UR4 ;  /* 0x00000004029f7c36 */ /* 0x000fe20008000000 */
[----:B------:R-:W-:Y:S03]  /*26c00*/  BAR.SYNC.DEFER_BLOCKING 0x0 ;  /* 0x0000000000007b1d */ /* 0x000fe60000010000 */
[----:B------:R-:W-:-:S04]  /*26c10*/  VIADD R252, R159, UR4 ;  /* 0x000000049ffc7c36 */ /* 0x000fc80008000000 */
        /* <DEDUP_REMOVED lines=10> */
[----:B------:R-:W1:Y:S01]  /*26cc0*/  LDS.128 R24, [R157] ;  /* 0x000000009d187984 */ /* 0x000e620000000c00 */
[----:B------:R-:W-:-:S02]  /*26cd0*/  VIADD R2, R2, UR4 ;  /* 0x0000000402027c36 */ /* 0x000fc40008000000 */
[----:B------:R-:W-:-:S03]  /*26ce0*/  IMAD.MOV.U32 R6, RZ, RZ, R100 ;  /* 0x000000ffff067224 */ /* 0x000fc600078e0064 */
[----:B------:R3:W-:Y:S01]  /*26cf0*/  STL [R1+0x1008], R2 ;  /* 0x0010080201007387 */ /* 0x0007e20000100800 */
[----:B------:R-:W-:Y:S01]  /*26d00*/  IMAD.MOV.U32 R7, RZ, RZ, R102 ;  /* 0x000000ffff077224 */ /* 0x000fe200078e0066 */
[----:B------:R-:W-:Y:S01]  /*26d10*/  BAR.SYNC.DEFER_BLOCKING 0x0 ;  /* 0x0000000000007b1d */ /* 0x000fe20000010000 */
        /* <DEDUP_REMOVED lines=15> */
[----:B------:R3:W-:Y:S02]  /*26e10*/  STL [R1+0x1014], R2 ;  /* 0x0010140201007387 */ /* 0x0007e40000100800 */
[----:B---3--:R-:W-:Y:S02]  /*26e20*/  VIADD R2, R2, UR4 ;  /* 0x0000000402027c36 */ /* 0x008fe40008000000 */
[----:B-1----:R-:W-:Y:S04]  /*26e30*/  STL.64 [R1+0xb20], R24 ;  /* 0x000b201801007387 */ /* 0x002fe80000100a00 */
[----:B------:R-:W-:Y:S04]  /*26e40*/  STL.64 [R1+0xb28], R26 ;  /* 0x000b281a01007387 */ /* 0x000fe80000100a00 */
[----:B--2---:R1:W-:Y:S01]  /*26e50*/  STSM.16.M88.4 [R153], R4 ;  /* 0x0000000499007844 */ /* 0x0043e20000000200 */
[----:B------:R-:W-:Y:S06]  /*26e60*/  BAR.SYNC.DEFER_BLOCKING 0x0 ;  /* 0x0000000000007b1d */ /* 0x000fec0000010000 */
[----:B-1----:R-:W2:Y:S04]  /*26e70*/  LDL.LU R4, [R1+0x934] ;  /* 0x0009340001047983 */ /* 0x002ea80000300800 */
[----:B------:R1:W-:Y:S04]  /*26e80*/  STL [R1+0x1018], R2 ;  /* 0x0010180201007387 */ /* 0x0003e80000100800 */
[----:B------:R-:W2:Y:S04]  /*26e90*/  LDL.LU R5, [R1+0x93c] ;  /* 0x00093c0001057983 */ /* 0x000ea80000300800 */
[----:B------:R-:W2:Y:S04]  /*26ea0*/  LDL.LU R6, [R1+0x734] ;  /* 0x0007340001067983 */ /* 0x000ea80000300800 */
[----:B------:R-:W2:Y:S04]  /*26eb0*/  LDL.LU R7, [R1+0x73c] ;  /* 0x00073c0001077983 */ /* 0x000ea80000300800 */
[----:B------:R-:W3:Y:S01]  /*26ec0*/  LDS.128 R24, [R157] ;  /* 0x000000009d187984 */ /* 0x000ee20000000c00 */
[----:B------:R-:W-:Y:S01]  /*26ed0*/  BAR.SYNC.DEFER_BLOCKING 0x0 ;  /* 0x0000000000007b1d */ /* 0x000fe20000010000 */
[----:B-1----:R-:W-:-:S05]  /*26ee0*/  VIADD R2, R2, UR4 ;  /* 0x0000000402027c36 */ /* 0x002fca0008000000 */
[----:B------:R-:W-:Y:S01]  /*26ef0*/  ULDC UR4, c[0x0][0x248] ;  /* 0x0000920000047ab9 */ /* 0x000fe20000000800 */
[----:B------:R1:W-:Y:S02]  /*26f00*/  STL [R1+0x101c], R2 ;  /* 0x00101c0201007387 */ /* 0x0003e40000100800 */
[----:B-1----:R-:W-:Y:S01]  /*26f10*/  VIADD R2, R2, UR5 ;  /* 0x0000000502027c36 */ /* 0x002fe20008000000 */
[----:B------:R-:W-:-:S04]  /*26f20*/  ULDC UR5, c[0x0][0x248] ;  /* 0x0000920000057ab9 */ /* 0x000fc80000000800 */
[----:B------:R1:W-:Y:S02]  /*26f30*/  STL [R1+0x1020], R2 ;  /* 0x0010200201007387 */ /* 0x0003e40000100800 */
[----:B-1----:R-:W-:Y:S01]  /*26f40*/  VIADD R2, R2, UR6 ;  /* 0x0000000602027c36 */ /* 0x002fe20008000000 */
[----:B------:R-:W-:Y:S01]  /*26f50*/  ULDC UR6, c[0x0][0x248] ;  /* 0x0000920000067ab9 */ /* 0x000fe20000000800 */
[----:B---3--:R-:W-:Y:S04]  /*26f60*/  STL.64 [R1+0x730], R24 ;  /* 0x0007301801007387 */ /* 0x008fe80000100a00 */
        /* <DEDUP_REMOVED lines=25> */
[----:B------:R-:W3:Y:S01]  /*27100*/  LDS.128 R24, [R157] ;  /* 0x000000009d187984 */ /* 0x000ee20000000c00 */
[----:B-1----:R-:W-:Y:S01]  /*27110*/  VIADD R2, R2, UR5 ;  /* 0x0000000502027c36 */ /* 0x002fe20008000000 */
[----:B------:R-:W-:-:S04]  /*27120*/  ULDC UR5, c[0x0][0x248] ;  /* 0x0000920000057ab9 */ /* 0x000fc80000000800 */
[----:B------:R1:W-:Y:S01]  /*27130*/  STL [R1+0x1034], R2 ;  /* 0x0010340201007387 */ /* 0x0003e20000100800 */
[----:B------:R-:W-:Y:S02]  /*27140*/  IMAD.MOV.U32 R6, RZ, RZ, R101 ;  /* 0x000000ffff067224 */ /* 0x000fe400078e0065 */
[----:B------:R-:W-:Y:S01]  /*27150*/  IMAD.MOV.U32 R7, RZ, RZ, R103 ;  /* 0x000000ffff077224 */ /* 0x000fe200078e0067 */
[----:B------:R-:W-:Y:S01]  /*27160*/  BAR.SYNC.DEFER_BLOCKING 0x0 ;  /* 0x0000000000007b1d */ /* 0x000fe20000010000 */
[----:B-1----:R-:W-:-:S05]  /*27170*/  VIADD R2, R2, UR4 ;  /* 0x0000000402027c36 */ /* 0x002fca0008000000 */
[----:B------:R-:W-:Y:S01]  /*27180*/  ULDC UR4, c[0x0][0x248] ;  /* 0x0000920000047ab9 */ /* 0x000fe20000000800 */
        /* <DEDUP_REMOVED lines=174> */
[----:B---3--:R1:W-:Y:S04]  /*27c70*/  STL.64 [R1+0x140], R24 ;  /* 0x0001401801007387 */ /* 0x0083e80000100a00 */
[----:B------:R-:W-:Y:S01]  /*27c80*/  STL.64 [R1+0x148], R26 ;  /* 0x0001481a01007387 */ /* 0x000fe20000100a00 */
[----:B-1----:R-:W1:Y:S03]  /*27c90*/  LDC R24, c[0x0][0x244] ;  /* 0x00009100ff187b82 */ /* 0x002e660000000800 */
[----:B--2---:R2:W-:Y:S05]  /*27ca0*/  STSM.16.M88.4 [R153], R4 ;  /* 0x0000000499007844 */ /* 0x0045ea0000000200 */
[----:B------:R-:W-:Y:S06]  /*27cb0*/  BAR.SYNC.DEFER_BLOCKING 0x0 ;  /* 0x0000000000007b1d */ /* 0x000fec0000010000 */
[----:B--2---:R-:W2:Y:S04]  /*27cc0*/  LDL.LU R4, [R1+0x950] ;  /* 0x0009500001047983 */ /* 0x004ea80000300800 */
[----:B------:R3:W-:Y:S04]  /*27cd0*/  STL [R1+0x10a8], R2 ;  /* 0x0010a80201007387 */ /* 0x0007e80000100800 */
[----:B------:R-:W2:Y:S04]  /*27ce0*/  LDL.LU R5, [R1+0x958] ;  /* 0x0009580001057983 */ /* 0x000ea80000300800 */
[----:B------:R-:W2:Y:S04]  /*27cf0*/  LDL.LU R6, [R1+0x750] ;  /* 0x0007500001067983 */ /* 0x000ea80000300800 */
[----:B------:R-:W2:Y:S04]  /*27d00*/  LDL.LU R7, [R1+0x758] ;  /* 0x0007580001077983 */ /* 0x000ea80000300800 */
[----:B------:R-:W4:Y:S01]  /*27d10*/  LDS.128 R28, [R157] ;  /* 0x000000009d1c7984 */ /* 0x000f220000000c00 */
[----:B------:R-:W-:Y:S01]  /*27d20*/  BAR.SYNC.DEFER_BLOCKING 0x0 ;  /* 0x0000000000007b1d */ /* 0x000fe20000010000 */
[----:B---3--:R-:W-:-:S05]  /*27d30*/  VIADD R2, R2, UR4 ;  /* 0x0000000402027c36 */ /* 0x008fca0008000000 */
[----:B------:R-:W-:Y:S01]  /*27d40*/  ULDC UR4, c[0x0][0x248] ;  /* 0x0000920000047ab9 */ /* 0x000fe20000000800 */
[----:B------:R3:W-:Y:S02]  /*27d50*/  STL [R1+0x10ac], R2 ;  /* 0x0010ac0201007387 */ /* 0x0007e40000100800 */
[----:B---3--:R-:W-:Y:S01]  /*27d60*/  VIADD R2, R2, UR5 ;  /* 0x0000000502027c36 */ /* 0x008fe20008000000 */
[----:B------:R-:W-:-:S04]  /*27d70*/  ULDC UR5, c[0x0][0x248] ;  /* 0x0000920000057ab9 */ /* 0x000fc80000000800 */
[----:B------:R3:W-:Y:S02]  /*27d80*/  STL [R1+0x10b0], R2 ;  /* 0x0010b00201007387 */ /* 0x0007e40000100800 */
[----:B---3--:R-:W-:Y:S01]  /*27d90*/  VIADD R2, R2, UR4 ;  /* 0x0000000402027c36 */ /* 0x008fe20008000000 */
[----:B------:R-:W-:Y:S01]  /*27da0*/  ULDC UR4, c[0x0][0x248] ;  /* 0x0000920000047ab9 */ /* 0x000fe20000000800 */
[----:B----4-:R-:W-:Y:S04]  /*27db0*/  STL.64 [R1+0xb40], R28 ;  /* 0x000b401c01007387 */ /* 0x010fe80000100a00 */
[----:B------:R-:W-:Y:S04]  /*27dc0*/  STL.64 [R1+0xb48], R30 ;  /* 0x000b481e01007387 */ /* 0x000fe80000100a00 */
[----:B--2---:R2:W-:Y:S01]  /*27dd0*/  STSM.16.M88.4 [R153], R4 ;  /* 0x0000000499007844 */ /* 0x0045e20000000200 */
[----:B------:R-:W-:Y:S06]  /*27de0*/  BAR.SYNC.DEFER_BLOCKING 0x0 ;  /* 0x0000000000007b1d */ /* 0x000fec0000010000 */
[----:B--2---:R-:W2:Y:S04]  /*27df0*/  LDL.LU R4, [R1+0x550] ;  /* 0x0005500001047983 */ /* 0x004ea80000300800 */
[----:B------:R3:W-:Y:S04]  /*27e00*/  STL [R1+0x10b4], R2 ;  /* 0x0010b40201007387 */ /* 0x0007e80000100800 */
[----:B------:R-:W2:Y:S04]  /*27e10*/  LDL.LU R5, [R1+0x558] ;  /* 0x0005580001057983 */ /* 0x000ea80000300800 */
[----:B------:R-:W2:Y:S04]  /*27e20*/  LDL.LU R6, [R1+0x350] ;  /* 0x0003500001067983 */ /* 0x000ea80000300800 */
[----:B------:R-:W2:Y:S04]  /*27e30*/  LDL.LU R7, [R1+0x358] ;  /* 0x0003580001077983 */ /* 0x000ea80000300800 */
[----:B------:R-:W4:Y:S01]  /*27e40*/  LDS.128 R28, [R157] ;  /* 0x000000009d1c7984 */ /* 0x000f220000000c00 */
[----:B---3--:R-:W-:Y:S01]  /*27e50*/  VIADD R2, R2, UR5 ;  /* 0x0000000502027c36 */ /* 0x008fe20008000000 */
[----:B------:R-:W-:Y:S01]  /*27e60*/  ULDC UR5, c[0x0][0x248] ;  /* 0x0000920000057ab9 */ /* 0x000fe20000000800 */
[----:B------:R-:W-:Y:S06]  /*27e70*/  BAR.SYNC.DEFER_BLOCKING 0x0 ;  /* 0x0000000000007b1d */ /* 0x000fec0000010000 */
        /* <DEDUP_REMOVED lines=8> */
[----:B------:R3:W-:Y:S02]  /*27f00*/  STL [R1+0x10c4], R2 ;  /* 0x0010c40201007387 */ /* 0x0007e40000100800 */
[----:B---3--:R-:W-:Y:S01]  /*27f10*/  VIADD R2, R2, UR4 ;  /* 0x0000000402027c36 */ /* 0x008fe20008000000 */
[----:B------:R-:W-:Y:S01]  /*27f20*/  ULDC UR4, c[0x0][0x248] ;  /* 0x0000920000047ab9 */ /* 0x000fe20000000800 */
[----:B--2---:R2:W-:Y:S01]  /*27f30*/  STSM.16.M88.4 [R153], R4 ;  /* 0x0000000499007844 */ /* 0x0045e20000000200 */
[----:B------:R-:W-:Y:S06]  /*27f40*/  BAR.SYNC.DEFER_BLOCKING 0x0 ;  /* 0x0000000000007b1d */ /* 0x000fec0000010000 */
[----:B--2---:R-:W2:Y:S04]  /*27f50*/  LDL.LU R4, [R1+0x150] ;  /* 0x0001500001047983 */ /* 0x004ea80000300800 */
[----:B------:R3:W-:Y:S04]  /*27f60*/  STL [R1+0x10c8], R2 ;  /* 0x0010c80201007387 */ /* 0x0007e80000100800 */
[----:B------:R-:W2:Y:S04]  /*27f70*/  LDL.LU R5, [R1+0x158] ;  /* 0x0001580001057983 */ /* 0x000ea80000300800 */
[----:B------:R-:W4:Y:S01]  /*27f80*/  LDS.128 R28, [R157] ;  /* 0x000000009d1c7984 */ /* 0x000f220000000c00 */
[----:B---3--:R-:W-:Y:S01]  /*27f90*/  VIADD R2, R2, UR5 ;  /* 0x0000000502027c36 */ /* 0x008fe20008000000 */
[----:B------:R-:W-:-:S04]  /*27fa0*/  ULDC UR5, c[0x0][0x248] ;  /* 0x0000920000057ab9 */ /* 0x000fc80000000800 */
[----:B------:R3:W-:Y:S02]  /*27fb0*/  STL [R1+0x10cc], R2 ;  /* 0x0010cc0201007387 */ /* 0x0007e40000100800 */
[----:B---3--:R-:W-:Y:S01]  /*27fc0*/  VIADD R2, R2, UR4 ;  /* 0x0000000402027c36 */ /* 0x008fe20008000000 */
[----:B------:R-:W-:-:S04]  /*27fd0*/  ULDC UR4, c[0x0][0x248] ;  /* 0x0000920000047ab9 */ /* 0x000fc80000000800 */
[----:B------:R3:W-:Y:S01]  /*27fe0*/  STL [R1+0x10d0], R2 ;  /* 0x0010d00201007387 */ /* 0x0007e20000100800 */
[----:B------:R-:W-:Y:S02]  /*27ff0*/  IMAD.MOV.U32 R6, RZ, RZ, R108 ;  /* 0x000000ffff067224 */ /* 0x000fe400078e006c */
[----:B------:R-:W-:Y:S01]  /*28000*/  IMAD.MOV.U32 R7, RZ, RZ, R110 ;  /* 0x000000ffff077224 */ /* 0x000fe200078e006e */
[----:B------:R-:W-:Y:S01]  /*28010*/  BAR.SYNC.DEFER_BLOCKING 0x0 ;  /* 0x0000000000007b1d */ /* 0x000fe20000010000 */
[----:B---3--:R-:W-:-:S05]  /*28020*/  VIADD R2, R2, UR6 ;  /* 0x0000000602027c36 */ /* 0x008fca0008000000 */
        /* <DEDUP_REMOVED lines=46> */
[----:B------:R3:W-:Y:S01]  /*28310*/  STL [R1+0x10f4], R2 ;  /* 0x0010f40201007387 */ /* 0x0007e20000100800 */
[----:B-1----:R-:W-:-:S02]  /*28320*/  IMAD R3, R152, R24, RZ ;  /* 0x0000001898037224 */ /* 0x002fc400078e02ff */
[----:B---3--:R-:W-:Y:S01]  /*28330*/  VIADD R2, R2, UR4 ;  /* 0x0000000402027c36 */ /* 0x008fe20008000000 */
[----:B------:R-:W-:Y:S01]  /*28340*/  ULDC.64 UR4, c[0x0][0x220] ;  /* 0x0000880000047ab9 */ /* 0x000fe20000000a00 */
[----:B------:R-:W-:-:S03]  /*28350*/  IMAD R22, R24, 0x80, R3 ;  /* 0x0000008018167824 */ /* 0x000fc600078e0203 */
[----:B------:R-:W-:Y:S01]  /*28360*/  STL [R1+0x10f8], R2 ;  /* 0x0010f80201007387 */ /* 0x000fe20000100800 */
[----:B------:R-:W-:-:S04]  /*28370*/  IMAD R9, R24, 0x80, R22 ;  /* 0x0000008018097824 */ /* 0x000fc800078e0216 */
[----:B------:R-:W-:-:S05]  /*28380*/  IMAD R24, R24, 0x80, R9 ;  /* 0x0000008018187824 */ /* 0x000fca00078e0209 */
[----:B------:R-:W-:Y:S01]  /*28390*/  LEA R8, P5, R24, UR4, 0x2 ;  /* 0x0000000418087c11 */ /* 0x000fe2000f8a10ff */
[----:B--2---:R1:W-:Y:S02]  /*283a0*/  STSM.16.M88.4 [R153], R4 ;  /* 0x0000000499007844 */ /* 0x0043e40000000200 */
[----:B-1----:R-:W-:Y:S01]  /*283b0*/  VIADD R6, R2, UR6 ;  /* 0x0000000602067c36 */ /* 0x002fe20008000000 */
[----:B------:R-:W-:-:S03]  /*283c0*/  ULDC UR6, c[0x0][0x248] ;  /* 0x0000920000067ab9 */ /* 0x000fc60000000800 */
[----:B------:R-:W-:Y:S01]  /*283d0*/  VIADD R25, R6, UR7 ;  /* 0x0000000706197c36 */ /* 0x000fe20008000000 */
[----:B------:R-:W-:Y:S01]  /*283e0*/  STL [R1+0x10fc], R6 ;  /* 0x0010fc0601007387 */ /* 0x000fe20000100800 */
[----:B------:R-:W-:Y:S01]  /*283f0*/  LEA R2, P2, R3, UR4, 0x2 ;  /* 0x0000000403027c11 */ /* 0x000fe2000f8410ff */
[C---:B------:R-:W-:Y:S01]  /*28400*/  VIADD R27, R23.reuse, 0x7b ;  /* 0x0000007b171b7836 */ /* 0x040fe20000000000 */
[C---:B------:R-:W-:Y:S01]  /*28410*/  LEA R4, P3, R22.reuse, UR4, 0x2 ;  /* 0x0000000416047c11 */ /* 0x040fe2000f8610ff */
[----:B------:R1:W-:Y:S01]  /*28420*/  STL [R1+0x1100], R25 ;  /* 0x0011001901007387 */ /* 0x0003e20000100800 */
[----:B------:R-:W-:Y:S01]  /*28430*/  VIADD R29, R23, 0x79 ;  /* 0x00000079171d7836 */ /* 0x000fe20000000000 */
[----:B------:R-:W-:Y:S01]  /*28440*/  ULDC UR7, c[0x0][0x228] ;  /* 0x00008a0000077ab9 */ /* 0x000fe20000000800 */
[----:B-1----:R-:W-:Y:S01]  /*28450*/  VIADD R25, R25, UR8 ;  /* 0x0000000819197c36 */ /* 0x002fe20008000000 */
[----:B------:R-:W-:Y:S01]  /*28460*/  LEA R6, P4, R9, UR4, 0x2 ;  /* 0x0000000409067c11 */ /* 0x000fe2000f8810ff */
[----:B------:R-:W-:Y:S01]  /*28470*/  ULDC UR4, c[0x0][0x248] ;  /* 0x0000920000047ab9 */ /* 0x000fe20000000800 */
[----:B------:R-:W-:Y:S01]  /*28480*/  LEA.HI.X.SX32 R3, R3, UR5, 0x2, P2 ;  /* 0x0000000503037c11 */ /* 0x000fe200090f16ff */
[----:B------:R-:W-:Y:S01]  /*28490*/  ULDC UR8, c[0x0][0x248] ;  /* 0x0000920000087ab9 */ /* 0x000fe20000000800 */
[----:B------:R1:W-:Y:S02]  /*284a0*/  STL [R1+0x1104], R25 ;  /* 0x0011041901007387 */ /* 0x0003e40000100800 */
[----:B-1----:R-:W-:Y:S01]  /*284b0*/  VIADD R25, R25, UR6 ;  /* 0x0000000619197c36 */ /* 0x002fe20008000000 */
[----:B------:R-:W-:Y:S01]  /*284c0*/  ISETP.LT.AND P2, PT, R155, UR40, !P1 ;  /* 0x000000289b007c0c */ /* 0x000fe2000cf41270 */
[----:B------:R-:W-:Y:S01]  /*284d0*/  VIADD R31, R23, 0x77 ;  /* 0x00000077171f7836 */ /* 0x000fe20000000000 */
[----:B------:R-:W-:Y:S01]  /*284e0*/  LEA.HI.X.SX32 R5, R22, UR5, 0x2, P3 ;  /* 0x0000000516057c11 */ /* 0x000fe200098f16ff */
[----:B------:R-:W-:Y:S01]  /*284f0*/  VIADD R26, R25, UR4 ;  /* 0x00000004191a7c36 */ /* 0x000fe20008000000 */
[----:B------:R-:W-:Y:S01]  /*28500*/  ULDC UR4, c[0x0][0x248] ;  /* 0x0000920000047ab9 */ /* 0x000fe20000000800 */
[----:B------:R-:W-:Y:S01]  /*28510*/  LEA.HI.X.SX32 R7, R9, UR5, 0x2, P4 ;  /* 0x0000000509077c11 */ /* 0x000fe2000a0f16ff */
[----:B------:R-:W-:Y:S01]  /*28520*/  ULDC UR6, c[0x0][0x228] ;  /* 0x00008a0000067ab9 */ /* 0x000fe20000000800 */
[----:B------:R-:W-:Y:S01]  /*28530*/  VIADD R28, R26, UR4 ;  /* 0x000000041a1c7c36 */ /* 0x000fe20008000000 */
[----:B------:R-:W-:-:S03]  /*28540*/  ULDC UR4, c[0x0][0x248] ;  /* 0x0000920000047ab9 */ /* 0x000fc60000000800 */
        /* <DEDUP_REMOVED lines=71> */
[----:B------:R-:W-:Y:S01]  /*289c0*/  ULDC UR4, c[0x0][0x248] ;  /* 0x0000920000047ab9 */ /* 0x000fe20000000800 */
[----:B------:R-:W-:Y:S02]  /*289d0*/  STL [R1+0x1108], R25 ;  /* 0x0011081901007387 */ /* 0x000fe40000100800 */
[----:B------:R-:W-:Y:S01]  /*289e0*/  VIADD R102, R100, UR4 ;  /* 0x0000000464667c36 */ /* 0x000fe20008000000 */
[----:B------:R-:W-:Y:S01]  /*289f0*/  ULDC UR4, c[0x0][0x248] ;  /* 0x0000920000047ab9 */ /* 0x000fe20000000800 */
[----:B------:R-:W-:Y:S04]  /*28a00*/  STL [R1+0x110c], R26 ;  /* 0x00110c1a01007387 */ /* 0x000fe80000100800 */
[----:B------:R-:W-:Y:S01]  /*28a10*/  STL [R1+0x1110], R28 ;  /* 0x0011101c01007387 */ /* 0x000fe20000100800 */
[----:B------:R-:W-:Y:S01]  /*28a20*/  VIADD R104, R102, UR4 ;  /* 0x0000000466687c36 */ /* 0x000fe20008000000 */
[----:B------:R-:W-:-:S02]  /*28a30*/  ULDC UR4, c[0x0][0x248] ;  /* 0x0000920000047ab9 */ /* 0x000fc40000000800 */
[----:B------:R-:W-:Y:S04]  /*28a40*/  STL [R1+0x1114], R30 ;  /* 0x0011141e01007387 */ /* 0x000fe80000100800 */
[----:B------:R-:W-:Y:S04]  /*28a50*/  STL [R1+0x1118], R32 ;  /* 0x0011182001007387 */ /* 0x000fe80000100800 */
[----:B------:R-:W-:Y:S01]  /*28a60*/  STL [R1+0x111c], R34 ;  /* 0x00111c2201007387 */ /* 0x000fe20000100800 */
[----:B------:R-:W-:Y:S01]  /*28a70*/  VIADD R106, R104, UR4 ;  /* 0x00000004686a7c36 */ /* 0x000fe20008000000 */
[----:B------:R-:W-:-:S02]  /*28a80*/  ULDC UR4, c[0x0][0x248] ;  /* 0x0000920000047ab9 */ /* 0x000fc40000000800 */
[----:B------:R-:W-:Y:S04]  /*28a90*/  STL [R1+0x1120], R36 ;  /* 0x0011202401007387 */ /* 0x000fe80000100800 */
        /* <DEDUP_REMOVED lines=61> */
[----:B------:R1:W-:Y:S02]  /*28e70*/  STL [R1+0x11d4], R174 ;  /* 0x0011d4ae01007387 */ /* 0x0003e40000100800 */
[----:B-1----:R-:W-:Y:S01]  /*28e80*/  VIADD R174, R174, UR4 ;  /* 0x00000004aeae7c36 */ /* 0x002fe20008000000 */
[----:B------:R-:W-:-:S04]  /*28e90*/  ULDC UR4, c[0x0][0x248] ;  /* 0x0000920000047ab9 */ /* 0x000fc80000000800 */
        /* <DEDUP_REMOVED lines=42> */
[----:B------:R1:W-:Y:S01]  /*29140*/  STL [R1+0x1210], R174 ;  /* 0x001210ae01007387 */ /* 0x0003e20000100800 */
[----:B------:R-:W-:Y:S01]  /*29150*/  ISETP.LT.AND P3, PT, R156, UR24, !P1 ;  /* 0x000000189c007c0c */ /* 0x000fe2000cf61270 */
[----:B-1----:R-:W-:Y:S01]  /*29160*/  VIADD R174, R174, UR4 ;  /* 0x00000004aeae7c36 */ /* 0x002fe20008000000 */
[----:B------:R-:W-:-:S04]  /*29170*/  ULDC UR4, c[0x0][0x248] ;  /* 0x0000920000047ab9 */ /* 0x000fc80000000800 */
[----:B------:R1:W-:Y:S01]  /*29180*/  STL [R1+0x1214], R174 ;  /* 0x001214ae01007387 */ /* 0x0003e20000100800 */
[----:B------:R-:W-:Y:S01]  /*29190*/  @P2 LOP3.LUT R21, R21, 0x1000000, RZ, 0xfc, !PT ;  /* 0x0100000015152812 */ /* 0x000fe200078efcff */
[----:B-1----:R-:W-:Y:S01]  /*291a0*/  VIADD R174, R174, UR4 ;  /* 0x00000004aeae7c36 */ /* 0x002fe20008000000 */
[----:B------:R-:W-:-:S04]  /*291b0*/  ULDC UR4, c[0x0][0x248] ;  /* 0x0000920000047ab9 */ /* 0x000fc80000000800 */
[----:B------:R1:W-:Y:S01]  /*291c0*/  STL [R1+0x1218], R174 ;  /* 0x001218ae01007387 */ /* 0x0003e20000100800 */
[----:B------:R-:W-:Y:S01]  /*291d0*/  ISETP.LT.AND P2, PT, R154, UR25, !P1 ;  /* 0x000000199a007c0c */ /* 0x000fe2000cf41270 */
[----:B------:R-:W-:Y:S01]  /*291e0*/  ULDC.64 UR24, c[0x0][0x228] ;  /* 0x00008a0000187ab9 */ /* 0x000fe20000000a00 */
[----:B------:R-:W-:Y:S01]  /*291f0*/  LOP3.LUT R21, R21, 0xff7fffff, RZ, 0xc0, !PT ;  /* 0xff7fffff15157812 */ /* 0x000fe200078ec0ff */
[----:B-1----:R-:W-:Y:S01]  /*29200*/  VIADD R174, R174, UR4 ;  /* 0x00000004aeae7c36 */ /* 0x002fe20008000000 */
[----:B------:R-:W-:Y:S02]  /*29210*/  ULDC UR4, c[0x0][0x248] ;  /* 0x0000920000047ab9 */ /* 0x000fe40000000800 */
[----:B------:R-:W-:Y:S02]  /*29220*/  @P3 LOP3.LUT R21, R21, 0x800000, RZ, 0xfc, !PT ;  /* 0x0080000015153812 */ /* 0x000fe400078efcff */
[----:B------:R1:W-:Y:S01]  /*29230*/  STL [R1+0x121c], R174 ;  /* 0x00121cae01007387 */ /* 0x0003e20000100800 */
[----:B------:R-:W-:Y:S01]  /*29240*/  LEA.HI.X.SX32 R9, R24, UR5, 0x2, P5 ;  /* 0x0000000518097c11 */ /* 0x000fe2000a8f16ff */
[----:B------:R-:W-:Y:S01]  /*29250*/  ULDC UR5, c[0x0][0x248] ;  /* 0x0000920000057ab9 */ /* 0x000fe20000000800 */
[----:B------:R-:W-:Y:S01]  /*29260*/  ISETP.LT.AND P1, PT, R152, UR24, !P1 ;  /* 0x0000001898007c0c */ /* 0x000fe2000cf21270 */
[----:B-1----:R-:W-:Y:S01]  /*29270*/  VIADD R174, R174, UR4 ;  /* 0x00000004aeae7c36 */ /* 0x002fe20008000000 */
[----:B------:R-:W-:Y:S01]  /*29280*/  LOP3.LUT R21, R21, 0xffbfffff, RZ, 0xc0, !PT ;  /* 0xffbfffff15157812 */ /* 0x000fe200078ec0ff */
[C---:B------:R-:W-:Y:S01]  /*29290*/  VIADD R22, R23.reuse, 0x7f ;  /* 0x0000007f17167836 */ /* 0x040fe20000000000 */
[----:B------:R-:W-:Y:S01]  /*292a0*/  ULDC UR24, c[0x0][0x248] ;  /* 0x0000920000187ab9 */ /* 0x000fe20000000800 */
[----:B------:R-:W-:Y:S01]  /*292b0*/  VIADD R24, R23, 0x7e ;  /* 0x0000007e17187836 */ /* 0x000fe20000000000 */
[----:B------:R1:W-:Y:S01]  /*292c0*/  STL [R1+0x1220], R174 ;  /* 0x001220ae01007387 */ /* 0x0003e20000100800 */
[----:B------:R-:W-:Y:S01]  /*292d0*/  @P2 LOP3.LUT R21, R21, 0x400000, RZ, 0xfc, !PT ;  /* 0x0040000015152812 */ /* 0x000fe200078efcff */
[----:B------:R-:W-:Y:S01]  /*292e0*/  VIADD R25, R23, 0x7d ;  /* 0x0000007d17197836 */ /* 0x000fe20000000000 */
[----:B------:R-:W-:Y:S01]  /*292f0*/  ULDC UR4, c[0x0][0x22c] ;  /* 0x00008b0000047ab9 */ /* 0x000fe20000000800 */
[----:B-1----:R-:W-:Y:S01]  /*29300*/  VIADD R174, R174, UR5 ;  /* 0x00000005aeae7c36 */ /* 0x002fe20008000000 */
[----:B------:R-:W-:Y:S01]  /*29310*/  LOP3.LUT R21, R21, 0xffdfffff, RZ, 0xc0, !PT ;  /* 0xffdfffff15157812 */ /* 0x000fe200078ec0ff */
[----:B------:R-:W-:Y:S01]  /*29320*/  VIADD R26, R23, 0x7c ;  /* 0x0000007c171a7836 */ /* 0x000fe20000000000 */
[----:B------:R-:W-:-:S02]  /*29330*/  ULDC UR5, c[0x0][0x228] ;  /* 0x00008a0000057ab9 */ /* 0x000fc40000000800 */
[----:B------:R1:W-:Y:S01]  /*29340*/  STL [R1+0x1224], R174 ;  /* 0x001224ae01007387 */ /* 0x0003e20000100800 */
[----:B------:R-:W-:Y:S02]  /*29350*/  @P1 LOP3.LUT R21, R21, 0x200000, RZ, 0xfc, !PT ;  /* 0x0020000015151812 */ /* 0x000fe400078efcff */
[----:B------:R-:W-:Y:S01]  /*29360*/  ISETP.LT.AND P1, PT, R155, UR27, !P0 ;  /* 0x0000001b9b007c0c */ /* 0x000fe2000c721270 */
[----:B-1----:R-:W-:Y:S01]  /*29370*/  VIADD R174, R174, UR8 ;  /* 0x00000008aeae7c36 */ /* 0x002fe20008000000 */
[----:B------:R-:W-:-:S04]  /*29380*/  ULDC UR8, c[0x0][0x248] ;  /* 0x0000920000087ab9 */ /* 0x000fc80000000800 */
[----:B------:R1:W-:Y:S02]  /*29390*/  STL [R1+0x1228], R174 ;  /* 0x001228ae01007387 */ /* 0x0003e40000100800 */
[----:B-1----:R-:W-:Y:S01]  /*293a0*/  VIADD R174, R174, UR8 ;  /* 0x00000008aeae7c36 */ /* 0x002fe20008000000 */
[----:B------:R-:W-:-:S04]  /*293b0*/  ULDC UR8, c[0x0][0x248] ;  /* 0x0000920000087ab9 */ /* 0x000fc80000000800 */
[----:B------:R1:W-:Y:S01]  /*293c0*/  STL [R1+0x122c], R174 ;  /* 0x00122cae01007387 */ /* 0x0003e20000100800 */
[----:B------:R-:W-:Y:S01]  /*293d0*/  LOP3.LUT R21, R21, 0xffefffff, RZ, 0xc0, !PT ;  /* 0xffefffff15157812 */ /* 0x000fe200078ec0ff */
[----:B-1----:R-:W-:Y:S01]  /*293e0*/  VIADD R174, R174, UR8 ;  /* 0x00000008aeae7c36 */ /* 0x002fe20008000000 */
[----:B------:R-:W-:Y:S02]  /*293f0*/  ULDC UR8, c[0x0][0x248] ;  /* 0x0000920000087ab9 */ /* 0x000fe40000000800 */
[----:B------:R-:W-:Y:S02]  /*29400*/  @P1 LOP3.LUT R21, R21, 0x100000, RZ, 0xfc, !PT ;  /* 0x0010000015151812 */ /* 0x000fe400078efcff */
[----:B------:R1:W-:Y:S01]  /*29410*/  STL [R1+0x1230], R174 ;  /* 0x001230ae01007387 */ /* 0x0003e20000100800 */
[----:B------:R-:W-:Y:S01]  /*29420*/  ISETP.LT.AND P1, PT, R156, UR26, !P0 ;  /* 0x0000001a9c007c0c */ /* 0x000fe2000c721270 */
[----:B------:R-:W-:Y:S01]  /*29430*/  ULDC.64 UR26, c[0x0][0x228] ;  /* 0x00008a00001a7ab9 */ /* 0x000fe20000000a00 */
[----:B-1----:R-:W-:Y:S01]  /*29440*/  VIADD R174, R174, UR8 ;  /* 0x00000008aeae7c36 */ /* 0x002fe20008000000 */
[----:B------:R-:W-:Y:S01]  /*29450*/  LOP3.LUT R21, R21, 0xfff7ffff, RZ, 0xc0, !PT ;  /* 0xfff7ffff15157812 */ /* 0x000fe200078ec0ff */
[----:B------:R-:W-:Y:S01]  /*29460*/  VIADD R28, R23, 0x7a ;  /* 0x0000007a171c7836 */ /* 0x000fe20000000000 */
[----:B------:R-:W-:-:S02]  /*29470*/  ULDC UR8, c[0x0][0x228] ;  /* 0x00008a0000087ab9 */ /* 0x000fc40000000800 */
[----:B------:R1:W-:Y:S02]  /*29480*/  STL [R1+0x1234], R174 ;  /* 0x001234ae01007387 */ /* 0x0003e40000100800 */
[----:B-1----:R-:W-:-:S04]  /*29490*/  VIADD R174, R174, UR11 ;  /* 0x0000000baeae7c36 */ /* 0x002fc80008000000 */
[----:B------:R-:W-:Y:S01]  /*294a0*/  @P1 LOP3.LUT R21, R21, 0x80000, RZ, 0xfc, !PT ;  /* 0x0008000015151812 */ /* 0x000fe200078efcff */
[----:B------:R-:W-:Y:S01]  /*294b0*/  VIADD R30, R23, 0x78 ;  /* 0x00000078171e7836 */ /* 0x000fe20000000000 */
[----:B------:R-:W-:Y:S01]  /*294c0*/  ULDC UR11, c[0x0][0x228] ;  /* 0x00008a00000b7ab9 */ /* 0x000fe20000000800 */
[----:B------:R1:W-:Y:S01]  /*294d0*/  STL [R1+0x1238], R174 ;  /* 0x001238ae01007387 */ /* 0x0003e20000100800 */
[----:B------:R-:W-:Y:S01]  /*294e0*/  ISETP.LT.AND P1, PT, R154, UR28, !P0 ;  /* 0x0000001c9a007c0c */ /* 0x000fe2000c721270 */
[----:B-1----:R-:W-:Y:S01]  /*294f0*/  VIADD R174, R174, UR29 ;  /* 0x0000001daeae7c36 */ /* 0x002fe20008000000 */
[----:B------:R-:W-:-:S04]  /*29500*/  ULDC UR29, c[0x0][0x248] ;  /* 0x00009200001d7ab9 */ /* 0x000fc80000000800 */
[----:B------:R1:W-:Y:S01]  /*29510*/  STL [R1+0x123c], R174 ;  /* 0x00123cae01007387 */ /* 0x0003e20000100800 */
[----:B------:R-:W-:Y:S01]  /*29520*/  ISETP.LT.AND P0, PT, R152, UR26, !P0 ;  /* 0x0000001a98007c0c */ /* 0x000fe2000c701270 */
[----:B------:R-:W-:Y:S01]  /*29530*/  ULDC UR26, c[0x0][0x248] ;  /* 0x00009200001a7ab9 */ /* 0x000fe20000000800 */
[----:B-1----:R-:W-:Y:S01]  /*29540*/  VIADD R174, R174, UR29 ;  /* 0x0000001daeae7c36 */ /* 0x002fe20008000000 */
[----:B------:R-:W-:Y:S01]  /*29550*/  LOP3.LUT R21, R21, 0xfffbffff, RZ, 0xc0, !PT ;  /* 0xfffbffff15157812 */ /* 0x000fe200078ec0ff */
[----:B------:R-:W-:-:S03]  /*29560*/  ULDC UR29, c[0x0][0x248] ;  /* 0x00009200001d7ab9 */ /* 0x000fc60000000800 */
[----:B------:R1:W-:Y:S01]  /*29570*/  STL [R1+0x1240], R174 ;  /* 0x001240ae01007387 */ /* 0x0003e20000100800 */
[----:B------:R-:W-:Y:S01]  /*29580*/  @P1 LOP3.LUT R21, R21, 0x40000, RZ, 0xfc, !PT ;  /* 0x0004000015151812 */ /* 0x000fe200078efcff */
[----:B-1----:R-:W-:-:S03]  /*29590*/  VIADD R174, R174, UR30 ;  /* 0x0000001eaeae7c36 */ /* 0x002fc60008000000 */
[----:B------:R-:W-:Y:S01]  /*295a0*/  LOP3.LUT R21, R21, 0xfffdffff, RZ, 0xc0, !PT ;  /* 0xfffdffff15157812 */ /* 0x000fe200078ec0ff */
[----:B------:R-:W-:Y:S01]  /*295b0*/  ULDC.64 UR30, c[0x0][0x228] ;  /* 0x00008a00001e7ab9 */ /* 0x000fe20000000a00 */
[----:B------:R1:W-:Y:S02]  /*295c0*/  STL [R1+0x1244], R174 ;  /* 0x001244ae01007387 */ /* 0x0003e40000100800 */
[----:B------:R-:W-:Y:S01]  /*295d0*/  @P0 LOP3.LUT R21, R21, 0x20000, RZ, 0xfc, !PT ;  /* 0x0002000015150812 */ /* 0x000fe200078efcff */
[----:B-1----:R-:W-:Y:S01]  /*295e0*/  VIADD R174, R174, UR29 ;  /* 0x0000001daeae7c36 */ /* 0x002fe20008000000 */
[----:B------:R-:W-:-:S04]  /*295f0*/  ULDC UR29, c[0x0][0x248] ;  /* 0x00009200001d7ab9 */ /* 0x000fc80000000800 */
[----:B------:R1:W-:Y:S02]  /*29600*/  STL [R1+0x124c], R174 ;  /* 0x00124cae01007387 */ /* 0x0003e40000100800 */
[----:B-1----:R-:W-:Y:S01]  /*29610*/  VIADD R174, R174, UR29 ;  /* 0x0000001daeae7c36 */ /* 0x002fe20008000000 */
[----:B------:R-:W-:Y:S02]  /*29620*/  ULDC.64 UR28, c[0x0][0x228] ;  /* 0x00008a00001c7ab9 */ /* 0x000fe40000000a00 */
[----:B------:R-:W-:Y:S01]  /*29630*/  ISETP.GE.AND P0, PT, R22, UR29, PT ;  /* 0x0000001d16007c0c */ /* 0x000fe2000bf06270 */
[----:B------:R-:W-:Y:S01]  /*29640*/  VIADD R32, R23, 0x76 ;  /* 0x0000007617207836 */ /* 0x000fe20000000000 */
[----:B------:R-:W-:Y:S01]  /*29650*/  LOP3.LUT R21, R21, 0xfffeffff, RZ, 0xc0, !PT ;  /* 0xfffeffff15157812 */ /* 0x000fe200078ec0ff */
[----:B------:R1:W-:Y:S01]  /*29660*/  STL [R1+0x1250], R174 ;  /* 0x001250ae01007387 */ /* 0x0003e20000100800 */
[----:B------:R-:W-:Y:S01]  /*29670*/  ISETP.LT.AND P3, PT, R155, UR33, !P0 ;  /* 0x000000219b007c0c */ /* 0x000fe2000c761270 */
[C---:B------:R-:W-:Y:S01]  /*29680*/  VIADD R33, R23.reuse, 0x75 ;  /* 0x0000007517217836 */ /* 0x040fe20000000000 */
[----:B------:R-:W-:Y:S01]  /*29690*/  ISETP.LT.AND P2, PT, R156, UR32, !P0 ;  /* 0x000000209c007c0c */ /* 0x000fe2000c741270 */
[----:B------:R-:W-:Y:S01]  /*296a0*/  ULDC.64 UR32, c[0x0][0x228] ;  /* 0x00008a0000207ab9 */ /* 0x000fe20000000a00 */
[----:B------:R-:W-:Y:S01]  /*296b0*/  ISETP.LT.AND P1, PT, R154, UR61, !P0 ;  /* 0x0000003d9a007c0c */ /* 0x000fe2000c721270 */
[----:B------:R-:W-:Y:S01]  /*296c0*/  VIADD R34, R23, 0x74 ;  /* 0x0000007417227836 */ /* 0x000fe20000000000 */
[----:B------:R-:W-:Y:S01]  /*296d0*/  LOP3.LUT R19, R19, 0x7fffffff, RZ, 0xc0, !PT ;  /* 0x7fffffff13137812 */ /* 0x000fe200078ec0ff */
[----:B------:R-:W-:Y:S01]  /*296e0*/  VIADD R35, R23, 0x73 ;  /* 0x0000007317237836 */ /* 0x000fe20000000000 */
[----:B------:R-:W-:-:S05]  /*296f0*/  ULDC UR29, c[0x0][0x228] ;  /* 0x00008a00001d7ab9 */ /* 0x000fca0000000800 */
[----:B------:R-:W-:Y:S01]  /*29700*/  @P3 LOP3.LUT R21, R21, 0x10000, RZ, 0xfc, !PT ;  /* 0x0001000015153812 */ /* 0x000fe200078efcff */
[----:B-1----:R-:W-:Y:S01]  /*29710*/  VIADD R174, R174, UR24 ;  /* 0x00000018aeae7c36 */ /* 0x002fe20008000000 */
[----:B------:R-:W-:Y:S01]  /*29720*/  ISETP.LT.AND P0, PT, R152, UR30, !P0 ;  /* 0x0000001e98007c0c */ /* 0x000fe2000c701270 */
[----:B------:R-:W-:Y:S01]  /*29730*/  ULDC UR24, c[0x0][0x248] ;  /* 0x0000920000187ab9 */ /* 0x000fe20000000800 */
[----:B------:R-:W-:Y:S01]  /*29740*/  LOP3.LUT R21, R21, 0xffff7fff, RZ, 0xc0, !PT ;  /* 0xffff7fff15157812 */ /* 0x000fe200078ec0ff */
[C---:B------:R-:W-:Y:S01]  /*29750*/  VIADD R36, R23.reuse, 0x72 ;  /* 0x0000007217247836 */ /* 0x040fe20000000000 */
[----:B------:R1:W-:Y:S01]  /*29760*/  STL [R1+0x1254], R174 ;  /* 0x001254ae01007387 */ /* 0x0003e20000100800 */
[----:B------:R-:W-:Y:S01]  /*29770*/  VIADD R37, R23, 0x71 ;  /* 0x0000007117257836 */ /* 0x000fe20000000000 */
[----:B------:R-:W-:Y:S01]  /*29780*/  @P2 LOP3.LUT R21, R21, 0x8000, RZ, 0xfc, !PT ;  /* 0x0000800015152812 */ /* 0x000fe200078efcff */
[----:B------:R-:W-:Y:S01]  /*29790*/  ULDC UR30, c[0x0][0x228] ;  /* 0x00008a00001e7ab9 */ /* 0x000fe20000000800 */
[C---:B------:R-:W-:Y:S01]  /*297a0*/  VIADD R38, R23.reuse, 0x70 ;  /* 0x0000007017267836 */ /* 0x040fe20000000000 */
[----:B------:R-:W-:Y:S01]  /*297b0*/  LOP3.LUT R18, R18, 0x7fffffff, RZ, 0xc0, !PT ;  /* 0x7fffffff12127812 */ /* 0x000fe200078ec0ff */
[----:B------:R-:W-:Y:S01]  /*297c0*/  VIADD R39, R23, 0x6f ;  /* 0x0000006f17277836 */ /* 0x000fe20000000000 */
[----:B------:R-:W-:Y:S01]  /*297d0*/  LOP3.LUT R21, R21, 0xffffbfff, RZ, 0xc0, !PT ;  /* 0xffffbfff15157812 */ /* 0x000fe200078ec0ff */
[----:B------:R-:W-:Y:S01]  /*297e0*/  VIADD R40, R23, 0x6e ;  /* 0x0000006e17287836 */ /* 0x000fe20000000000 */
[----:B------:R-:W-:-:S02]  /*297f0*/  ULDC UR61, c[0x0][0x22c] ;  /* 0x00008b00003d7ab9 */ /* 0x000fc40000000800 */
[----:B------:R-:W-:-:S04]  /*29800*/  @P1 LOP3.LUT R21, R21, 0x4000, RZ, 0xfc, !PT ;  /* 0x0000400015151812 */ /* 0x000fc800078efcff */
[----:B------:R-:W-:-:S04]  /*29810*/  LOP3.LUT R21, R21, 0xffffdfff, RZ, 0xc0, !PT ;  /* 0xffffdfff15157812 */ /* 0x000fc800078ec0ff */
[----:B------:R-:W-:Y:S02]  /*29820*/  @P0 LOP3.LUT R21, R21, 0x2000, RZ, 0xfc, !PT ;  /* 0x0000200015150812 */ /* 0x000fe400078efcff */
[----:B------:R-:W-:Y:S01]  /*29830*/  ISETP.GE.AND P0, PT, R24, UR41, PT ;  /* 0x0000002918007c0c */ /* 0x000fe2000bf06270 */
[----:B------:R-:W-:-:S03]  /*29840*/  ULDC.64 UR40, c[0x0][0x228] ;  /* 0x00008a0000287ab9 */ /* 0x000fc60000000a00 */
[----:B------:R-:W-:Y:S01]  /*29850*/  ISETP.LT.AND P3, PT, R155, UR58, !P0 ;  /* 0x0000003a9b007c0c */ /* 0x000fe2000c761270 */
[----:B-1----:R-:W-:Y:S01]  /*29860*/  VIADD R174, R174, UR24 ;  /* 0x00000018aeae7c36 */ /* 0x002fe20008000000 */
[----:B------:R-:W-:Y:S01]  /*29870*/  ISETP.LT.AND P2, PT, R156, UR59, !P0 ;  /* 0x0000003b9c007c0c */ /* 0x000fe2000c741270 */
[----:B------:R-:W-:Y:S01]  /*29880*/  ULDC UR24, c[0x0][0x248] ;  /* 0x0000920000187ab9 */ /* 0x000fe20000000800 */
[----:B------:R-:W-:Y:S01]  /*29890*/  LOP3.LUT R21, R21, 0xffffefff, RZ, 0xc0, !PT ;  /* 0xffffefff15157812 */ /* 0x000fe200078ec0ff */
[C---:B------:R-:W-:Y:S01]  /*298a0*/  VIADD R41, R23.reuse, 0x6d ;  /* 0x0000006d17297836 */ /* 0x040fe20000000000 */
[----:B------:R-:W-:Y:S01]  /*298b0*/  ISETP.LT.AND P1, PT, R154, UR60, !P0 ;  /* 0x0000003c9a007c0c */ /* 0x000fe2000c721270 */
[----:B------:R1:W-:Y:S01]  /*298c0*/  STL [R1+0x1258], R174 ;  /* 0x001258ae01007387 */ /* 0x0003e20000100800 */
[C---:B------:R-:W-:Y:S01]  /*298d0*/  VIADD R42, R23.reuse, 0x6c ;  /* 0x0000006c172a7836 */ /* 0x040fe20000000000 */
[----:B------:R-:W-:Y:S01]  /*298e0*/  ULDC UR59, c[0x0][0x228] ;  /* 0x00008a00003b7ab9 */ /* 0x000fe20000000800 */
[----:B------:R-:W-:Y:S01]  /*298f0*/  VIADD R43, R23, 0x6b ;  /* 0x0000006b172b7836 */ /* 0x000fe20000000000 */
[----:B------:R-:W-:-:S02]  /*29900*/  ULDC UR58, c[0x0][0x228] ;  /* 0x00008a00003a7ab9 */ /* 0x000fc40000000800 */
[----:B------:R-:W-:Y:S01]  /*29910*/  @P3 LOP3.LUT R21, R21, 0x1000, RZ, 0xfc, !PT ;  /* 0x0000100015153812 */ /* 0x000fe200078efcff */
[----:B------:R-:W-:Y:S01]  /*29920*/  VIADD R44, R23, 0x6a ;  /* 0x0000006a172c7836 */ /* 0x000fe20000000000 */
[----:B------:R-:W-:Y:S02]  /*29930*/  ULDC UR60, c[0x0][0x22c] ;  /* 0x00008b00003c7ab9 */ /* 0x000fe40000000800 */
[----:B------:R-:W-:-:S04]  /*29940*/  LOP3.LUT R21, R21, 0xfffff7ff, RZ, 0xc0, !PT ;  /* 0xfffff7ff15157812 */ /* 0x000fc800078ec0ff */
[----:B------:R-:W-:Y:S02]  /*29950*/  @P2 LOP3.LUT R21, R21, 0x800, RZ, 0xfc, !PT ;  /* 0x0000080015152812 */ /* 0x000fe400078efcff */
[----:B------:R-:W-:Y:S01]  /*29960*/  ISETP.LT.AND P0, PT, R152, UR32, !P0 ;  /* 0x0000002098007c0c */ /* 0x000fe2000c701270 */
[----:B-1----:R-:W-:Y:S01]  /*29970*/  VIADD R174, R174, UR24 ;  /* 0x00000018aeae7c36 */ /* 0x002fe20008000000 */
[----:B------:R-:W-:Y:S01]  /*29980*/  LOP3.LUT R21, R21, 0xfffffbff, RZ, 0xc0, !PT ;  /* 0xfffffbff15157812 */ /* 0x000fe200078ec0ff */
[----:B------:R-:W-:Y:S01]  /*29990*/  ULDC UR24, c[0x0][0x248] ;  /* 0x0000920000187ab9 */ /* 0x000fe20000000800 */
[----:B------:R-:W-:Y:S02]  /*299a0*/  ULDC UR32, c[0x0][0x228] ;  /* 0x00008a0000207ab9 */ /* 0x000fe40000000800 */
[----:B------:R-:W-:-:S04]  /*299b0*/  @P1 LOP3.LUT R21, R21, 0x400, RZ, 0xfc, !PT ;  /* 0x0000040015151812 */ /* 0x000fc800078efcff */
[----:B------:R-:W-:-:S04]  /*299c0*/  LOP3.LUT R21, R21, 0xfffffdff, RZ, 0xc0, !PT ;  /* 0xfffffdff15157812 */ /* 0x000fc800078ec0ff */
[----:B------:R-:W-:Y:S02]  /*299d0*/  @P0 LOP3.LUT R21, R21, 0x200, RZ, 0xfc, !PT ;  /* 0x0000020015150812 */ /* 0x000fe400078efcff */
[----:B------:R-:W-:-:S04]  /*299e0*/  ISETP.GE.AND P0, PT, R25, UR25, PT ;  /* 0x0000001919007c0c */ /* 0x000fc8000bf06270 */
[----:B------:R-:W-:Y:S01]  /*299f0*/  ISETP.LT.AND P3, PT, R155, UR54, !P0 ;  /* 0x000000369b007c0c */ /* 0x000fe2000c761270 */
[----:B------:R1:W-:Y:S01]  /*29a00*/  STL [R1+0x125c], R174 ;  /* 0x00125cae01007387 */ /* 0x0003e20000100800 */
[----:B------:R-:W-:Y:S01]  /*29a10*/  ISETP.LT.AND P2, PT, R156, UR56, !P0 ;  /* 0x000000389c007c0c */ /* 0x000fe2000c741270 */
[----:B------:R-:W-:Y:S01]  /*29a20*/  ULDC UR54, c[0x0][0x228] ;  /* 0x00008a0000367ab9 */ /* 0x000fe20000000800 */
[----:B------:R-:W-:Y:S01]  /*29a30*/  LOP3.LUT R21, R21, 0xfffffeff, RZ, 0xc0, !PT ;  /* 0xfffffeff15157812 */ /* 0x000fe200078ec0ff */
[C---:B------:R-:W-:Y:S01]  /*29a40*/  VIADD R45, R23.reuse, 0x69 ;  /* 0x00000069172d7836 */ /* 0x040fe20000000000 */
[----:B------:R-:W-:Y:S01]  /*29a50*/  ISETP.LT.AND P1, PT, R154, UR55, !P0 ;  /* 0x000000379a007c0c */ /* 0x000fe2000c721270 */
[----:B------:R-:W-:Y:S01]  /*29a60*/  ULDC UR55, c[0x0][0x228] ;  /* 0x00008a0000377ab9 */ /* 0x000fe20000000800 */
[----:B------:R-:W-:Y:S01]  /*29a70*/  VIADD R46, R23, 0x68 ;  /* 0x00000068172e7836 */ /* 0x000fe20000000000 */
[----:B------:R-:W-:-:S04]  /*29a80*/  ULDC UR56, c[0x0][0x228] ;  /* 0x00008a0000387ab9 */ /* 0x000fc80000000800 */
[----:B------:R-:W-:-:S04]  /*29a90*/  @P3 LOP3.LUT R21, R21, 0x100, RZ, 0xfc, !PT ;  /* 0x0000010015153812 */ /* 0x000fc800078efcff */
        /* <DEDUP_REMOVED lines=16> */
[----:B------:R-:W-:Y:S01]  /*29ba0*/  ULDC UR47, c[0x0][0x228] ;  /* 0x00008a00002f7ab9 */ /* 0x000fe20000000800 */
[----:B------:R-:W-:Y:S01]  /*29bb0*/  ISETP.LT.AND P1, PT, R154, UR52, !P0 ;  /* 0x000000349a007c0c */ /* 0x000fe2000c721270 */
[----:B------:R-:W-:-:S06]  /*29bc0*/  ULDC UR52, c[0x0][0x228] ;  /* 0x00008a0000347ab9 */ /* 0x000fcc0000000800 */
[----:B------:R-:W-:Y:S01]  /*29bd0*/  @P3 LOP3.LUT R21, R21, 0x10, RZ, 0xfc, !PT ;  /* 0x0000001015153812 */ /* 0x000fe200078efcff */
[----:B-1----:R-:W-:Y:S01]  /*29be0*/  VIADD R174, R174, UR24 ;  /* 0x00000018aeae7c36 */ /* 0x002fe20008000000 */
[----:B------:R-:W-:Y:S02]  /*29bf0*/  ULDC UR24, c[0x0][0x248] ;  /* 0x0000920000187ab9 */ /* 0x000fe40000000800 */
[----:B------:R-:W-:Y:S01]  /*29c00*/  LOP3.LUT R21, R21, 0xfffffff7, RZ, 0xc0, !PT ;  /* 0xfffffff715157812 */ /* 0x000fe200078ec0ff */
[----:B------:R-:W-:Y:S01]  /*29c10*/  VIADD R24, R174, UR24 ;  /* 0x00000018ae187c36 */ /* 0x000fe20008000000 */
[----:B------:R-:W-:Y:S02]  /*29c20*/  ULDC.64 UR24, c[0x0][0x228] ;  /* 0x00008a0000187ab9 */ /* 0x000fe40000000a00 */
[----:B------:R-:W-:Y:S02]  /*29c30*/  @P2 LOP3.LUT R21, R21, 0x8, RZ, 0xfc, !PT ;  /* 0x0000000815152812 */ /* 0x000fe400078efcff */
[----:B------:R-:W-:Y:S01]  /*29c40*/  ISETP.LT.AND P0, PT, R152, UR24, !P0 ;  /* 0x0000001898007c0c */ /* 0x000fe2000c701270 */
[----:B------:R-:W-:Y:S01]  /*29c50*/  STL [R1+0x1264], R174 ;  /* 0x001264ae01007387 */ /* 0x000fe20000100800 */
[----:B------:R-:W-:Y:S01]  /*29c60*/  LOP3.LUT R21, R21, 0xfffffffb, RZ, 0xc0, !PT ;  /* 0xfffffffb15157812 */ /* 0x000fe200078ec0ff */
[----:B------:R-:W-:-:S03]  /*29c70*/  ULDC UR24, c[0x0][0x248] ;  /* 0x0000920000187ab9 */ /* 0x000fc60000000800 */
[----:B------:R-:W-:-:S04]  /*29c80*/  @P1 LOP3.LUT R21, R21, 0x4, RZ, 0xfc, !PT ;  /* 0x0000000415151812 */ /* 0x000fc800078efcff */
[----:B------:R-:W-:-:S04]  /*29c90*/  LOP3.LUT R21, R21, 0xfffffffd, RZ, 0xc0, !PT ;  /* 0xfffffffd15157812 */ /* 0x000fc800078ec0ff */
[----:B------:R-:W-:Y:S02]  /*29ca0*/  @P0 LOP3.LUT R21, R21, 0x2, RZ, 0xfc, !PT ;  /* 0x0000000215150812 */ /* 0x000fe400078efcff */
[----:B------:R-:W-:Y:S01]  /*29cb0*/  ISETP.GE.AND P0, PT, R27, UR31, PT ;  /* 0x0000001f1b007c0c */ /* 0x000fe2000bf06270 */
[----:B------:R1:W-:Y:S01]  /*29cc0*/  STL [R1+0x1268], R24 ;  /* 0x0012681801007387 */ /* 0x0003e20000100800 */
[----:B------:R-:W-:Y:S01]  /*29cd0*/  LOP3.LUT R21, R21, 0xfffffffe, RZ, 0xc0, !PT ;  /* 0xfffffffe15157812 */ /* 0x000fe200078ec0ff */
[----:B------:R-:W-:Y:S01]  /*29ce0*/  ULDC UR31, c[0x0][0x228] ;  /* 0x00008a00001f7ab9 */ /* 0x000fe20000000800 */
[----:B------:R-:W-:Y:S01]  /*29cf0*/  ISETP.LT.AND P2, PT, R156, UR49, !P0 ;  /* 0x000000319c007c0c */ /* 0x000fe2000c741270 */
[----:B------:R-:W-:Y:S01]  /*29d00*/  ULDC UR49, c[0x0][0x228] ;  /* 0x00008a0000317ab9 */ /* 0x000fe20000000800 */
[----:B------:R-:W-:Y:S01]  /*29d10*/  ISETP.LT.AND P1, PT, R154, UR50, !P0 ;  /* 0x000000329a007c0c */ /* 0x000fe2000c721270 */
[----:B------:R-:W-:Y:S01]  /*29d20*/  ULDC UR50, c[0x0][0x228] ;  /* 0x00008a0000327ab9 */ /* 0x000fe20000000800 */
[----:B------:R-:W-:Y:S01]  /*29d30*/  ISETP.LT.AND P3, PT, R155, UR48, !P0 ;  /* 0x000000309b007c0c */ /* 0x000fe2000c761270 */
[----:B------:R-:W-:Y:S01]  /*29d40*/  ULDC UR48, c[0x0][0x228] ;  /* 0x00008a0000307ab9 */ /* 0x000fe20000000800 */
[----:B------:R-:W-:Y:S01]  /*29d50*/  ISETP.LT.AND P0, PT, R152, UR51, !P0 ;  /* 0x0000003398007c0c */ /* 0x000fe2000c701270 */
[----:B-1----:R-:W-:Y:S01]  /*29d60*/  VIADD R24, R24, UR24 ;  /* 0x0000001818187c36 */ /* 0x002fe20008000000 */
[----:B------:R-:W-:Y:S01]  /*29d70*/  ULDC UR24, c[0x0][0x228] ;  /* 0x00008a0000187ab9 */ /* 0x000fe20000000800 */
[----:B------:R-:W-:-:S04]  /*29d80*/  ULDC UR51, c[0x0][0x228] ;  /* 0x00008a0000337ab9 */ /* 0x000fc80000000800 */
[----:B------:R-:W-:-:S04]  /*29d90*/  @P2 LOP3.LUT R20, R20, 0x80000000, RZ, 0xfc, !PT ;  /* 0x8000000014142812 */ /* 0x000fc800078efcff */
[----:B------:R-:W-:-:S04]  /*29da0*/  LOP3.LUT R20, R20, 0xbfffffff, RZ, 0xc0, !PT ;  /* 0xbfffffff14147812 */ /* 0x000fc800078ec0ff */
[----:B------:R-:W-:-:S04]  /*29db0*/  @P1 LOP3.LUT R20, R20, 0x40000000, RZ, 0xfc, !PT ;  /* 0x4000000014141812 */ /* 0x000fc800078efcff */
[----:B------:R-:W-:Y:S01]  /*29dc0*/  LOP3.LUT R20, R20, 0xdfffffff, RZ, 0xc0, !PT ;  /* 0xdfffffff14147812 */ /* 0x000fe200078ec0ff */
[----:B------:R1:W-:Y:S03]  /*29dd0*/  STL [R1+0x126c], R24 ;  /* 0x00126c1801007387 */ /* 0x0003e60000100800 */
[----:B------:R-:W-:Y:S02]  /*29de0*/  @P0 LOP3.LUT R20, R20, 0x20000000, RZ, 0xfc, !PT ;  /* 0x2000000014140812 */ /* 0x000fe400078efcff */
[----:B------:R-:W-:Y:S01]  /*29df0*/  ISETP.GE.AND P0, PT, R28, UR33, PT ;  /* 0x000000211c007c0c */ /* 0x000fe2000bf06270 */
[----:B------:R-:W-:Y:S01]  /*29e00*/  ULDC UR33, c[0x0][0x228] ;  /* 0x00008a0000217ab9 */ /* 0x000fe20000000800 */
[----:B------:R-:W-:Y:S01]  /*29e10*/  @P3 LOP3.LUT R21, R21, 0x1, RZ, 0xfc, !PT ;  /* 0x0000000115153812 */ /* 0x000fe200078efcff */
[----:B-1----:R-:W-:Y:S01]  /*29e20*/  VIADD R24, R24, UR26 ;  /* 0x0000001a18187c36 */ /* 0x002fe20008000000 */
[----:B------:R-:W-:-:S02]  /*29e30*/  ULDC.64 UR26, c[0x0][0x228] ;  /* 0x00008a00001a7ab9 */ /* 0x000fc40000000a00 */
[----:B------:R-:W-:Y:S01]  /*29e40*/  ISETP.LT.AND P3, PT, R155, UR26, !P0 ;  /* 0x0000001a9b007c0c */ /* 0x000fe2000c761270 */
[----:B------:R-:W-:Y:S01]  /*29e50*/  ULDC UR26, c[0x0][0x22c] ;  /* 0x00008b00001a7ab9 */ /* 0x000fe20000000800 */
[----:B------:R-:W-:Y:S01]  /*29e60*/  ISETP.LT.AND P2, PT, R156, UR15, !P0 ;  /* 0x0000000f9c007c0c */ /* 0x000fe2000c741270 */
[----:B------:R-:W-:Y:S01]  /*29e70*/  ULDC UR15, c[0x0][0x248] ;  /* 0x00009200000f7ab9 */ /* 0x000fe20000000800 */
[----:B------:R-:W-:Y:S02]  /*29e80*/  LOP3.LUT R20, R20, 0xefffffff, RZ, 0xc0, !PT ;  /* 0xefffffff14147812 */ /* 0x000fe400078ec0ff */
[----:B------:R-:W-:Y:S01]  /*29e90*/  ISETP.LT.AND P1, PT, R154, UR20, !P0 ;  /* 0x000000149a007c0c */ /* 0x000fe2000c721270 */
[----:B------:R1:W-:Y:S06]  /*29ea0*/  STL [R1+0x1270], R24 ;  /* 0x0012701801007387 */ /* 0x0003ec0000100800 */
[----:B------:R-:W-:Y:S01]  /*29eb0*/  @P3 LOP3.LUT R20, R20, 0x10000000, RZ, 0xfc, !PT ;  /* 0x1000000014143812 */ /* 0x000fe200078efcff */
[----:B------:R-:W-:-:S03]  /*29ec0*/  ULDC UR20, c[0x0][0x228] ;  /* 0x00008a0000147ab9 */ /* 0x000fc60000000800 */
        /* <DEDUP_REMOVED lines=19> */
[----:B------:R-:W-:-:S08]  /*2a000*/  ULDC UR18, c[0x0][0x228] ;  /* 0x00008a0000127ab9 */ /* 0x000fd00000000800 */
        /* <DEDUP_REMOVED lines=14> */
[----:B------:R-:W-:Y:S01]  /*2a0f0*/  VIADD R47, R23, 0x67 ;  /* 0x00000067172f7836 */ /* 0x000fe20000000000 */
[----:B------:R-:W-:Y:S01]  /*2a100*/  ISETP.LT.AND P3, PT, R155, UR12, !P0 ;  /* 0x0000000c9b007c0c */ /* 0x000fe2000c761270 */
[----:B------:R-:W-:Y:S01]  /*2a110*/  ULDC UR12, c[0x0][0x248] ;  /* 0x00009200000c7ab9 */ /* 0x000fe20000000800 */
[----:B------:R-:W-:Y:S01]  /*2a120*/  ISETP.LT.AND P2, PT, R156, UR13, !P0 ;  /* 0x0000000d9c007c0c */ /* 0x000fe2000c741270 */
[----:B------:R-:W-:Y:S01]  /*2a130*/  ULDC UR13, c[0x0][0x228] ;  /* 0x00008a00000d7ab9 */ /* 0x000fe20000000800 */
[----:B------:R-:W-:Y:S01]  /*2a140*/  ISETP.LT.AND P1, PT, R154, UR14, !P0 ;  /* 0x0000000e9a007c0c */ /* 0x000fe2000c721270 */
[----:B------:R-:W-:Y:S01]  /*2a150*/  ULDC UR14, c[0x0][0x228] ;  /* 0x00008a00000e7ab9 */ /* 0x000fe20000000800 */
[----:B------:R-:W-:-:S07]  /*2a160*/  ULDC UR25, c[0x0][0x228] ;  /* 0x00008a0000197ab9 */ /* 0x000fce0000000800 */
        /* <DEDUP_REMOVED lines=33> */
[----:B------:R-:W-:-:S03]  /*2a380*/  ULDC UR4, c[0x0][0x248] ;  /* 0x0000920000047ab9 */ /* 0x000fc60000000800 */
[----:B------:R-:W-:Y:S01]  /*2a390*/  ISETP.LT.AND P3, PT, R155, UR19, !P0 ;  /* 0x000000139b007c0c */ /* 0x000fe2000c761270 */
[----:B------:R1:W-:Y:S01]  /*2a3a0*/  STL [R1+0x1280], R24 ;  /* 0x0012801801007387 */ /* 0x0003e20000100800 */
[----:B------:R-:W-:Y:S01]  /*2a3b0*/  ISETP.LT.AND P2, PT, R156, UR5, !P0 ;  /* 0x000000059c007c0c */ /* 0x000fe2000c741270 */
[----:B------:R-:W-:Y:S01]  /*2a3c0*/  ULDC UR19, c[0x0][0x228] ;  /* 0x00008a0000137ab9 */ /* 0x000fe20000000800 */
[----:B------:R-:W-:Y:S02]  /*2a3d0*/  LOP3.LUT R20, R20, 0xffffefff, RZ, 0xc0, !PT ;  /* 0xffffefff14147812 */ /* 0x000fe400078ec0ff */
[----:B------:R-:W-:Y:S01]  /*2a3e0*/  ISETP.LT.AND P1, PT, R154, UR43, !P0 ;  /* 0x0000002b9a007c0c */ /* 0x000fe2000c721270 */
[----:B------:R-:W-:-:S06]  /*2a3f0*/  ULDC UR43, c[0x0][0x228] ;  /* 0x00008a00002b7ab9 */ /* 0x000fcc0000000800 */
        /* <DEDUP_REMOVED lines=16> */
[C---:B------:R-:W-:Y:S01]  /*2a500*/  VIADD R48, R23.reuse, 0x66 ;  /* 0x0000006617307836 */ /* 0x040fe20000000000 */
[----:B------:R-:W-:Y:S01]  /*2a510*/  ISETP.LT.AND P2, PT, R156, UR22, !P0 ;  /* 0x000000169c007c0c */ /* 0x000fe2000c741270 */
[----:B------:R-:W-:Y:S01]  /*2a520*/  ULDC UR22, c[0x0][0x228] ;  /* 0x00008a0000167ab9 */ /* 0x000fe20000000800 */
[----:B------:R-:W-:Y:S01]  /*2a530*/  ISETP.LT.AND P1, PT, R154, UR37, !P0 ;  /* 0x000000259a007c0c */ /* 0x000fe2000c721270 */
[----:B------:R-:W-:Y:S01]  /*2a540*/  ULDC UR37, c[0x0][0x228] ;  /* 0x00008a0000257ab9 */ /* 0x000fe20000000800 */
[----:B------:R-:W-:Y:S01]  /*2a550*/  VIADD R49, R23, 0x65 ;  /* 0x0000006517317836 */ /* 0x000fe20000000000 */
[----:B------:R-:W-:Y:S01]  /*2a560*/  LOP3.LUT R17, R17, 0x7fffffff, RZ, 0xc0, !PT ;  /* 0x7fffffff11117812 */ /* 0x000fe200078ec0ff */
[----:B-1----:R-:W-:Y:S01]  /*2a570*/  VIADD R24, R24, UR4 ;  /* 0x0000000418187c36 */ /* 0x002fe20008000000 */
[----:B------:R-:W-:-:S04]  /*2a580*/  ULDC UR45, c[0x0][0x228] ;  /* 0x00008a00002d7ab9 */ /* 0x000fc80000000800 */
[----:B------:R-:W-:Y:S01]  /*2a590*/  @P3 LOP3.LUT R20, R20, 0x100, RZ, 0xfc, !PT ;  /* 0x0000010014143812 */ /* 0x000fe200078efcff */
[----:B------:R-:W-:-:S03]  /*2a5a0*/  ULDC.64 UR4, c[0x0][0x228] ;  /* 0x00008a0000047ab9 */ /* 0x000fc60000000a00 */
[----:B------:R-:W-:-:S04]  /*2a5b0*/  LOP3.LUT R20, R20, 0xffffff7f, RZ, 0xc0, !PT ;  /* 0xffffff7f14147812 */ /* 0x000fc800078ec0ff */
[----:B------:R-:W-:Y:S02]  /*2a5c0*/  @P2 LOP3.LUT R20, R20, 0x80, RZ, 0xfc, !PT ;  /* 0x0000008014142812 */ /* 0x000fe400078efcff */
[----:B------:R-:W-:Y:S01]  /*2a5d0*/  ISETP.LT.AND P0, PT, R152, UR39, !P0 ;  /* 0x0000002798007c0c */ /* 0x000fe2000c701270 */
[----:B------:R1:W-:Y:S01]  /*2a5e0*/  STL [R1+0x1288], R24 ;  /* 0x0012881801007387 */ /* 0x0003e20000100800 */
[----:B------:R-:W-:Y:S01]  /*2a5f0*/  LOP3.LUT R20, R20, 0xffffffbf, RZ, 0xc0, !PT ;  /* 0xffffffbf14147812 */ /* 0x000fe200078ec0ff */
[----:B------:R-:W-:-:S03]  /*2a600*/  ULDC UR39, c[0x0][0x228] ;  /* 0x00008a0000277ab9 */ /* 0x000fc60000000800 */
[----:B------:R-:W-:-:S04]  /*2a610*/  @P1 LOP3.LUT R20, R20, 0x40, RZ, 0xfc, !PT ;  /* 0x0000004014141812 */ /* 0x000fc800078efcff */
[----:B------:R-:W-:-:S04]  /*2a620*/  LOP3.LUT R20, R20, 0xffffffdf, RZ, 0xc0, !PT ;  /* 0xffffffdf14147812 */ /* 0x000fc800078ec0ff */
[----:B------:R-:W-:Y:S02]  /*2a630*/  @P0 LOP3.LUT R20, R20, 0x20, RZ, 0xfc, !PT ;  /* 0x0000002014140812 */ /* 0x000fe400078efcff */
[----:B------:R-:W-:-:S04]  /*2a640*/  ISETP.GE.AND P0, PT, R34, UR5, PT ;  /* 0x0000000522007c0c */ /* 0x000fc8000bf06270 */
[----:B------:R-:W-:Y:S01]  /*2a650*/  ISETP.LT.AND P3, PT, R155, UR4, !P0 ;  /* 0x000000049b007c0c */ /* 0x000fe2000c761270 */
[----:B------:R-:W-:Y:S01]  /*2a660*/  ULDC UR4, c[0x0][0x248] ;  /* 0x0000920000047ab9 */ /* 0x000fe20000000800 */
[----:B------:R-:W-:Y:S02]  /*2a670*/  ISETP.LT.AND P2, PT, R156, UR57, !P0 ;  /* 0x000000399c007c0c */ /* 0x000fe4000c741270 */
[----:B------:R-:W-:Y:S02]  /*2a680*/  LOP3.LUT R20, R20, 0xffffffef, RZ, 0xc0, !PT ;  /* 0xffffffef14147812 */ /* 0x000fe400078ec0ff */
[----:B------:R-:W-:Y:S01]  /*2a690*/  ISETP.LT.AND P1, PT, R154, UR8, !P0 ;  /* 0x000000089a007c0c */ /* 0x000fe2000c721270 */
[----:B-1----:R-:W-:Y:S01]  /*2a6a0*/  VIADD R24, R24, UR4 ;  /* 0x0000000418187c36 */ /* 0x002fe20008000000 */
[----:B------:R-:W-:Y:S01]  /*2a6b0*/  LOP3.LUT R16, R16, 0x7fffffff, RZ, 0xc0, !PT ;  /* 0x7fffffff10107812 */ /* 0x000fe200078ec0ff */
[----:B------:R-:W-:Y:S01]  /*2a6c0*/  ULDC.64 UR4, c[0x0][0x228] ;  /* 0x00008a0000047ab9 */ /* 0x000fe20000000a00 */
[----:B------:R-:W-:Y:S01]  /*2a6d0*/  VIADD R50, R23, 0x64 ;  /* 0x0000006417327836 */ /* 0x000fe20000000000 */
[----:B------:R-:W-:-:S02]  /*2a6e0*/  ULDC UR57, c[0x0][0x228] ;  /* 0x00008a0000397ab9 */ /* 0x000fc40000000800 */
[----:B------:R-:W-:Y:S01]  /*2a6f0*/  @P3 LOP3.LUT R20, R20, 0x10, RZ, 0xfc, !PT ;  /* 0x0000001014143812 */ /* 0x000fe200078efcff */
[----:B------:R-:W-:-:S03]  /*2a700*/  ULDC UR8, c[0x0][0x228] ;  /* 0x00008a0000087ab9 */ /* 0x000fc60000000800 */
        /* <DEDUP_REMOVED lines=12> */
[----:B------:R-:W-:Y:S01]  /*2a7d0*/  ISETP.LT.AND P1, PT, R154, UR46, !P0 ;  /* 0x0000002e9a007c0c */ /* 0x000fe2000c721270 */
[----:B------:R-:W-:Y:S01]  /*2a7e0*/  ULDC UR46, c[0x0][0x22c] ;  /* 0x00008b00002e7ab9 */ /* 0x000fe20000000800 */
[----:B------:R-:W-:Y:S01]  /*2a7f0*/  ISETP.LT.AND P3, PT, R155, UR4, !P0 ;  /* 0x000000049b007c0c */ /* 0x000fe2000c761270 */
[----:B------:R-:W-:Y:S01]  /*2a800*/  ULDC UR4, c[0x0][0x248] ;  /* 0x0000920000047ab9 */ /* 0x000fe20000000800 */
[----:B------:R-:W-:-:S07]  /*2a810*/  ISETP.LT.AND P0, PT, R152, UR41, !P0 ;  /* 0x0000002998007c0c */ /* 0x000fce000c701270 */
[----:B------:R-:W-:Y:S02]  /*2a820*/  @P2 LOP3.LUT R19, R19, 0x80000000, RZ, 0xfc, !PT ;  /* 0x8000000013132812 */ /* 0x000fe400078efcff */
[----:B------:R-:W-:Y:S01]  /*2a830*/  LOP3.LUT R20, R20, 0xfffffffe, RZ, 0xc0, !PT ;  /* 0xfffffffe14147812 */ /* 0x000fe200078ec0ff */
        /* <DEDUP_REMOVED lines=8> */
[----:B------:R-:W-:Y:S01]  /*2a8c0*/  ULDC UR46, c[0x0][0x228] ;  /* 0x00008a00002e7ab9 */ /* 0x000fe20000000800 */
[----:B------:R-:W-:Y:S02]  /*2a8d0*/  @P3 LOP3.LUT R20, R20, 0x1, RZ, 0xfc, !PT ;  /* 0x0000000114143812 */ /* 0x000fe400078efcff */
[----:B------:R-:W-:Y:S01]  /*2a8e0*/  ISETP.LT.AND P3, PT, R155, UR42, !P0 ;  /* 0x0000002a9b007c0c */ /* 0x000fe2000c761270 */
[----:B------:R1:W-:Y:S01]  /*2a8f0*/  STL [R1+0x1290], R24 ;  /* 0x0012901801007387 */ /* 0x0003e20000100800 */
[----:B------:R-:W-:Y:S01]  /*2a900*/  ISETP.LT.AND P2, PT, R156, UR44, !P0 ;  /* 0x0000002c9c007c0c */ /* 0x000fe2000c741270 */
[----:B------:R-:W-:Y:S01]  /*2a910*/  VIADD R51, R23, 0x63 ;  /* 0x0000006317337836 */ /* 0x000fe20000000000 */
[----:B------:R-:W-:Y:S01]  /*2a920*/  LOP3.LUT R19, R19, 0xefffffff, RZ, 0xc0, !PT ;  /* 0xefffffff13137812 */ /* 0x000fe200078ec0ff */
[C---:B------:R-:W-:Y:S01]  /*2a930*/  VIADD R52, R23.reuse, 0x62 ;  /* 0x0000006217347836 */ /* 0x040fe20000000000 */
[----:B------:R-:W-:Y:S01]  /*2a940*/  ISETP.LT.AND P1, PT, R154, UR43, !P0 ;  /* 0x0000002b9a007c0c */ /* 0x000fe2000c721270 */
[----:B------:R-:W-:Y:S01]  /*2a950*/  ULDC UR42, c[0x0][0x228] ;  /* 0x00008a00002a7ab9 */ /* 0x000fe20000000800 */
[----:B------:R-:W-:Y:S01]  /*2a960*/  VIADD R53, R23, 0x61 ;  /* 0x0000006117357836 */ /* 0x000fe20000000000 */
[----:B------:R-:W-:-:S04]  /*2a970*/  ULDC UR44, c[0x0][0x228] ;  /* 0x00008a00002c7ab9 */ /* 0x000fc80000000800 */
[----:B------:R-:W-:Y:S01]  /*2a980*/  @P3 LOP3.LUT R19, R19, 0x10000000, RZ, 0xfc, !PT ;  /* 0x1000000013133812 */ /* 0x000fe200078efcff */
[----:B-1----:R-:W-:Y:S01]  /*2a990*/  VIADD R24, R24, UR4 ;  /* 0x0000000418187c36 */ /* 0x002fe20008000000 */
[----:B------:R-:W-:Y:S01]  /*2a9a0*/  ISETP.LT.AND P0, PT, R152, UR46, !P0 ;  /* 0x0000002e98007c0c */ /* 0x000fe2000c701270 */
[----:B------:R-:W-:Y:S01]  /*2a9b0*/  ULDC UR46, c[0x0][0x22c] ;  /* 0x00008b00002e7ab9 */ /* 0x000fe20000000800 */
[----:B------:R-:W-:Y:S01]  /*2a9c0*/  LOP3.LUT R19, R19, 0xf7ffffff, RZ, 0xc0, !PT ;  /* 0xf7ffffff13137812 */ /* 0x000fe200078ec0ff */
[----:B------:R-:W-:Y:S01]  /*2a9d0*/  ULDC UR4, c[0x0][0x248] ;  /* 0x0000920000047ab9 */ /* 0x000fe20000000800 */
[----:B------:R-:W-:Y:S01]  /*2a9e0*/  VIADD R54, R23, 0x60 ;  /* 0x0000006017367836 */ /* 0x000fe20000000000 */
[----:B------:R-:W-:Y:S01]  /*2a9f0*/  ULDC UR43, c[0x0][0x228] ;  /* 0x00008a00002b7ab9 */ /* 0x000fe20000000800 */
[----:B------:R-:W-:-:S04]  /*2aa00*/  @P2 LOP3.LUT R19, R19, 0x8000000, RZ, 0xfc, !PT ;  /* 0x0800000013132812 */ /* 0x000fc800078efcff */
[----:B------:R-:W-:-:S04]  /*2aa10*/  LOP3.LUT R19, R19, 0xfbffffff, RZ, 0xc0, !PT ;  /* 0xfbffffff13137812 */ /* 0x000fc800078ec0ff */
        /* <DEDUP_REMOVED lines=19> */
[----:B------:R-:W-:Y:S01]  /*2ab50*/  ULDC.64 UR4, c[0x0][0x228] ;  /* 0x00008a0000047ab9 */ /* 0x000fe20000000a00 */
[----:B------:R-:W-:Y:S02]  /*2ab60*/  ULDC UR40, c[0x0][0x228] ;  /* 0x00008a0000287ab9 */ /* 0x000fe40000000800 */
[----:B------:R-:W-:-:S04]  /*2ab70*/  @P1 LOP3.LUT R19, R19, 0x400000, RZ, 0xfc, !PT ;  /* 0x0040000013131812 */ /* 0x000fc800078efcff */
[----:B------:R-:W-:-:S04]  /*2ab80*/  LOP3.LUT R19, R19, 0xffdfffff, RZ, 0xc0, !PT ;  /* 0xffdfffff13137812 */ /* 0x000fc800078ec0ff */
[----:B------:R-:W-:Y:S02]  /*2ab90*/  @P0 LOP3.LUT R19, R19, 0x200000, RZ, 0xfc, !PT ;  /* 0x0020000013130812 */ /* 0x000fe400078efcff */
[----:B------:R-:W-:-:S04]  /*2aba0*/  ISETP.GE.AND P0, PT, R38, UR5, PT ;  /* 0x0000000526007c0c */ /* 0x000fc8000bf06270 */
[----:B------:R-:W-:Y:S01]  /*2abb0*/  ISETP.LT.AND P3, PT, R155, UR4, !P0 ;  /* 0x000000049b007c0c */ /* 0x000fe2000c761270 */
[----:B------:R-:W-:Y:S01]  /*2abc0*/  ULDC UR4, c[0x0][0x248] ;  /* 0x0000920000047ab9 */ /* 0x000fe20000000800 */
[----:B------:R-:W-:Y:S01]  /*2abd0*/  ISETP.LT.AND P2, PT, R156, UR55, !P0 ;  /* 0x000000379c007c0c */ /* 0x000fe2000c741270 */
[----:B------:R1:W-:Y:S01]  /*2abe0*/  STL [R1+0x1298], R24 ;  /* 0x0012981801007387 */ /* 0x0003e20000100800 */
[----:B------:R-:W-:Y:S01]  /*2abf0*/  LOP3.LUT R19, R19, 0xffefffff, RZ, 0xc0, !PT ;  /* 0xffefffff13137812 */ /* 0x000fe200078ec0ff */
[C---:B------:R-:W-:Y:S01]  /*2ac00*/  VIADD R55, R23.reuse, 0x5f ;  /* 0x0000005f17377836 */ /* 0x040fe20000000000 */
[----:B------:R-:W-:Y:S01]  /*2ac10*/  ISETP.LT.AND P1, PT, R154, UR54, !P0 ;  /* 0x000000369a007c0c */ /* 0x000fe2000c721270 */
[----:B------:R-:W-:Y:S01]  /*2ac20*/  VIADD R56, R23, 0x5e ;  /* 0x0000005e17387836 */ /* 0x000fe20000000000 */
[----:B------:R-:W-:-:S05]  /*2ac30*/  ULDC UR55, c[0x0][0x228] ;  /* 0x00008a0000377ab9 */ /* 0x000fca0000000800 */
[----:B------:R-:W-:Y:S01]  /*2ac40*/  @P3 LOP3.LUT R19, R19, 0x100000, RZ, 0xfc, !PT ;  /* 0x0010000013133812 */ /* 0x000fe200078efcff */
[----:B-1----:R-:W-:Y:S01]  /*2ac50*/  VIADD R24, R24, UR4 ;  /* 0x0000000418187c36 */ /* 0x002fe20008000000 */
[----:B------:R-:W-:Y:S01]  /*2ac60*/  ISETP.LT.AND P0, PT, R152, UR53, !P0 ;  /* 0x0000003598007c0c */ /* 0x000fe2000c701270 */
[----:B------:R-:W-:Y:S01]  /*2ac70*/  ULDC.64 UR4, c[0x0][0x228] ;  /* 0x00008a0000047ab9 */ /* 0x000fe20000000a00 */
[----:B------:R-:W-:Y:S01]  /*2ac80*/  LOP3.LUT R19, R19, 0xfff7ffff, RZ, 0xc0, !PT ;  /* 0xfff7ffff13137812 */ /* 0x000fe200078ec0ff */
[C---:B------:R-:W-:Y:S01]  /*2ac90*/  VIADD R57, R23.reuse, 0x5d ;  /* 0x0000005d17397836 */ /* 0x040fe20000000000 */
[----:B------:R1:W-:Y:S01]  /*2aca0*/  STL [R1+0x129c], R24 ;  /* 0x00129c1801007387 */ /* 0x0003e20000100800 */
[----:B------:R-:W-:Y:S01]  /*2acb0*/  VIADD R58, R23, 0x5c ;  /* 0x0000005c173a7836 */ /* 0x000fe20000000000 */
[----:B------:R-:W-:Y:S01]  /*2acc0*/  @P2 LOP3.LUT R19, R19, 0x80000, RZ, 0xfc, !PT ;  /* 0x0008000013132812 */ /* 0x000fe200078efcff */
[C---:B------:R-:W-:Y:S01]  /*2acd0*/  VIADD R59, R23.reuse, 0x5b ;  /* 0x0000005b173b7836 */ /* 0x040fe20000000000 */
[----:B------:R-:W-:Y:S01]  /*2ace0*/  ULDC UR54, c[0x0][0x228] ;  /* 0x00008a0000367ab9 */ /* 0x000fe20000000800 */
        /* <DEDUP_REMOVED lines=8> */
[----:B------:R-:W-:-:S03]  /*2ad70*/  ULDC UR5, c[0x0][0x22c] ;  /* 0x00008b0000057ab9 */ /* 0x000fc60000000800 */
[----:B------:R-:W-:Y:S01]  /*2ad80*/  ISETP.LT.AND P3, PT, R155, UR4, !P0 ;  /* 0x000000049b007c0c */ /* 0x000fe2000c761270 */
[----:B------:R-:W-:Y:S01]  /*2ad90*/  ULDC UR4, c[0x0][0x248] ;  /* 0x0000920000047ab9 */ /* 0x000fe20000000800 */
[----:B------:R-:W-:Y:S02]  /*2ada0*/  ISETP.LT.AND P2, PT, R156, UR52, !P0 ;  /* 0x000000349c007c0c */ /* 0x000fe4000c741270 */
[----:B------:R-:W-:Y:S02]  /*2adb0*/  LOP3.LUT R19, R19, 0xfffeffff, RZ, 0xc0, !PT ;  /* 0xfffeffff13137812 */ /* 0x000fe400078ec0ff */
[----:B------:R-:W-:Y:S01]  /*2adc0*/  ISETP.LT.AND P1, PT, R154, UR47, !P0 ;  /* 0x0000002f9a007c0c */ /* 0x000fe2000c721270 */
[----:B-1----:R-:W-:Y:S01]  /*2add0*/  VIADD R24, R24, UR4 ;  /* 0x0000000418187c36 */ /* 0x002fe20008000000 */
[----:B------:R-:W-:-:S05]  /*2ade0*/  ULDC UR52, c[0x0][0x228] ;  /* 0x00008a0000347ab9 */ /* 0x000fca0000000800 */
[----:B------:R-:W-:Y:S01]  /*2adf0*/  @P3 LOP3.LUT R19, R19, 0x10000, RZ, 0xfc, !PT ;  /* 0x0001000013133812 */ /* 0x000fe200078efcff */
[----:B------:R-:W-:Y:S01]  /*2ae00*/  ULDC UR4, c[0x0][0x228] ;  /* 0x00008a0000047ab9 */ /* 0x000fe20000000800 */
[----:B------:R-:W-:Y:S02]  /*2ae10*/  ULDC UR47, c[0x0][0x228] ;  /* 0x00008a00002f7ab9 */ /* 0x000fe40000000800 */
        /* <DEDUP_REMOVED lines=9> */
[----:B------:R-:W-:Y:S01]  /*2aeb0*/  ISETP.GE.AND P0, PT, R40, UR46, PT ;  /* 0x0000002e28007c0c */ /* 0x000fe2000bf06270 */
[----:B------:R-:W-:-:S03]  /*2aec0*/  ULDC UR46, c[0x0][0x228] ;  /* 0x00008a00002e7ab9 */ /* 0x000fc60000000800 */
[----:B------:R-:W-:Y:S01]  /*2aed0*/  ISETP.LT.AND P3, PT, R155, UR49, !P0 ;  /* 0x000000319b007c0c */ /* 0x000fe2000c761270 */
[----:B------:R-:W-:Y:S01]  /*2aee0*/  ULDC UR49, c[0x0][0x228] ;  /* 0x00008a0000317ab9 */ /* 0x000fe20000000800 */
        /* <DEDUP_REMOVED lines=20> */
[----:B------:R-:W-:Y:S02]  /*2b030*/  ISETP.LT.AND P3, PT, R155, UR21, !P0 ;  /* 0x000000159b007c0c */ /* 0x000fe4000c761270 */
        /* <DEDUP_REMOVED lines=23> */
[----:B------:R-:W-:-:S09]  /*2b1b0*/  ISETP.LT.AND P1, PT, R154, UR17, !P0 ;  /* 0x000000119a007c0c */ /* 0x000fd2000c721270 */
[----:B------:R-:W-:-:S04]  /*2b1c0*/  @P3 LOP3.LUT R19, R19, 0x10, RZ, 0xfc, !PT ;  /* 0x0000001013133812 */ /* 0x000fc800078efcff */
[----:B------:R-:W-:-:S04]  /*2b1d0*/  LOP3.LUT R19, R19, 0xfffffff7, RZ, 0xc0, !PT ;  /* 0xfffffff713137812 */ /* 0x000fc800078ec0ff */
[----:B------:R-:W-:Y:S02]  /*2b1e0*/  @P2 LOP3.LUT R19, R19, 0x8, RZ, 0xfc, !PT ;  /* 0x0000000813132812 */ /* 0x000fe400078efcff */
[----:B------:R-:W-:Y:S01]  /*2b1f0*/  ISETP.LT.AND P0, PT, R152, UR16, !P0 ;  /* 0x0000001098007c0c */ /* 0x000fe2000c701270 */
[----:B------:R-:W-:Y:S01]  /*2b200*/  ULDC UR16, c[0x0][0x248] ;  /* 0x0000920000107ab9 */ /* 0x000fe20000000800 */
[----:B------:R-:W-:-:S04]  /*2b210*/  LOP3.LUT R19, R19, 0xfffffffb, RZ, 0xc0, !PT ;  /* 0xfffffffb13137812 */ /* 0x000fc800078ec0ff */
[----:B------:R-:W-:Y:S01]  /*2b220*/  @P1 LOP3.LUT R19, R19, 0x4, RZ, 0xfc, !PT ;  /* 0x0000000413131812 */ /* 0x000fe200078efcff */
[----:B-1----:R-:W-:Y:S01]  /*2b230*/  VIADD R24, R24, UR16 ;  /* 0x0000001018187c36 */ /* 0x002fe20008000000 */
[----:B------:R-:W-:Y:S02]  /*2b240*/  ULDC.64 UR16, c[0x0][0x228] ;  /* 0x00008a0000107ab9 */ /* 0x000fe40000000a00 */
        /* <DEDUP_REMOVED lines=13> */
[----:B------:R-:W-:-:S06]  /*2b320*/  ULDC UR12, c[0x0][0x248] ;  /* 0x00009200000c7ab9 */ /* 0x000fcc0000000800 */
[----:B------:R-:W-:-:S04]  /*2b330*/  @P2 LOP3.LUT R18, R18, 0x80000000, RZ, 0xfc, !PT ;  /* 0x8000000012122812 */ /* 0x000fc800078efcff */
[----:B------:R-:W-:-:S04]  /*2b340*/  LOP3.LUT R18, R18, 0xbfffffff, RZ, 0xc0, !PT ;  /* 0xbfffffff12127812 */ /* 0x000fc800078ec0ff */
[----:B------:R-:W-:-:S04]  /*2b350*/  @P1 LOP3.LUT R18, R18, 0x40000000, RZ, 0xfc, !PT ;  /* 0x4000000012121812 */ /* 0x000fc800078efcff */
[----:B------:R-:W-:-:S04]  /*2b360*/  LOP3.LUT R18, R18, 0xdfffffff, RZ, 0xc0, !PT ;  /* 0xdfffffff12127812 */ /* 0x000fc800078ec0ff */
[----:B------:R-:W-:Y:S02]  /*2b370*/  @P0 LOP3.LUT R18, R18, 0x20000000, RZ, 0xfc, !PT ;  /* 0x2000000012120812 */ /* 0x000fe400078efcff */
[----:B------:R-:W-:Y:S02]  /*2b380*/  ISETP.GE.AND P0, PT, R44, UR61, PT ;  /* 0x0000003d2c007c0c */ /* 0x000fe4000bf06270 */
[----:B------:R-:W-:Y:S01]  /*2b390*/  @P3 LOP3.LUT R19, R19, 0x1, RZ, 0xfc, !PT ;  /* 0x0000000113133812 */ /* 0x000fe200078efcff */
[----:B-1----:R-:W-:Y:S01]  /*2b3a0*/  VIADD R24, R24, UR12 ;  /* 0x0000000c18187c36 */ /* 0x002fe20008000000 */
[----:B------:R-:W-:Y:S01]  /*2b3b0*/  ISETP.LT.AND P3, PT, R155, UR51, !P0 ;  /* 0x000000339b007c0c */ /* 0x000fe2000c761270 */
[----:B------:R-:W-:Y:S01]  /*2b3c0*/  ULDC UR61, c[0x0][0x22c] ;  /* 0x00008b00003d7ab9 */ /* 0x000fe20000000800 */
[----:B------:R-:W-:Y:S01]  /*2b3d0*/  ISETP.LT.AND P2, PT, R156, UR50, !P0 ;  /* 0x000000329c007c0c */ /* 0x000fe2000c741270 */
[----:B------:R-:W-:Y:S01]  /*2b3e0*/  ULDC UR12, c[0x0][0x22c] ;  /* 0x00008b00000c7ab9 */ /* 0x000fe20000000800 */
[----:B------:R-:W-:-:S02]  /*2b3f0*/  LOP3.LUT R18, R18, 0xefffffff, RZ, 0xc0, !PT ;  /* 0xefffffff12127812 */ /* 0x000fc400078ec0ff */
[----:B------:R-:W-:Y:S01]  /*2b400*/  ISETP.LT.AND P1, PT, R154, UR7, !P0 ;  /* 0x000000079a007c0c */ /* 0x000fe2000c721270 */
[----:B------:R1:W-:Y:S01]  /*2b410*/  STL [R1+0x12b0], R24 ;  /* 0x0012b01801007387 */ /* 0x0003e20000100800 */
[----:B------:R-:W-:Y:S01]  /*2b420*/  ULDC UR50, c[0x0][0x228] ;  /* 0x00008a0000327ab9 */ /* 0x000fe20000000800 */
[----:B------:R-:W-:-:S04]  /*2b430*/  ULDC UR51, c[0x0][0x228] ;  /* 0x00008a0000337ab9 */ /* 0x000fc80000000800 */
[----:B------:R-:W-:-:S04]  /*2b440*/  @P3 LOP3.LUT R18, R18, 0x10000000, RZ, 0xfc, !PT ;  /* 0x1000000012123812 */ /* 0x000fc800078efcff */
[----:B------:R-:W-:-:S04]  /*2b450*/  LOP3.LUT R18, R18, 0xf7ffffff, RZ, 0xc0, !PT ;  /* 0xf7ffffff12127812 */ /* 0x000fc800078ec0ff */
[----:B------:R-:W-:Y:S02]  /*2b460*/  @P2 LOP3.LUT R18, R18, 0x8000000, RZ, 0xfc, !PT ;  /* 0x0800000012122812 */ /* 0x000fe400078efcff */
[----:B------:R-:W-:Y:S01]  /*2b470*/  ISETP.LT.AND P0, PT, R152, UR6, !P0 ;  /* 0x0000000698007c0c */ /* 0x000fe2000c701270 */
[----:B------:R-:W-:Y:S01]  /*2b480*/  ULDC UR6, c[0x0][0x248] ;  /* 0x0000920000067ab9 */ /* 0x000fe20000000800 */
[----:B------:R-:W-:-:S04]  /*2b490*/  LOP3.LUT R18, R18, 0xfbffffff, RZ, 0xc0, !PT ;  /* 0xfbffffff12127812 */ /* 0x000fc800078ec0ff */
[----:B------:R-:W-:-:S04]  /*2b4a0*/  @P1 LOP3.LUT R18, R18, 0x4000000, RZ, 0xfc, !PT ;  /* 0x0400000012121812 */ /* 0x000fc800078efcff */
[----:B------:R-:W-:-:S04]  /*2b4b0*/  LOP3.LUT R18, R18, 0xfdffffff, RZ, 0xc0, !PT ;  /* 0xfdffffff12127812 */ /* 0x000fc800078ec0ff */
[----:B------:R-:W-:Y:S02]  /*2b4c0*/  @P0 LOP3.LUT R18, R18, 0x2000000, RZ, 0xfc, !PT ;  /* 0x0200000012120812 */ /* 0x000fe400078efcff */
[----:B------:R-:W-:Y:S01]  /*2b4d0*/  ISETP.GE.AND P0, PT, R45, UR60, PT ;  /* 0x0000003c2d007c0c */ /* 0x000fe2000bf06270 */
[----:B-1----:R-:W-:Y:S01]  /*2b4e0*/  VIADD R24, R24, UR6 ;  /* 0x0000000618187c36 */ /* 0x002fe20008000000 */
[----:B------:R-:W-:Y:S01]  /*2b4f0*/  LOP3.LUT R18, R18, 0xfeffffff, RZ, 0xc0, !PT ;  /* 0xfeffffff12127812 */ /* 0x000fe200078ec0ff */
[----:B------:R-:W-:Y:S01]  /*2b500*/  ULDC UR6, c[0x0][0x248] ;  /* 0x0000920000067ab9 */ /* 0x000fe20000000800 */
[----:B------:R-:W-:Y:S01]  /*2b510*/  ISETP.LT.AND P3, PT, R155, UR59, !P0 ;  /* 0x0000003b9b007c0c */ /* 0x000fe2000c761270 */
[----:B------:R-:W-:Y:S01]  /*2b520*/  ULDC UR60, c[0x0][0x228] ;  /* 0x00008a00003c7ab9 */ /* 0x000fe20000000800 */
[----:B------:R-:W-:Y:S02]  /*2b530*/  ISETP.LT.AND P2, PT, R156, UR58, !P0 ;  /* 0x0000003a9c007c0c */ /* 0x000fe4000c741270 */
[----:B------:R-:W-:Y:S01]  /*2b540*/  ISETP.LT.AND P1, PT, R154, UR10, !P0 ;  /* 0x0000000a9a007c0c */ /* 0x000fe2000c721270 */
[----:B------:R1:W-:Y:S01]  /*2b550*/  STL [R1+0x12b4], R24 ;  /* 0x0012b41801007387 */ /* 0x0003e20000100800 */
[----:B------:R-:W-:-:S07]  /*2b560*/  ULDC UR59, c[0x0][0x228] ;  /* 0x00008a00003b7ab9 */ /* 0x000fce0000000800 */
[----:B------:R-:W-:Y:S01]  /*2b570*/  @P3 LOP3.LUT R18, R18, 0x1000000, RZ, 0xfc, !PT ;  /* 0x0100000012123812 */ /* 0x000fe200078efcff */
[----:B------:R-:W-:Y:S01]  /*2b580*/  ULDC UR58, c[0x0][0x228] ;  /* 0x00008a00003a7ab9 */ /* 0x000fe20000000800 */
[----:B------:R-:W-:Y:S02]  /*2b590*/  ULDC UR10, c[0x0][0x228] ;  /* 0x00008a00000a7ab9 */ /* 0x000fe40000000800 */
        /* <DEDUP_REMOVED lines=16> */
[----:B------:R-:W-:Y:S01]  /*2b6a0*/  ULDC UR56, c[0x0][0x22c] ;  /* 0x00008b0000387ab9 */ /* 0x000fe20000000800 */
[----:B------:R-:W-:Y:S01]  /*2b6b0*/  ISETP.LT.AND P1, PT, R154, UR19, !P0 ;  /* 0x000000139a007c0c */ /* 0x000fe2000c721270 */
[----:B------:R-:W-:-:S06]  /*2b6c0*/  VIADD R62, R23, 0x58 ;  /* 0x00000058173e7836 */ /* 0x000fcc0000000000 */
[----:B------:R-:W-:Y:S01]  /*2b6d0*/  @P3 LOP3.LUT R18, R18, 0x100000, RZ, 0xfc, !PT ;  /* 0x0010000012123812 */ /* 0x000fe200078efcff */
[----:B-1----:R-:W-:Y:S01]  /*2b6e0*/  VIADD R24, R24, UR6 ;  /* 0x0000000618187c36 */ /* 0x002fe20008000000 */
[----:B------:R-:W-:Y:S01]  /*2b6f0*/  ISETP.LT.AND P0, PT, R152, UR14, !P0 ;  /* 0x0000000e98007c0c */ /* 0x000fe2000c701270 */
[----:B------:R-:W-:Y:S01]  /*2b700*/  ULDC.64 UR6, c[0x0][0x228] ;  /* 0x00008a0000067ab9 */ /* 0x000fe20000000a00 */
[----:B------:R-:W-:Y:S01]  /*2b710*/  LOP3.LUT R18, R18, 0xfff7ffff, RZ, 0xc0, !PT ;  /* 0xfff7ffff12127812 */ /* 0x000fe200078ec0ff */
[----:B------:R-:W-:Y:S01]  /*2b720*/  ULDC UR14, c[0x0][0x228] ;  /* 0x00008a00000e7ab9 */ /* 0x000fe20000000800 */
[----:B------:R-:W-:Y:S02]  /*2b730*/  ULDC UR19, c[0x0][0x228] ;  /* 0x00008a0000137ab9 */ /* 0x000fe40000000800 */
[----:B------:R-:W-:-:S04]  /*2b740*/  @P2 LOP3.LUT R18, R18, 0x80000, RZ, 0xfc, !PT ;  /* 0x0008000012122812 */ /* 0x000fc800078efcff */
[----:B------:R-:W-:-:S04]  /*2b750*/  LOP3.LUT R18, R18, 0xfffbffff, RZ, 0xc0, !PT ;  /* 0xfffbffff12127812 */ /* 0x000fc800078ec0ff */
        /* <DEDUP_REMOVED lines=31> */
[C---:B------:R-:W-:Y:S01]  /*2b950*/  VIADD R63, R23.reuse, 0x57 ;  /* 0x00000057173f7836 */ /* 0x040fe20000000000 */
[----:B------:R-:W-:Y:S01]  /*2b960*/  ISETP.LT.AND P1, PT, R154, UR41, !P0 ;  /* 0x000000299a007c0c */ /* 0x000fe2000c721270 */
[----:B------:R-:W-:-:S08]  /*2b970*/  VIADD R64, R23, 0x56 ;  /* 0x0000005617407836 */ /* 0x000fd00000000000 */
[----:B------:R-:W-:Y:S01]  /*2b980*/  @P3 LOP3.LUT R18, R18, 0x1000, RZ, 0xfc, !PT ;  /* 0x0000100012123812 */ /* 0x000fe200078efcff */
[----:B-1----:R-:W-:Y:S01]  /*2b990*/  VIADD R24, R24, UR6 ;  /* 0x0000000618187c36 */ /* 0x002fe20008000000 */
[----:B------:R-:W-:Y:S01]  /*2b9a0*/  ISETP.LT.AND P0, PT, R152, UR39, !P0 ;  /* 0x0000002798007c0c */ /* 0x000fe2000c701270 */
[----:B------:R-:W-:Y:S01]  /*2b9b0*/  ULDC UR6, c[0x0][0x248] ;  /* 0x0000920000067ab9 */ /* 0x000fe20000000800 */
[----:B------:R-:W-:Y:S01]  /*2b9c0*/  LOP3.LUT R18, R18, 0xfffff7ff, RZ, 0xc0, !PT ;  /* 0xfffff7ff12127812 */ /* 0x000fe200078ec0ff */
[C---:B------:R-:W-:Y:S01]  /*2b9d0*/  VIADD R65, R23.reuse, 0x55 ;  /* 0x0000005517417836 */ /* 0x040fe20000000000 */
[----:B------:R1:W-:Y:S01]  /*2b9e0*/  STL [R1+0x12c4], R24 ;  /* 0x0012c41801007387 */ /* 0x0003e20000100800 */
[C---:B------:R-:W-:Y:S01]  /*2b9f0*/  VIADD R66, R23.reuse, 0x54 ;  /* 0x0000005417427836 */ /* 0x040fe20000000000 */
[----:B------:R-:W-:Y:S01]  /*2ba00*/  @P2 LOP3.LUT R18, R18, 0x800, RZ, 0xfc, !PT ;  /* 0x0000080012122812 */ /* 0x000fe200078efcff */
[----:B------:R-:W-:Y:S01]  /*2ba10*/  VIADD R67, R23, 0x53 ;  /* 0x0000005317437836 */ /* 0x000fe20000000000 */
[----:B------:R-:W-:Y:S01]  /*2ba20*/  LOP3.LUT R15, R15, 0x7fffffff, RZ, 0xc0, !PT ;  /* 0x7fffffff0f0f7812 */ /* 0x000fe200078ec0ff */
[C---:B------:R-:W-:Y:S01]  /*2ba30*/  VIADD R68, R23.reuse, 0x52 ;  /* 0x0000005217447836 */ /* 0x040fe20000000000 */
[----:B------:R-:W-:Y:S01]  /*2ba40*/  LOP3.LUT R18, R18, 0xfffffbff, RZ, 0xc0, !PT ;  /* 0xfffffbff12127812 */ /* 0x000fe200078ec0ff */
[C---:B------:R-:W-:Y:S01]  /*2ba50*/  VIADD R69, R23.reuse, 0x51 ;  /* 0x0000005117457836 */ /* 0x040fe20000000000 */
[----:B------:R-:W-:Y:S01]  /*2ba60*/  ULDC UR37, c[0x0][0x228] ;  /* 0x00008a0000257ab9 */ /* 0x000fe20000000800 */
[C---:B------:R-:W-:Y:S01]  /*2ba70*/  VIADD R70, R23.reuse, 0x50 ;  /* 0x0000005017467836 */ /* 0x040fe20000000000 */
[----:B------:R-:W-:Y:S01]  /*2ba80*/  @P1 LOP3.LUT R18, R18, 0x400, RZ, 0xfc, !PT ;  /* 0x0000040012121812 */ /* 0x000fe200078efcff */
[C---:B------:R-:W-:Y:S01]  /*2ba90*/  VIADD R71, R23.reuse, 0x4f ;  /* 0x0000004f17477836 */ /* 0x040fe20000000000 */
[----:B------:R-:W-:Y:S01]  /*2baa0*/  ULDC UR39, c[0x0][0x228] ;  /* 0x00008a0000277ab9 */ /* 0x000fe20000000800 */
[----:B------:R-:W-:Y:S01]  /*2bab0*/  VIADD R72, R23, 0x4e ;  /* 0x0000004e17487836 */ /* 0x000fe20000000000 */
[----:B------:R-:W-:Y:S01]  /*2bac0*/  LOP3.LUT R18, R18, 0xfffffdff, RZ, 0xc0, !PT ;  /* 0xfffffdff12127812 */ /* 0x000fe200078ec0ff */
[----:B------:R-:W-:-:S03]  /*2bad0*/  ULDC UR41, c[0x0][0x228] ;  /* 0x00008a0000297ab9 */ /* 0x000fc60000000800 */
[----:B------:R-:W-:Y:S02]  /*2bae0*/  @P0 LOP3.LUT R18, R18, 0x200, RZ, 0xfc, !PT ;  /* 0x0000020012120812 */ /* 0x000fe400078efcff */
[----:B------:R-:W-:Y:S01]  /*2baf0*/  ISETP.GE.AND P0, PT, R49, UR61, PT ;  /* 0x0000003d31007c0c */ /* 0x000fe2000bf06270 */
[----:B------:R-:W-:-:S03]  /*2bb00*/  ULDC UR61, c[0x0][0x228] ;  /* 0x00008a00003d7ab9 */ /* 0x000fc60000000800 */
[----:B------:R-:W-:Y:S01]  /*2bb10*/  ISETP.LT.AND P3, PT, R155, UR27, !P0 ;  /* 0x0000001b9b007c0c */ /* 0x000fe2000c761270 */
[----:B-1----:R-:W-:Y:S01]  /*2bb20*/  VIADD R24, R24, UR6 ;  /* 0x0000000618187c36 */ /* 0x002fe20008000000 */
[----:B------:R-:W-:Y:S01]  /*2bb30*/  ISETP.LT.AND P2, PT, R156, UR7, !P0 ;  /* 0x000000079c007c0c */ /* 0x000fe2000c741270 */
[----:B------:R-:W-:Y:S01]  /*2bb40*/  ULDC.64 UR6, c[0x0][0x228] ;  /* 0x00008a0000067ab9 */ /* 0x000fe20000000a00 */
[----:B------:R-:W-:Y:S01]  /*2bb50*/  LOP3.LUT R18, R18, 0xfffffeff, RZ, 0xc0, !PT ;  /* 0xfffffeff12127812 */ /* 0x000fe200078ec0ff */
[----:B------:R-:W-:Y:S01]  /*2bb60*/  ULDC UR27, c[0x0][0x228] ;  /* 0x00008a00001b7ab9 */ /* 0x000fe20000000800 */
[----:B------:R-:W-:Y:S01]  /*2bb70*/  ISETP.LT.AND P1, PT, R154, UR60, !P0 ;  /* 0x0000003c9a007c0c */ /* 0x000fe2000c721270 */
[----:B------:R-:W-:-:S06]  /*2bb80*/  ULDC UR60, c[0x0][0x228] ;  /* 0x00008a00003c7ab9 */ /* 0x000fcc0000000800 */
        /* <DEDUP_REMOVED lines=39> */
[----:B------:R-:W-:-:S07]  /*2be00*/  ISETP.LT.AND P0, PT, R152, UR61, !P0 ;  /* 0x0000003d98007c0c */ /* 0x000fce000c701270 */
[----:B------:R-:W-:-:S04]  /*2be10*/  @P2 LOP3.LUT R17, R17, 0x80000000, RZ, 0xfc, !PT ;  /* 0x8000000011112812 */ /* 0x000fc800078efcff */
[----:B------:R-:W-:Y:S01]  /*2be20*/  @P3 LOP3.LUT R18, R18, 0x1, RZ, 0xfc, !PT ;  /* 0x0000000112123812 */ /* 0x000fe200078efcff */
        /* <DEDUP_REMOVED lines=28> */
[----:B-1----:R-:W-:Y:S01]  /*2bff0*/  VIADD R24, R24, UR4 ;  /* 0x0000000418187c36 */ /* 0x002fe20008000000 */
[----:B------:R-:W-:Y:S01]  /*2c000*/  ISETP.LT.AND P2, PT, R156, UR40, !P0 ;  /* 0x000000289c007c0c */ /* 0x000fe2000c741270 */
[----:B------:R-:W-:Y:S01]  /*2c010*/  ULDC UR4, c[0x0][0x248] ;  /* 0x0000920000047ab9 */ /* 0x000fe20000000800 */
[----:B------:R-:W-:Y:S01]  /*2c020*/  LOP3.LUT R17, R17, 0xfeffffff, RZ, 0xc0, !PT ;  /* 0xfeffffff11117812 */ /* 0x000fe200078ec0ff */
[----:B------:R-:W-:Y:S01]  /*2c030*/  ULDC UR24, c[0x0][0x228] ;  /* 0x00008a0000187ab9 */ /* 0x000fe20000000800 */
[----:B------:R-:W-:Y:S01]  /*2c040*/  ISETP.LT.AND P1, PT, R154, UR45, !P0 ;  /* 0x0000002d9a007c0c */ /* 0x000fe2000c721270 */
[----:B------:R1:W-:Y:S01]  /*2c050*/  STL [R1+0x12d4], R24 ;  /* 0x0012d41801007387 */ /* 0x0003e20000100800 */
[----:B------:R-:W-:-:S05]  /*2c060*/  ULDC UR40, c[0x0][0x22c] ;  /* 0x00008b0000287ab9 */ /* 0x000fca0000000800 */
[----:B------:R-:W-:Y:S01]  /*2c070*/  @P3 LOP3.LUT R17, R17, 0x1000000, RZ, 0xfc, !PT ;  /* 0x0100000011113812 */ /* 0x000fe200078efcff */
[----:B------:R-:W-:-:S03]  /*2c080*/  ULDC UR45, c[0x0][0x228] ;  /* 0x00008a00002d7ab9 */ /* 0x000fc60000000800 */
        /* <DEDUP_REMOVED lines=75> */
[----:B------:R-:W-:Y:S02]  /*2c540*/  ISETP.LT.AND P3, PT, R155, UR13, !P0 ;  /* 0x0000000d9b007c0c */ /* 0x000fe4000c761270 */
        /* <DEDUP_REMOVED lines=61> */
[----:B------:R-:W-:Y:S02]  /*2c920*/  LOP3.LUT R16, R16, 0xefffffff, RZ, 0xc0, !PT ;  /* 0xefffffff10107812 */ /* 0x000fe400078ec0ff */
[----:B------:R-:W-:Y:S01]  /*2c930*/  LOP3.LUT R14, R14, 0x7fffffff, RZ, 0xc0, !PT ;  /* 0x7fffffff0e0e7812 */ /* 0x000fe200078ec0ff */
[----:B------:R-:W-:Y:S01]  /*2c940*/  VIADD R76, R23, 0x4a ;  /* 0x0000004a174c7836 */ /* 0x000fe20000000000 */
[----:B------:R-:W-:Y:S01]  /*2c950*/  ISETP.LT.AND P3, PT, R155, UR55, !P0 ;  /* 0x000000379b007c0c */ /* 0x000fe2000c761270 */
[C---:B------:R-:W-:Y:S01]  /*2c960*/  VIADD R77, R23.reuse, 0x49 ;  /* 0x00000049174d7836 */ /* 0x040fe20000000000 */
[----:B------:R-:W-:Y:S01]  /*2c970*/  ISETP.LT.AND P2, PT, R156, UR54, !P0 ;  /* 0x000000369c007c0c */ /* 0x000fe2000c741270 */
[C---:B------:R-:W-:Y:S01]  /*2c980*/  VIADD R78, R23.reuse, 0x48 ;  /* 0x00000048174e7836 */ /* 0x040fe20000000000 */
[----:B------:R-:W-:Y:S01]  /*2c990*/  ISETP.LT.AND P1, PT, R154, UR10, !P0 ;  /* 0x0000000a9a007c0c */ /* 0x000fe2000c721270 */
[----:B------:R-:W-:Y:S01]  /*2c9a0*/  ULDC UR10, c[0x0][0x248] ;  /* 0x00009200000a7ab9 */ /* 0x000fe20000000800 */
[C---:B------:R-:W-:Y:S01]  /*2c9b0*/  VIADD R79, R23.reuse, 0x47 ;  /* 0x00000047174f7836 */ /* 0x040fe20000000000 */
[----:B------:R-:W-:Y:S01]  /*2c9c0*/  ULDC UR56, c[0x0][0x228] ;  /* 0x00008a0000387ab9 */ /* 0x000fe20000000800 */
[----:B------:R-:W-:Y:S01]  /*2c9d0*/  VIADD R80, R23, 0x46 ;  /* 0x0000004617507836 */ /* 0x000fe20000000000 */
[----:B------:R-:W-:-:S04]  /*2c9e0*/  ULDC UR55, c[0x0][0x22c] ;  /* 0x00008b0000377ab9 */ /* 0x000fc80000000800 */
        /* <DEDUP_REMOVED lines=19> */
[----:B------:R-:W-:Y:S02]  /*2cb20*/  ISETP.LT.AND P2, PT, R156, UR9, !P0 ;  /* 0x000000099c007c0c */ /* 0x000fe4000c741270 */
        /* <DEDUP_REMOVED lines=85> */
[----:B------:R-:W-:Y:S02]  /*2d080*/  ISETP.LT.AND P0, PT, R152, UR7, !P0 ;  /* 0x0000000798007c0c */ /* 0x000fe4000c701270 */
[----:B------:R-:W-:Y:S01]  /*2d090*/  LOP3.LUT R16, R16, 0xffffffbf, RZ, 0xc0, !PT ;  /* 0xffffffbf10107812 */ /* 0x000fe200078ec0ff */
[----:B-1----:R-:W-:Y:S01]  /*2d0a0*/  VIADD R24, R24, UR51 ;  /* 0x0000003318187c36 */ /* 0x002fe20008000000 */
[----:B------:R-:W-:Y:S02]  /*2d0b0*/  ULDC UR51, c[0x0][0x228] ;  /* 0x00008a0000337ab9 */ /* 0x000fe40000000800 */
[----:B------:R-:W-:Y:S02]  /*2d0c0*/  @P1 LOP3.LUT R16, R16, 0x40, RZ, 0xfc, !PT ;  /* 0x0000004010101812 */ /* 0x000fe400078efcff */
[----:B------:R1:W-:Y:S02]  /*2d0d0*/  STL [R1+0x1304], R24 ;  /* 0x0013041801007387 */ /* 0x0003e40000100800 */
[----:B------:R-:W-:-:S04]  /*2d0e0*/  LOP3.LUT R16, R16, 0xffffffdf, RZ, 0xc0, !PT ;  /* 0xffffffdf10107812 */ /* 0x000fc800078ec0ff */
[----:B------:R-:W-:Y:S01]  /*2d0f0*/  @P0 LOP3.LUT R16, R16, 0x20, RZ, 0xfc, !PT ;  /* 0x0000002010100812 */ /* 0x000fe200078efcff */
[----:B-1----:R-:W-:Y:S01]  /*2d100*/  VIADD R24, R24, UR6 ;  /* 0x0000000618187c36 */ /* 0x002fe20008000000 */
[----:B------:R-:W-:Y:S02]  /*2d110*/  ULDC.64 UR6, c[0x0][0x228] ;  /* 0x00008a0000067ab9 */ /* 0x000fe40000000a00 */
[----:B------:R-:W-:-:S04]  /*2d120*/  ISETP.GE.AND P0, PT, R66, UR7, PT ;  /* 0x0000000742007c0c */ /* 0x000fc8000bf06270 */
[----:B------:R-:W-:Y:S01]  /*2d130*/  ISETP.LT.AND P3, PT, R155, UR6, !P0 ;  /* 0x000000069b007c0c */ /* 0x000fe2000c761270 */
[----:B------:R-:W-:Y:S01]  /*2d140*/  ULDC UR6, c[0x0][0x248] ;  /* 0x0000920000067ab9 */ /* 0x000fe20000000800 */
[----:B------:R-:W-:Y:S02]  /*2d150*/  ISETP.LT.AND P2, PT, R156, UR59, !P0 ;  /* 0x0000003b9c007c0c */ /* 0x000fe4000c741270 */
[----:B------:R-:W-:Y:S01]  /*2d160*/  LOP3.LUT R16, R16, 0xffffffef, RZ, 0xc0, !PT ;  /* 0xffffffef10107812 */ /* 0x000fe200078ec0ff */
[----:B------:R1:W-:Y:S01]  /*2d170*/  STL [R1+0x1308], R24 ;  /* 0x0013081801007387 */ /* 0x0003e20000100800 */
[----:B------:R-:W-:Y:S01]  /*2d180*/  ISETP.LT.AND P1, PT, R154, UR61, !P0 ;  /* 0x0000003d9a007c0c */ /* 0x000fe2000c721270 */
[----:B------:R-:W-:Y:S01]  /*2d190*/  ULDC UR61, c[0x0][0x228] ;  /* 0x00008a00003d7ab9 */ /* 0x000fe20000000800 */
[----:B------:R-:W-:-:S05]  /*2d1a0*/  ULDC UR59, c[0x0][0x228] ;  /* 0x00008a00003b7ab9 */ /* 0x000fca0000000800 */
        /* <DEDUP_REMOVED lines=14> */
[C---:B------:R-:W-:Y:S01]  /*2d290*/  VIADD R82, R23.reuse, 0x44 ;  /* 0x0000004417527836 */ /* 0x040fe20000000000 */
[----:B------:R-:W-:Y:S01]  /*2d2a0*/  ISETP.LT.AND P2, PT, R156, UR29, !P0 ;  /* 0x0000001d9c007c0c */ /* 0x000fe2000c741270 */
[----:B------:R-:W-:Y:S01]  /*2d2b0*/  ULDC UR7, c[0x0][0x228] ;  /* 0x00008a0000077ab9 */ /* 0x000fe20000000800 */
[----:B------:R-:W-:Y:S01]  /*2d2c0*/  ISETP.LT.AND P1, PT, R154, UR27, !P0 ;  /* 0x0000001b9a007c0c */ /* 0x000fe2000c721270 */
[----:B------:R-:W-:Y:S01]  /*2d2d0*/  VIADD R83, R23, 0x43 ;  /* 0x0000004317537836 */ /* 0x000fe20000000000 */
[----:B------:R-:W-:Y:S01]  /*2d2e0*/  ISETP.LT.AND P3, PT, R155, UR6, !P0 ;  /* 0x000000069b007c0c */ /* 0x000fe2000c761270 */
[----:B------:R-:W-:Y:S01]  /*2d2f0*/  ULDC UR6, c[0x0][0x248] ;  /* 0x0000920000067ab9 */ /* 0x000fe20000000800 */
[----:B------:R-:W-:Y:S01]  /*2d300*/  ISETP.LT.AND P0, PT, R152, UR24, !P0 ;  /* 0x0000001898007c0c */ /* 0x000fe2000c701270 */
[----:B------:R-:W-:Y:S01]  /*2d310*/  ULDC UR27, c[0x0][0x228] ;  /* 0x00008a00001b7ab9 */ /* 0x000fe20000000800 */
[----:B------:R-:W-:Y:S01]  /*2d320*/  LOP3.LUT R13, R13, 0x7fffffff, RZ, 0xc0, !PT ;  /* 0x7fffffff0d0d7812 */ /* 0x000fe200078ec0ff */
[C---:B------:R-:W-:Y:S01]  /*2d330*/  VIADD R84, R23.reuse, 0x42 ;  /* 0x0000004217547836 */ /* 0x040fe20000000000 */
        /* <DEDUP_REMOVED lines=15> */
[----:B------:R-:W-:Y:S01]  /*2d430*/  LOP3.LUT R15, R15, 0xefffffff, RZ, 0xc0, !PT ;  /* 0xefffffff0f0f7812 */ /* 0x000fe200078ec0ff */
[----:B------:R-:W-:Y:S01]  /*2d440*/  VIADD R86, R23, 0x40 ;  /* 0x0000004017567836 */ /* 0x000fe20000000000 */
[----:B------:R-:W-:Y:S01]  /*2d450*/  ISETP.LT.AND P1, PT, R154, UR26, !P0 ;  /* 0x0000001a9a007c0c */ /* 0x000fe2000c721270 */
[----:B------:R1:W-:Y:S01]  /*2d460*/  STL [R1+0x1318], R24 ;  /* 0x0013181801007387 */ /* 0x0003e20000100800 */
[----:B------:R-:W-:Y:S01]  /*2d470*/  ULDC UR30, c[0x0][0x228] ;  /* 0x00008a00001e7ab9 */ /* 0x000fe20000000800 */
[----:B------:R-:W-:-:S04]  /*2d480*/  ULDC UR32, c[0x0][0x228] ;  /* 0x00008a0000207ab9 */ /* 0x000fc80000000800 */
        /* <DEDUP_REMOVED lines=82> */
[----:B------:R-:W-:-:S08]  /*2d9b0*/  ULDC UR41, c[0x0][0x228] ;  /* 0x00008a0000297ab9 */ /* 0x000fd00000000800 */
        /* <DEDUP_REMOVED lines=10> */
[----:B------:R-:W-:-:S02]  /*2da60*/  ULDC UR44, c[0x0][0x228] ;  /* 0x00008a00002c7ab9 */ /* 0x000fc40000000800 */
[----:B------:R-:W-:-:S04]  /*2da70*/  LOP3.LUT R15, R15, 0xfffffbff, RZ, 0xc0, !PT ;  /* 0xfffffbff0f0f7812 */ /* 0x000fc800078ec0ff */
[----:B------:R-:W-:-:S04]  /*2da80*/  @P1 LOP3.LUT R15, R15, 0x400, RZ, 0xfc, !PT ;  /* 0x000004000f0f1812 */ /* 0x000fc800078efcff */
[----:B------:R-:W-:-:S04]  /*2da90*/  LOP3.LUT R15, R15, 0xfffffdff, RZ, 0xc0, !PT ;  /* 0xfffffdff0f0f7812 */ /* 0x000fc800078ec0ff */
[----:B------:R-:W-:Y:S02]  /*2daa0*/  @P0 LOP3.LUT R15, R15, 0x200, RZ, 0xfc, !PT ;  /* 0x000002000f0f0812 */ /* 0x000fe400078efcff */
[----:B------:R-:W-:Y:S01]  /*2dab0*/  ISETP.GE.AND P0, PT, R73, UR43, PT ;  /* 0x0000002b49007c0c */ /* 0x000fe2000bf06270 */
[----:B------:R-:W-:-:S03]  /*2dac0*/  ULDC UR43, c[0x0][0x228] ;  /* 0x00008a00002b7ab9 */ /* 0x000fc60000000800 */
[----:B------:R-:W-:Y:S02]  /*2dad0*/  ISETP.LT.AND P3, PT, R155, UR13, !P0 ;  /* 0x0000000d9b007c0c */ /* 0x000fe4000c761270 */
[----:B------:R-:W-:Y:S01]  /*2dae0*/  ISETP.LT.AND P2, PT, R156, UR12, !P0 ;  /* 0x0000000c9c007c0c */ /* 0x000fe2000c741270 */
[----:B------:R-:W-:Y:S01]  /*2daf0*/  ULDC UR12, c[0x0][0x248] ;  /* 0x00009200000c7ab9 */ /* 0x000fe20000000800 */
[----:B------:R-:W-:Y:S02]  /*2db00*/  LOP3.LUT R15, R15, 0xfffffeff, RZ, 0xc0, !PT ;  /* 0xfffffeff0f0f7812 */ /* 0x000fe400078ec0ff */
[----:B------:R-:W-:Y:S01]  /*2db10*/  ISETP.LT.AND P1, PT, R154, UR47, !P0 ;  /* 0x0000002f9a007c0c */ /* 0x000fe2000c721270 */
[----:B-1----:R-:W-:-:S06]  /*2db20*/  VIADD R24, R24, UR12 ;  /* 0x0000000c18187c36 */ /* 0x002fcc0008000000 */
[----:B------:R-:W-:Y:S01]  /*2db30*/  @P3 LOP3.LUT R15, R15, 0x100, RZ, 0xfc, !PT ;  /* 0x000001000f0f3812 */ /* 0x000fe200078efcff */
[----:B------:R-:W-:Y:S01]  /*2db40*/  ULDC.64 UR12, c[0x0][0x228] ;  /* 0x00008a00000c7ab9 */ /* 0x000fe20000000a00 */
[----:B------:R-:W-:Y:S01]  /*2db50*/  VIADD R90, R23, 0x3c ;  /* 0x0000003c175a7836 */ /* 0x000fe20000000000 */
[----:B------:R-:W-:Y:S01]  /*2db60*/  ULDC UR47, c[0x0][0x228] ;  /* 0x00008a00002f7ab9 */ /* 0x000fe20000000800 */
        /* <DEDUP_REMOVED lines=18> */
[----:B------:R-:W-:Y:S01]  /*2dc90*/  ULDC.64 UR12, c[0x0][0x228] ;  /* 0x00008a00000c7ab9 */ /* 0x000fe20000000a00 */
        /* <DEDUP_REMOVED lines=24> */
[----:B------:R-:W-:Y:S01]  /*2de20*/  @P3 LOP3.LUT R15, R15, 0x1, RZ, 0xfc, !PT ;  /* 0x000000010f0f3812 */ /* 0x000fe200078efcff */
[----:B------:R-:W-:Y:S01]  /*2de30*/  ULDC UR12, c[0x0][0x228] ;  /* 0x00008a00000c7ab9 */ /* 0x000fe20000000800 */
        /* <DEDUP_REMOVED lines=10> */
[----:B------:R-:W-:Y:S01]  /*2dee0*/  VIADD R91, R23, 0x3b ;  /* 0x0000003b175b7836 */ /* 0x000fe20000000000 */
        /* <DEDUP_REMOVED lines=17> */
[----:B------:R-:W-:Y:S01]  /*2e000*/  ISETP.LT.AND P2, PT, R156, UR61, !P0 ;  /* 0x0000003d9c007c0c */ /* 0x000fe2000c741270 */
[----:B------:R-:W-:Y:S01]  /*2e010*/  ULDC UR22, c[0x0][0x228] ;  /* 0x00008a0000167ab9 */ /* 0x000fe20000000800 */
[----:B------:R-:W-:Y:S01]  /*2e020*/  ISETP.LT.AND P1, PT, R154, UR52, !P0 ;  /* 0x000000349a007c0c */ /* 0x000fe2000c721270 */
[----:B------:R1:W-:Y:S08]  /*2e030*/  STL [R1+0x1384], R24 ;  /* 0x0013841801007387 */ /* 0x0003f00000100800 */
[----:B------:R-:W-:Y:S01]  /*2e040*/  @P3 LOP3.LUT R14, R14, 0x1000000, RZ, 0xfc, !PT ;  /* 0x010000000e0e3812 */ /* 0x000fe200078efcff */
[----:B------:R-:W-:Y:S01]  /*2e050*/  ULDC UR52, c[0x0][0x228] ;  /* 0x00008a0000347ab9 */ /* 0x000fe20000000800 */
[----:B------:R-:W-:-:S02]  /*2e060*/  ULDC UR61, c[0x0][0x228] ;  /* 0x00008a00003d7ab9 */ /* 0x000fc40000000800 */
        /* <DEDUP_REMOVED lines=35> */
[----:B------:R-:W-:Y:S02]  /*2e2a0*/  LOP3.LUT R14, R14, 0xfffeffff, RZ, 0xc0, !PT ;  /* 0xfffeffff0e0e7812 */ /* 0x000fe400078ec0ff */
[----:B------:R-:W-:Y:S01]  /*2e2b0*/  LOP3.LUT R12, R12, 0x7fffffff, RZ, 0xc0, !PT ;  /* 0x7fffffff0c0c7812 */ /* 0x000fe200078ec0ff */
[----:B------:R-:W-:Y:S01]  /*2e2c0*/  VIADD R92, R23, 0x3a ;  /* 0x0000003a175c7836 */ /* 0x000fe20000000000 */
[----:B------:R-:W-:Y:S01]  /*2e2d0*/  ISETP.LT.AND P1, PT, R154, UR52, !P0 ;  /* 0x000000349a007c0c */ /* 0x000fe2000c721270 */
[----:B------:R-:W-:Y:S01]  /*2e2e0*/  ULDC UR52, c[0x0][0x228] ;  /* 0x00008a0000347ab9 */ /* 0x000fe20000000800 */
[----:B------:R-:W-:-:S03]  /*2e2f0*/  ULDC UR51, c[0x0][0x228] ;  /* 0x00008a0000337ab9 */ /* 0x000fc60000000800 */
[----:B------:R-:W-:-:S04]  /*2e300*/  @P3 LOP3.LUT R14, R14, 0x10000, RZ, 0xfc, !PT ;  /* 0x000100000e0e3812 */ /* 0x000fc800078efcff */
[----:B------:R-:W-:-:S04]  /*2e310*/  LOP3.LUT R14, R14, 0xffff7fff, RZ, 0xc0, !PT ;  /* 0xffff7fff0e0e7812 */ /* 0x000fc800078ec0ff */
[----:B------:R-:W-:Y:S02]  /*2e320*/  @P2 LOP3.LUT R14, R14, 0x8000, RZ, 0xfc, !PT ;  /* 0x000080000e0e2812 */ /* 0x000fe400078efcff */
[----:B------:R-:W-:Y:S01]  /*2e330*/  ISETP.LT.AND P0, PT, R152, UR61, !P0 ;  /* 0x0000003d98007c0c */ /* 0x000fe2000c701270 */
[----:B-1----:R-:W-:Y:S01]  /*2e340*/  VIADD R24, R24, UR8 ;  /* 0x0000000818187c36 */ /* 0x002fe20008000000 */
[----:B------:R-:W-:Y:S01]  /*2e350*/  LOP3.LUT R14, R14, 0xffffbfff, RZ, 0xc0, !PT ;  /* 0xffffbfff0e0e7812 */ /* 0x000fe200078ec0ff */
[----:B------:R-:W-:Y:S01]  /*2e360*/  ULDC UR8, c[0x0][0x248] ;  /* 0x0000920000087ab9 */ /* 0x000fe20000000800 */
[----:B------:R-:W-:Y:S01]  /*2e370*/  VIADD R93, R23, 0x39 ;  /* 0x00000039175d7836 */ /* 0x000fe20000000000 */
        /* <DEDUP_REMOVED lines=11> */
[C---:B------:R-:W-:Y:S01]  /*2e430*/  VIADD R95, R23.reuse, 0x37 ;  /* 0x00000037175f7836 */ /* 0x040fe20000000000 */
[----:B------:R-:W-:Y:S01]  /*2e440*/  ISETP.LT.AND P1, PT, R154, UR57, !P0 ;  /* 0x000000399a007c0c */ /* 0x000fe2000c721270 */
[----:B------:R-:W-:Y:S01]  /*2e450*/  VIADD R96, R23, 0x36 ;  /* 0x0000003617607836 */ /* 0x000fe20000000000 */
[----:B------:R-:W-:-:S07]  /*2e460*/  ULDC UR59, c[0x0][0x22c] ;  /* 0x00008b00003b7ab9 */ /* 0x000fce0000000800 */
        /* <DEDUP_REMOVED lines=8> */
[----:B------:R-:W-:Y:S01]  /*2e4f0*/  @P2 LOP3.LUT R14, R14, 0x800, RZ, 0xfc, !PT ;  /* 0x000008000e0e2812 */ /* 0x000fe200078efcff */
[----:B------:R-:W-:-:S03]  /*2e500*/  ULDC UR57, c[0x0][0x228] ;  /* 0x00008a0000397ab9 */ /* 0x000fc60000000800 */
[----:B------:R-:W-:-:S04]  /*2e510*/  LOP3.LUT R14, R14, 0xfffffbff, RZ, 0xc0, !PT ;  /* 0xfffffbff0e0e7812 */ /* 0x000fc800078ec0ff */
        /* <DEDUP_REMOVED lines=16> */
[----:B------:R-:W-:Y:S01]  /*2e620*/  ULDC.64 UR8, c[0x0][0x228] ;  /* 0x00008a0000087ab9 */ /* 0x000fe20000000a00 */
[----:B------:R-:W-:Y:S01]  /*2e630*/  LOP3.LUT R14, R14, 0xffffff7f, RZ, 0xc0, !PT ;  /* 0xffffff7f0e0e7812 */ /* 0x000fe200078ec0ff */
[----:B------:R-:W-:Y:S01]  /*2e640*/  VIADD R99, R23, 0x33 ;  /* 0x0000003317637836 */ /* 0x000fe20000000000 */
[----:B------:R1:W-:Y:S01]  /*2e650*/  STL [R1+0x13c4], R24 ;  /* 0x0013c41801007387 */ /* 0x0003e20000100800 */
[----:B------:R-:W-:Y:S01]  /*2e660*/  LOP3.LUT R11, R11, 0x7fffffff, RZ, 0xc0, !PT ;  /* 0x7fffffff0b0b7812 */ /* 0x000fe200078ec0ff */
[C---:B------:R-:W-:Y:S01]  /*2e670*/  VIADD R100, R23.reuse, 0x32 ;  /* 0x0000003217647836 */ /* 0x040fe20000000000 */
[----:B------:R-:W-:Y:S01]  /*2e680*/  @P2 LOP3.LUT R14, R14, 0x80, RZ, 0xfc, !PT ;  /* 0x000000800e0e2812 */ /* 0x000fe200078efcff */
[----:B------:R-:W-:Y:S01]  /*2e690*/  ULDC UR24, c[0x0][0x228] ;  /* 0x00008a0000187ab9 */ /* 0x000fe20000000800 */
[----:B------:R-:W-:Y:S01]  /*2e6a0*/  VIADD R101, R23, 0x31 ;  /* 0x0000003117657836 */ /* 0x000fe20000000000 */
        /* <DEDUP_REMOVED lines=12> */
[----:B------:R-:W-:-:S07]  /*2e770*/  ISETP.LT.AND P1, PT, R154, UR7, !P0 ;  /* 0x000000079a007c0c */ /* 0x000fce000c721270 */
        /* <DEDUP_REMOVED lines=54> */
[C---:B------:R-:W-:Y:S01]  /*2eae0*/  VIADD R102, R23.reuse, 0x30 ;  /* 0x0000003017667836 */ /* 0x040fe20000000000 */
[----:B------:R-:W-:Y:S01]  /*2eaf0*/  ISETP.LT.AND P2, PT, R156, UR16, !P0 ;  /* 0x000000109c007c0c */ /* 0x000fe2000c741270 */
[----:B------:R-:W-:Y:S01]  /*2eb00*/  VIADD R103, R23, 0x2f ;  /* 0x0000002f17677836 */ /* 0x000fe20000000000 */
[----:B------:R-:W-:Y:S01]  /*2eb10*/  ISETP.LT.AND P1, PT, R154, UR33, !P0 ;  /* 0x000000219a007c0c */ /* 0x000fe2000c721270 */
[----:B------:R1:W-:Y:S01]  /*2eb20*/  STL [R1+0x13e0], R24 ;  /* 0x0013e01801007387 */ /* 0x0003e20000100800 */
[----:B------:R-:W-:Y:S01]  /*2eb30*/  ULDC UR29, c[0x0][0x228] ;  /* 0x00008a00001d7ab9 */ /* 0x000fe20000000800 */
[----:B------:R-:W-:-:S06]  /*2eb40*/  ULDC UR30, c[0x0][0x228] ;  /* 0x00008a00001e7ab9 */ /* 0x000fcc0000000800 */
[----:B------:R-:W-:Y:S01]  /*2eb50*/  @P3 LOP3.LUT R13, R13, 0x1000000, RZ, 0xfc, !PT ;  /* 0x010000000d0d3812 */ /* 0x000fe200078efcff */
[----:B------:R-:W-:Y:S01]  /*2eb60*/  ULDC UR16, c[0x0][0x228] ;  /* 0x00008a0000107ab9 */ /* 0x000fe20000000800 */
[----:B------:R-:W-:Y:S01]  /*2eb70*/  VIADD R104, R23, 0x2e ;  /* 0x0000002e17687836 */ /* 0x000fe20000000000 */
[----:B------:R-:W-:Y:S01]  /*2eb80*/  ULDC UR33, c[0x0][0x228] ;  /* 0x00008a0000217ab9 */ /* 0x000fe20000000800 */
[----:B------:R-:W-:-:S04]  /*2eb90*/  LOP3.LUT R13, R13, 0xff7fffff, RZ, 0xc0, !PT ;  /* 0xff7fffff0d0d7812 */ /* 0x000fc800078ec0ff */
[----:B------:R-:W-:Y:S02]  /*2eba0*/  @P2 LOP3.LUT R13, R13, 0x800000, RZ, 0xfc, !PT ;  /* 0x008000000d0d2812 */ /* 0x000fe400078efcff */
[----:B------:R-:W-:Y:S01]  /*2ebb0*/  ISETP.LT.AND P0, PT, R152, UR37, !P0 ;  /* 0x0000002598007c0c */ /* 0x000fe2000c701270 */
[----:B-1----:R-:W-:Y:S01]  /*2ebc0*/  VIADD R24, R24, UR4 ;  /* 0x0000000418187c36 */ /* 0x002fe20008000000 */
[----:B------:R-:W-:Y:S01]  /*2ebd0*/  LOP3.LUT R13, R13, 0xffbfffff, RZ, 0xc0, !PT ;  /* 0xffbfffff0d0d7812 */ /* 0x000fe200078ec0ff */
[----:B------:R-:W-:Y:S01]  /*2ebe0*/  ULDC.64 UR4, c[0x0][0x228] ;  /* 0x00008a0000047ab9 */ /* 0x000fe20000000a00 */
[----:B------:R-:W-:Y:S01]  /*2ebf0*/  VIADD R105, R23, 0x2d ;  /* 0x0000002d17697836 */ /* 0x000fe20000000000 */
[----:B------:R-:W-:Y:S01]  /*2ec00*/  ULDC UR37, c[0x0][0x228] ;  /* 0x00008a0000257ab9 */ /* 0x000fe20000000800 */
        /* <DEDUP_REMOVED lines=111> */
[----:B------:R-:W-:Y:S01]  /*2f300*/  ISETP.LT.AND P3, PT, R155, UR12, !P0 ;  /* 0x0000000c9b007c0c */ /* 0x000fe2000c761270 */
[----:B------:R-:W-:Y:S01]  /*2f310*/  ULDC UR12, c[0x0][0x248] ;  /* 0x00009200000c7ab9 */ /* 0x000fe20000000800 */
[----:B------:R-:W-:Y:S01]  /*2f320*/  ISETP.LT.AND P0, PT, R152, UR22, !P0 ;  /* 0x0000001698007c0c */ /* 0x000fe2000c701270 */
[----:B------:R-:W-:Y:S01]  /*2f330*/  ULDC UR22, c[0x0][0x22c] ;  /* 0x00008b0000167ab9 */ /* 0x000fe20000000800 */
[----:B------:R-:W-:Y:S01]  /*2f340*/  LOP3.LUT R13, R13, 0xfffffffe, RZ, 0xc0, !PT ;  /* 0xfffffffe0d0d7812 */ /* 0x000fe200078ec0ff */
[----:B------:R-:W-:-:S04]  /*2f350*/  ULDC UR46, c[0x0][0x228] ;  /* 0x00008a00002e7ab9 */ /* 0x000fc80000000800 */
[----:B------:R-:W-:-:S04]  /*2f360*/  @P2 LOP3.LUT R12, R12, 0x80000000, RZ, 0xfc, !PT ;  /* 0x800000000c0c2812 */ /* 0x000fc800078efcff */
[----:B------:R-:W-:-:S04]  /*2f370*/  LOP3.LUT R12, R12, 0xbfffffff, RZ, 0xc0, !PT ;  /* 0xbfffffff0c0c7812 */ /* 0x000fc800078ec0ff */
[----:B------:R-:W-:-:S04]  /*2f380*/  @P1 LOP3.LUT R12, R12, 0x40000000, RZ, 0xfc, !PT ;  /* 0x400000000c0c1812 */ /* 0x000fc800078efcff */
[----:B------:R-:W-:-:S04]  /*2f390*/  LOP3.LUT R12, R12, 0xdfffffff, RZ, 0xc0, !PT ;  /* 0xdfffffff0c0c7812 */ /* 0x000fc800078ec0ff */
[----:B------:R-:W-:Y:S02]  /*2f3a0*/  @P0 LOP3.LUT R12, R12, 0x20000000, RZ, 0xfc, !PT ;  /* 0x200000000c0c0812 */ /* 0x000fe400078efcff */
[----:B------:R-:W-:Y:S01]  /*2f3b0*/  ISETP.GE.AND P0, PT, R92, UR43, PT ;  /* 0x0000002b5c007c0c */ /* 0x000fe2000bf06270 */
[----:B------:R-:W-:Y:S01]  /*2f3c0*/  ULDC UR43, c[0x0][0x22c] ;  /* 0x00008b00002b7ab9 */ /* 0x000fe20000000800 */
[----:B------:R-:W-:Y:S02]  /*2f3d0*/  @P3 LOP3.LUT R13, R13, 0x1, RZ, 0xfc, !PT ;  /* 0x000000010d0d3812 */ /* 0x000fe400078efcff */
[----:B------:R-:W-:Y:S01]  /*2f3e0*/  ISETP.LT.AND P3, PT, R155, UR41, !P0 ;  /* 0x000000299b007c0c */ /* 0x000fe2000c761270 */
[----:B------:R-:W-:Y:S01]  /*2f3f0*/  ULDC UR41, c[0x0][0x228] ;  /* 0x00008a0000297ab9 */ /* 0x000fe20000000800 */
[----:B------:R-:W-:Y:S01]  /*2f400*/  ISETP.LT.AND P2, PT, R156, UR42, !P0 ;  /* 0x0000002a9c007c0c */ /* 0x000fe2000c741270 */
[----:B------:R-:W-:Y:S01]  /*2f410*/  ULDC UR42, c[0x0][0x228] ;  /* 0x00008a00002a7ab9 */ /* 0x000fe20000000800 */
[----:B------:R-:W-:-:S02]  /*2f420*/  LOP3.LUT R12, R12, 0xefffffff, RZ, 0xc0, !PT ;  /* 0xefffffff0c0c7812 */ /* 0x000fc400078ec0ff */
[----:B------:R-:W-:Y:S01]  /*2f430*/  ISETP.LT.AND P1, PT, R154, UR52, !P0 ;  /* 0x000000349a007c0c */ /* 0x000fe2000c721270 */
[----:B-1----:R-:W-:-:S06]  /*2f440*/  VIADD R24, R24, UR12 ;  /* 0x0000000c18187c36 */ /* 0x002fcc0008000000 */
        /* <DEDUP_REMOVED lines=8> */
[C---:B------:R-:W-:Y:S01]  /*2f4d0*/  VIADD R107, R23.reuse, 0x2b ;  /* 0x0000002b176b7836 */ /* 0x040fe20000000000 */
[----:B------:R-:W-:Y:S01]  /*2f4e0*/  LOP3.LUT R10, R10, 0x7fffffff, RZ, 0xc0, !PT ;  /* 0x7fffffff0a0a7812 */ /* 0x000fe200078ec0ff */
[----:B------:R-:W-:Y:S01]  /*2f4f0*/  VIADD R108, R23, 0x2a ;  /* 0x0000002a176c7836 */ /* 0x000fe20000000000 */
[----:B------:R-:W-:Y:S01]  /*2f500*/  @P1 LOP3.LUT R12, R12, 0x4000000, RZ, 0xfc, !PT ;  /* 0x040000000c0c1812 */ /* 0x000fe200078efcff */
[----:B------:R-:W-:-:S03]  /*2f510*/  ULDC UR51, c[0x0][0x228] ;  /* 0x00008a0000337ab9 */ /* 0x000fc60000000800 */
        /* <DEDUP_REMOVED lines=71> */
[C---:B------:R-:W-:Y:S01]  /*2f990*/  VIADD R158, R23.reuse, 0x28 ;  /* 0x00000028179e7836 */ /* 0x040fe20000000000 */
[----:B------:R-:W-:Y:S01]  /*2f9a0*/  ISETP.LT.AND P1, PT, R154, UR56, !P0 ;  /* 0x000000389a007c0c */ /* 0x000fe2000c721270 */
[----:B------:R1:W-:Y:S01]  /*2f9b0*/  STL [R1+0x13b8], R24 ;  /* 0x0013b81801007387 */ /* 0x0003e20000100800 */
[C---:B------:R-:W-:Y:S01]  /*2f9c0*/  VIADD R160, R23.reuse, 0x27 ;  /* 0x0000002717a07836 */ /* 0x040fe20000000000 */
[----:B------:R-:W-:Y:S01]  /*2f9d0*/  ULDC UR61, c[0x0][0x228] ;  /* 0x00008a00003d7ab9 */ /* 0x000fe20000000800 */
[----:B------:R-:W-:Y:S01]  /*2f9e0*/  VIADD R161, R23, 0x26 ;  /* 0x0000002617a17836 */ /* 0x000fe20000000000 */
[----:B------:R-:W-:-:S04]  /*2f9f0*/  ULDC UR60, c[0x0][0x228] ;  /* 0x00008a00003c7ab9 */ /* 0x000fc80000000800 */
[----:B------:R-:W-:Y:S01]  /*2fa00*/  @P3 LOP3.LUT R12, R12, 0x1000, RZ, 0xfc, !PT ;  /* 0x000010000c0c3812 */ /* 0x000fe200078efcff */
[----:B------:R-:W-:Y:S01]  /*2fa10*/  ULDC UR52, c[0x0][0x228] ;  /* 0x00008a0000347ab9 */ /* 0x000fe20000000800 */
[----:B------:R-:W-:Y:S02]  /*2fa20*/  ULDC UR56, c[0x0][0x228] ;  /* 0x00008a0000387ab9 */ /* 0x000fe40000000800 */
        /* <DEDUP_REMOVED lines=15> */
[C---:B------:R-:W-:Y:S01]  /*2fb20*/  VIADD R162, R23.reuse, 0x25 ;  /* 0x0000002517a27836 */ /* 0x040fe20000000000 */
[----:B------:R-:W-:Y:S01]  /*2fb30*/  ISETP.LT.AND P1, PT, R154, UR7, !P0 ;  /* 0x000000079a007c0c */ /* 0x000fe2000c721270 */
[----:B------:R1:W-:Y:S01]  /*2fb40*/  STL [R1+0x13ac], R24 ;  /* 0x0013ac1801007387 */ /* 0x0003e20000100800 */
[C---:B------:R-:W-:Y:S01]  /*2fb50*/  VIADD R163, R23.reuse, 0x24 ;  /* 0x0000002417a37836 */ /* 0x040fe20000000000 */
[----:B------:R-:W-:Y:S01]  /*2fb60*/  LOP3.LUT R0, R0, 0x7fffffff, RZ, 0xc0, !PT ;  /* 0x7fffffff00007812 */ /* 0x000fe200078ec0ff */
[----:B------:R-:W-:Y:S01]  /*2fb70*/  ULDC UR57, c[0x0][0x228] ;  /* 0x00008a0000397ab9 */ /* 0x000fe20000000800 */
[----:B------:R-:W-:Y:S01]  /*2fb80*/  VIADD R164, R23, 0x23 ;  /* 0x0000002317a47836 */ /* 0x000fe20000000000 */
[----:B------:R-:W-:-:S03]  /*2fb90*/  ULDC UR59, c[0x0][0x228] ;  /* 0x00008a00003b7ab9 */ /* 0x000fc60000000800 */
        /* <DEDUP_REMOVED lines=36> */
[----:B------:R-:W-:Y:S01]  /*2fde0*/  VIADD R165, R23, 0x22 ;  /* 0x0000002217a57836 */ /* 0x000fe20000000000 */
[----:B------:R-:W-:Y:S01]  /*2fdf0*/  ISETP.LT.AND P1, PT, R154, UR15, !P0 ;  /* 0x0000000f9a007c0c */ /* 0x000fe2000c721270 */
[----:B------:R-:W-:Y:S01]  /*2fe00*/  ULDC UR16, c[0x0][0x228] ;  /* 0x00008a0000107ab9 */ /* 0x000fe20000000800 */
[----:B------:R-:W-:Y:S01]  /*2fe10*/  ISETP.LT.AND P3, PT, R155, UR6, !P0 ;  /* 0x000000069b007c0c */ /* 0x000fe2000c761270 */
[----:B------:R-:W-:Y:S01]  /*2fe20*/  ULDC UR6, c[0x0][0x248] ;  /* 0x0000920000067ab9 */ /* 0x000fe20000000800 */
[----:B------:R-:W-:Y:S01]  /*2fe30*/  ISETP.LT.AND P0, PT, R152, UR9, !P0 ;  /* 0x0000000998007c0c */ /* 0x000fe2000c701270 */
[----:B------:R-:W-:-:S06]  /*2fe40*/  ULDC UR15, c[0x0][0x228] ;  /* 0x00008a00000f7ab9 */ /* 0x000fcc0000000800 */
        /* <DEDUP_REMOVED lines=19> */
[----:B------:R-:W-:Y:S01]  /*2ff80*/  @P3 LOP3.LUT R11, R11, 0x10000000, RZ, 0xfc, !PT ;  /* 0x100000000b0b3812 */ /* 0x000fe200078efcff */
[----:B------:R-:W-:Y:S01]  /*2ff90*/  VIADD R167, R23, 0x20 ;  /* 0x0000002017a77836 */ /* 0x000fe20000000000 */
        /* <DEDUP_REMOVED lines=60> */
[----:B------:R-:W-:-:S08]  /*30360*/  VIADD R169, R23, 0x1e ;  /* 0x0000001e17a97836 */ /* 0x000fd00000000000 */
[----:B------:R-:W-:Y:S01]  /*30370*/  @P3 LOP3.LUT R11, R11, 0x10000, RZ, 0xfc, !PT ;  /* 0x000100000b0b3812 */ /* 0x000fe200078efcff */
[----:B-1----:R-:W-:Y:S01]  /*30380*/  VIADD R24, R24, UR4 ;  /* 0x0000000418187c36 */ /* 0x002fe20008000000 */
[----:B------:R-:W-:Y:S01]  /*30390*/  ISETP.LT.AND P0, PT, R152, UR30, !P0 ;  /* 0x0000001e98007c0c */ /* 0x000fe2000c701270 */
[----:B------:R-:W-:Y:S01]  /*303a0*/  ULDC UR4, c[0x0][0x228] ;  /* 0x00008a0000047ab9 */ /* 0x000fe20000000800 */
        /* <DEDUP_REMOVED lines=136> */
[----:B------:R-:W-:Y:S01]  /*30c30*/  ULDC.64 UR12, c[0x0][0x228] ;  /* 0x00008a00000c7ab9 */ /* 0x000fe20000000a00 */
        /* <DEDUP_REMOVED lines=17> */
[----:B-1----:R-:W-:Y:S01]  /*30d50*/  VIADD R24, R24, UR41 ;  /* 0x0000002918187c36 */ /* 0x002fe20008000000 */
[----:B------:R-:W-:Y:S01]  /*30d60*/  LOP3.LUT R10, R10, 0xffff7fff, RZ, 0xc0, !PT ;  /* 0xffff7fff0a0a7812 */ /* 0x000fe200078ec0ff */
[----:B------:R-:W-:Y:S01]  /*30d70*/  ULDC UR41, c[0x0][0x22c] ;  /* 0x00008b0000297ab9 */ /* 0x000fe20000000800 */
[----:B------:R-:W-:Y:S01]  /*30d80*/  ISETP.LT.AND P2, PT, R156, UR54, !P0 ;  /* 0x000000369c007c0c */ /* 0x000fe2000c741270 */
[----:B------:R-:W-:Y:S01]  /*30d90*/  ULDC.64 UR12, c[0x0][0x228] ;  /* 0x00008a00000c7ab9 */ /* 0x000fe20000000a00 */
[----:B------:R-:W-:Y:S01]  /*30da0*/  LOP3.LUT R10, R10, 0xfffeffff, RZ, 0xc0, !PT ;  /* 0xfffeffff0a0a7812 */ /* 0x000fe200078ec0ff */
[----:B------:R1:W-:Y:S01]  /*30db0*/  STL [R1+0x1354], R24 ;  /* 0x0013541801007387 */ /* 0x0003e20000100800 */
[----:B------:R-:W-:-:S05]  /*30dc0*/  ULDC UR54, c[0x0][0x248] ;  /* 0x0000920000367ab9 */ /* 0x000fca0000000800 */
[----:B------:R-:W-:Y:S02]  /*30dd0*/  @P1 LOP3.LUT R10, R10, 0x10000, RZ, 0xfc, !PT ;  /* 0x000100000a0a1812 */ /* 0x000fe400078efcff */
[----:B------:R-:W-:Y:S01]  /*30de0*/  ISETP.LT.AND P1, PT, R154, UR55, !P0 ;  /* 0x000000379a007c0c */ /* 0x000fe2000c721270 */
[----:B------:R-:W-:Y:S01]  /*30df0*/  ULDC UR55, c[0x0][0x248] ;  /* 0x0000920000377ab9 */ /* 0x000fe20000000800 */
[----:B------:R-:W-:Y:S02]  /*30e00*/  @P2 LOP3.LUT R10, R10, 0x8000, RZ, 0xfc, !PT ;  /* 0x000080000a0a2812 */ /* 0x000fe400078efcff */
[----:B------:R-:W-:Y:S01]  /*30e10*/  ISETP.LT.AND P0, PT, R152, UR57, !P0 ;  /* 0x0000003998007c0c */ /* 0x000fe2000c701270 */
[----:B-1----:R-:W-:Y:S01]  /*30e20*/  VIADD R24, R24, UR33 ;  /* 0x0000002118187c36 */ /* 0x002fe20008000000 */
[----:B------:R-:W-:Y:S01]  /*30e30*/  LOP3.LUT R10, R10, 0xffffbfff, RZ, 0xc0, !PT ;  /* 0xffffbfff0a0a7812 */ /* 0x000fe200078ec0ff */
[----:B------:R-:W-:-:S06]  /*30e40*/  ULDC UR57, c[0x0][0x248] ;  /* 0x0000920000397ab9 */ /* 0x000fcc0000000800 */
        /* <DEDUP_REMOVED lines=13> */
[----:B------:R-:W-:Y:S01]  /*30f20*/  VIADD R171, R23, 0x1b ;  /* 0x0000001b17ab7836 */ /* 0x000fe20000000000 */
[----:B------:R-:W-:-:S02]  /*30f30*/  ULDC UR58, c[0x0][0x228] ;  /* 0x00008a00003a7ab9 */ /* 0x000fc40000000800 */
[----:B------:R-:W-:-:S04]  /*30f40*/  LOP3.LUT R10, R10, 0xfffff7ff, RZ, 0xc0, !PT ;  /* 0xfffff7ff0a0a7812 */ /* 0x000fc800078ec0ff */
[----:B------:R-:W-:Y:S02]  /*30f50*/  @P2 LOP3.LUT R10, R10, 0x800, RZ, 0xfc, !PT ;  /* 0x000008000a0a2812 */ /* 0x000fe400078efcff */
[----:B------:R-:W-:Y:S02]  /*30f60*/  ISETP.LT.AND P0, PT, R152, UR6, !P0 ;  /* 0x0000000698007c0c */ /* 0x000fe4000c701270 */
[----:B------:R-:W-:-:S04]  /*30f70*/  LOP3.LUT R10, R10, 0xfffffbff, RZ, 0xc0, !PT ;  /* 0xfffffbff0a0a7812 */ /* 0x000fc800078ec0ff */
[----:B------:R-:W-:-:S04]  /*30f80*/  @P1 LOP3.LUT R10, R10, 0x400, RZ, 0xfc, !PT ;  /* 0x000004000a0a1812 */ /* 0x000fc800078efcff */
[----:B------:R-:W-:-:S04]  /*30f90*/  LOP3.LUT R10, R10, 0xfffffdff, RZ, 0xc0, !PT ;  /* 0xfffffdff0a0a7812 */ /* 0x000fc800078ec0ff */
[----:B------:R-:W-:Y:S02]  /*30fa0*/  @P0 LOP3.LUT R10, R10, 0x200, RZ, 0xfc, !PT ;  /* 0x000002000a0a0812 */ /* 0x000fe400078efcff */
[----:B------:R-:W-:-:S04]  /*30fb0*/  ISETP.GE.AND P0, PT, R162, UR41, PT ;  /* 0x00000029a2007c0c */ /* 0x000fc8000bf06270 */
[----:B------:R-:W-:Y:S02]  /*30fc0*/  ISETP.LT.AND P3, PT, R155, UR43, !P0 ;  /* 0x0000002b9b007c0c */ /* 0x000fe4000c761270 */
[----:B------:R-:W-:Y:S01]  /*30fd0*/  ISETP.LT.AND P2, PT, R156, UR42, !P0 ;  /* 0x0000002a9c007c0c */ /* 0x000fe2000c741270 */
[----:B-1----:R-:W-:Y:S01]  /*30fe0*/  VIADD R24, R24, UR32 ;  /* 0x0000002018187c36 */ /* 0x002fe20008000000 */
[----:B------:R-:W-:Y:S01]  /*30ff0*/  LOP3.LUT R10, R10, 0xfffffeff, RZ, 0xc0, !PT ;  /* 0xfffffeff0a0a7812 */ /* 0x000fe200078ec0ff */
[----:B------:R-:W-:Y:S01]  /*31000*/  ULDC.64 UR32, c[0x0][0x228] ;  /* 0x00008a0000207ab9 */ /* 0x000fe20000000a00 */
[----:B------:R-:W-:Y:S01]  /*31010*/  ISETP.LT.AND P1, PT, R154, UR7, !P0 ;  /* 0x000000079a007c0c */ /* 0x000fe2000c721270 */
[----:B------:R-:W-:Y:S01]  /*31020*/  ULDC.64 UR42, c[0x0][0x228] ;  /* 0x00008a00002a7ab9 */ /* 0x000fe20000000a00 */
[----:B------:R1:W-:Y:S05]  /*31030*/  STL [R1+0x1344], R24 ;  /* 0x0013441801007387 */ /* 0x0003ea0000100800 */
[----:B------:R-:W-:Y:S01]  /*31040*/  @P3 LOP3.LUT R10, R10, 0x100, RZ, 0xfc, !PT ;  /* 0x000001000a0a3812 */ /* 0x000fe200078efcff */
[----:B------:R-:W-:-:S03]  /*31050*/  ULDC.64 UR6, c[0x0][0x228] ;  /* 0x00008a0000067ab9 */ /* 0x000fc60000000a00 */
[----:B------:R-:W-:Y:S01]  /*31060*/  LOP3.LUT R10, R10, 0xffffff7f, RZ, 0xc0, !PT ;  /* 0xffffff7f0a0a7812 */ /* 0x000fe200078ec0ff */
[----:B-1----:R-:W-:Y:S01]  /*31070*/  VIADD R24, R24, UR40 ;  /* 0x0000002818187c36 */ /* 0x002fe20008000000 */
[----:B------:R-:W-:Y:S01]  /*31080*/  ISETP.LT.AND P0, PT, R152, UR8, !P0 ;  /* 0x0000000898007c0c */ /* 0x000fe2000c701270 */
[----:B------:R-:W-:Y:S01]  /*31090*/  ULDC UR8, c[0x0][0x228] ;  /* 0x00008a0000087ab9 */ /* 0x000fe20000000800 */
[----:B------:R-:W-:Y:S01]  /*310a0*/  @P2 LOP3.LUT R10, R10, 0x80, RZ, 0xfc, !PT ;  /* 0x000000800a0a2812 */ /* 0x000fe200078efcff */
[----:B------:R-:W-:Y:S01]  /*310b0*/  ULDC.64 UR40, c[0x0][0x228] ;  /* 0x00008a0000287ab9 */ /* 0x000fe20000000a00 */
[----:B------:R1:W-:Y:S02]  /*310c0*/  STL [R1+0x1340], R24 ;  /* 0x0013401801007387 */ /* 0x0003e40000100800 */
[----:B------:R-:W-:Y:S01]  /*310d0*/  LOP3.LUT R10, R10, 0xffffffbf, RZ, 0xc0, !PT ;  /* 0xffffffbf0a0a7812 */ /* 0x000fe200078ec0ff */
[----:B-1----:R-:W-:-:S03]  /*310e0*/  VIADD R24, R24, UR49 ;  /* 0x0000003118187c36 */ /* 0x002fc60008000000 */
[----:B------:R-:W-:Y:S02]  /*310f0*/  @P1 LOP3.LUT R10, R10, 0x40, RZ, 0xfc, !PT ;  /* 0x000000400a0a1812 */ /* 0x000fe400078efcff */
[----:B------:R1:W-:Y:S02]  /*31100*/  STL [R1+0x1338], R24 ;  /* 0x0013381801007387 */ /* 0x0003e40000100800 */
[----:B------:R-:W-:Y:S01]  /*31110*/  LOP3.LUT R10, R10, 0xffffffdf, RZ, 0xc0, !PT ;  /* 0xffffffdf0a0a7812 */ /* 0x000fe200078ec0ff */
[----:B-1----:R-:W-:-:S03]  /*31120*/  VIADD R24, R24, UR51 ;  /* 0x0000003318187c36 */ /* 0x002fc60008000000 */
[----:B------:R-:W-:Y:S02]  /*31130*/  @P0 LOP3.LUT R10, R10, 0x20, RZ, 0xfc, !PT ;  /* 0x000000200a0a0812 */ /* 0x000fe400078efcff */
[----:B------:R1:W-:Y:S01]  /*31140*/  STL [R1+0x1334], R24 ;  /* 0x0013341801007387 */ /* 0x0003e20000100800 */
[----:B------:R-:W-:Y:S01]  /*31150*/  ISETP.GE.AND P0, PT, R163, UR13, PT ;  /* 0x0000000da3007c0c */ /* 0x000fe2000bf06270 */
[----:B------:R-:W-:Y:S01]  /*31160*/  ULDC UR13, c[0x0][0x228] ;  /* 0x00008a00000d7ab9 */ /* 0x000fe20000000800 */
[----:B-1----:R-:W-:Y:S02]  /*31170*/  VIADD R24, R24, UR50 ;  /* 0x0000003218187c36 */ /* 0x002fe40008000000 */
[----:B------:R-:W-:Y:S01]  /*31180*/  ISETP.LT.AND P1, PT, R155, UR12, !P0 ;  /* 0x0000000c9b007c0c */ /* 0x000fe2000c721270 */
[----:B------:R-:W-:Y:S02]  /*31190*/  ULDC UR12, c[0x0][0x228] ;  /* 0x00008a00000c7ab9 */ /* 0x000fe40000000800 */
[----:B------:R1:W-:Y:S02]  /*311a0*/  STL [R1+0x1330], R24 ;  /* 0x0013301801007387 */ /* 0x0003e40000100800 */
[----:B-1----:R-:W-:-:S05]  /*311b0*/  VIADD R24, R24, UR52 ;  /* 0x0000003418187c36 */ /* 0x002fca0008000000 */
[----:B------:R1:W-:Y:S01]  /*311c0*/  STL [R1+0x1328], R24 ;  /* 0x0013281801007387 */ /* 0x0003e20000100800 */
[----:B------:R-:W-:Y:S02]  /*311d0*/  ISETP.LT.AND P2, PT, R156, UR12, !P0 ;  /* 0x0000000c9c007c0c */ /* 0x000fe4000c741270 */
[----:B------:R-:W-:Y:S01]  /*311e0*/  LOP3.LUT R10, R10, 0xffffffef, RZ, 0xc0, !PT ;  /* 0xffffffef0a0a7812 */ /* 0x000fe200078ec0ff */
[----:B-1----:R-:W-:-:S03]  /*311f0*/  VIADD R24, R24, UR53 ;  /* 0x0000003518187c36 */ /* 0x002fc60008000000 */
[----:B------:R-:W-:Y:S02]  /*31200*/  @P1 LOP3.LUT R10, R10, 0x10, RZ, 0xfc, !PT ;  /* 0x000000100a0a1812 */ /* 0x000fe400078efcff */
[----:B------:R1:W-:Y:S01]  /*31210*/  STL [R1+0x1324], R24 ;  /* 0x0013241801007387 */ /* 0x0003e20000100800 */
[----:B------:R-:W-:Y:S01]  /*31220*/  ISETP.LT.AND P1, PT, R154, UR13, !P0 ;  /* 0x0000000d9a007c0c */ /* 0x000fe2000c721270 */
[----:B------:R-:W-:Y:S01]  /*31230*/  ULDC.64 UR12, c[0x0][0x228] ;  /* 0x00008a00000c7ab9 */ /* 0x000fe20000000a00 */
[----:B------:R-:W-:Y:S01]  /*31240*/  LOP3.LUT R10, R10, 0xfffffff7, RZ, 0xc0, !PT ;  /* 0xfffffff70a0a7812 */ /* 0x000fe200078ec0ff */
[----:B-1----:R-:W-:-:S04]  /*31250*/  VIADD R24, R24, UR54 ;  /* 0x0000003618187c36 */ /* 0x002fc80008000000 */
[----:B------:R-:W-:Y:S01]  /*31260*/  VIADD R25, R24, UR55 ;  /* 0x0000003718197c36 */ /* 0x000fe20008000000 */
[----:B------:R1:W-:Y:S01]  /*31270*/  STL [R1+0x1320], R24 ;  /* 0x0013201801007387 */ /* 0x0003e20000100800 */
[----:B------:R-:W-:-:S03]  /*31280*/  @P2 LOP3.LUT R10, R10, 0x8, RZ, 0xfc, !PT ;  /* 0x000000080a0a2812 */ /* 0x000fc600078efcff */
[----:B-1----:R-:W2:Y:S01]  /*31290*/  LDL.LU R24, [R1+0x137c] ;  /* 0x00137c0001187983 */ /* 0x002ea20000300800 */
[----:B------:R-:W-:Y:S02]  /*312a0*/  ISETP.LT.AND P0, PT, R152, UR8, !P0 ;  /* 0x0000000898007c0c */ /* 0x000fe4000c701270 */
[----:B------:R-:W-:-:S04]  /*312b0*/  LOP3.LUT R10, R10, 0xfffffffb, RZ, 0xc0, !PT ;  /* 0xfffffffb0a0a7812 */ /* 0x000fc800078ec0ff */
[----:B------:R-:W-:-:S04]  /*312c0*/  @P1 LOP3.LUT R10, R10, 0x4, RZ, 0xfc, !PT ;  /* 0x000000040a0a1812 */ /* 0x000fc800078efcff */
[----:B------:R-:W-:-:S04]  /*312d0*/  LOP3.LUT R10, R10, 0xfffffffd, RZ, 0xc0, !PT ;  /* 0xfffffffd0a0a7812 */ /* 0x000fc800078ec0ff */
[----:B------:R-:W-:Y:S02]  /*312e0*/  @P0 LOP3.LUT R10, R10, 0x2, RZ, 0xfc, !PT ;  /* 0x000000020a0a0812 */ /* 0x000fe400078efcff */
[----:B------:R-:W-:-:S04]  /*312f0*/  ISETP.GE.AND P0, PT, R164, UR33, PT ;  /* 0x00000021a4007c0c */ /* 0x000fc8000bf06270 */
[----:B------:R-:W-:Y:S02]  /*31300*/  ISETP.LT.AND P3, PT, R156, UR61, !P0 ;  /* 0x0000003d9c007c0c */ /* 0x000fe4000c761270 */
[----:B------:R-:W-:Y:S02]  /*31310*/  ISETP.LT.AND P1, PT, R155, UR32, !P0 ;  /* 0x000000209b007c0c */ /* 0x000fe4000c721270 */
[----:B------:R-:W-:Y:S02]  /*31320*/  ISETP.LT.AND P2, PT, R154, UR60, !P0 ;  /* 0x0000003c9a007c0c */ /* 0x000fe4000c741270 */
[----:B------:R-:W-:-:S07]  /*31330*/  LOP3.LUT R10, R10, 0xfffffffe, RZ, 0xc0, !PT ;  /* 0xfffffffe0a0a7812 */ /* 0x000fce00078ec0ff */
[----:B------:R-:W-:Y:S02]  /*31340*/  @P3 LOP3.LUT R0, R0, 0x80000000, RZ, 0xfc, !PT ;  /* 0x8000000000003812 */ /* 0x000fe400078efcff */
[----:B------:R-:W-:Y:S02]  /*31350*/  @P1 LOP3.LUT R10, R10, 0x1, RZ, 0xfc, !PT ;  /* 0x000000010a0a1812 */ /* 0x000fe400078efcff */
[----:B------:R-:W-:Y:S02]  /*31360*/  ISETP.LT.AND P1, PT, R152, UR59, !P0 ;  /* 0x0000003b98007c0c */ /* 0x000fe4000c721270 */
[----:B------:R-:W-:-:S04]  /*31370*/  LOP3.LUT R0, R0, 0xbfffffff, RZ, 0xc0, !PT ;  /* 0xbfffffff00007812 */ /* 0x000fc800078ec0ff */
[----:B------:R-:W-:Y:S02]  /*31380*/  @P2 LOP3.LUT R0, R0, 0x40000000, RZ, 0xfc, !PT ;  /* 0x4000000000002812 */ /* 0x000fe400078efcff */
[----:B------:R-:W-:Y:S02]  /*31390*/  ISETP.GE.AND P0, PT, R165, UR11, PT ;  /* 0x0000000ba5007c0c */ /* 0x000fe4000bf06270 */
[----:B------:R-:W-:-:S04]  /*313a0*/  LOP3.LUT R0, R0, 0xdfffffff, RZ, 0xc0, !PT ;  /* 0xdfffffff00007812 */ /* 0x000fc800078ec0ff */
[----:B------:R-:W-:Y:S02]  /*313b0*/  @P1 LOP3.LUT R0, R0, 0x20000000, RZ, 0xfc, !PT ;  /* 0x2000000000001812 */ /* 0x000fe400078efcff */
[----:B------:R-:W-:Y:S02]  /*313c0*/  ISETP.LT.AND P1, PT, R155, UR10, !P0 ;  /* 0x0000000a9b007c0c */ /* 0x000fe4000c721270 */
[----:B------:R-:W-:Y:S02]  /*313d0*/  ISETP.LT.AND P3, PT, R156, UR9, !P0 ;  /* 0x000000099c007c0c */ /* 0x000fe4000c761270 */
[----:B------:R-:W-:Y:S02]  /*313e0*/  LOP3.LUT R0, R0, 0xefffffff, RZ, 0xc0, !PT ;  /* 0xefffffff00007812 */ /* 0x000fe400078ec0ff */
[----:B------:R-:W-:-:S07]  /*313f0*/  ISETP.LT.AND P2, PT, R154, UR16, !P0 ;  /* 0x000000109a007c0c */ /* 0x000fce000c741270 */
[----:B------:R-:W-:-:S04]  /*31400*/  @P1 LOP3.LUT R0, R0, 0x10000000, RZ, 0xfc, !PT ;  /* 0x1000000000001812 */ /* 0x000fc800078efcff */
[----:B------:R-:W-:-:S04]  /*31410*/  LOP3.LUT R0, R0, 0xf7ffffff, RZ, 0xc0, !PT ;  /* 0xf7ffffff00007812 */ /* 0x000fc800078ec0ff */
        /* <DEDUP_REMOVED lines=28> */
[----:B------:R-:W-:Y:S02]  /*315e0*/  LOP3.LUT R0, R0, 0xfffbffff, RZ, 0xc0, !PT ;  /* 0xfffbffff00007812 */ /* 0x000fe400078ec0ff */
[----:B------:R-:W-:Y:S02]  /*315f0*/  ISETP.GE.AND P0, PT, R168, UR41, PT ;  /* 0x00000029a8007c0c */ /* 0x000fe4000bf06270 */
[----:B------:R-:W-:Y:S02]  /*31600*/  @P2 LOP3.LUT R0, R0, 0x40000, RZ, 0xfc, !PT ;  /* 0x0004000000002812 */ /* 0x000fe400078efcff */
[----:B------:R-:W-:-:S02]  /*31610*/  ISETP.LT.AND P3, PT, R155, UR40, !P0 ;  /* 0x000000289b007c0c */ /* 0x000fc4000c761270 */
[----:B------:R-:W-:-:S04]  /*31620*/  LOP3.LUT R0, R0, 0xfffdffff, RZ, 0xc0, !PT ;  /* 0xfffdffff00007812 */ /* 0x000fc800078ec0ff */
[----:B------:R-:W-:-:S04]  /*31630*/  @P1 LOP3.LUT R0, R0, 0x20000, RZ, 0xfc, !PT ;  /* 0x0002000000001812 */ /* 0x000fc800078efcff */
[----:B------:R-:W-:Y:S02]  /*31640*/  LOP3.LUT R0, R0, 0xfffeffff, RZ, 0xc0, !PT ;  /* 0xfffeffff00007812 */ /* 0x000fe400078ec0ff */
[----:B------:R-:W-:Y:S02]  /*31650*/  ISETP.LT.AND P1, PT, R156, UR26, !P0 ;  /* 0x0000001a9c007c0c */ /* 0x000fe4000c721270 */
[----:B------:R-:W-:Y:S02]  /*31660*/  @P3 LOP3.LUT R0, R0, 0x10000, RZ, 0xfc, !PT ;  /* 0x0001000000003812 */ /* 0x000fe400078efcff */
[----:B------:R-:W-:Y:S02]  /*31670*/  ISETP.LT.AND P2, PT, R154, UR25, !P0 ;  /* 0x000000199a007c0c */ /* 0x000fe4000c741270 */
[----:B------:R-:W-:-:S04]  /*31680*/  LOP3.LUT R0, R0, 0xffffbfff, RZ, 0xc0, !PT ;  /* 0xffffbfff00007812 */ /* 0x000fc800078ec0ff */
[----:B------:R-:W-:-:S04]  /*31690*/  LOP3.LUT R0, R0, 0xffff7fff, RZ, 0xc0, !PT ;  /* 0xffff7fff00007812 */ /* 0x000fc800078ec0ff */
[----:B------:R-:W-:Y:S02]  /*316a0*/  @P1 LOP3.LUT R0, R0, 0x8000, RZ, 0xfc, !PT ;  /* 0x0000800000001812 */ /* 0x000fe400078efcff */
[----:B------:R-:W-:Y:S02]  /*316b0*/  ISETP.LT.AND P1, PT, R152, UR22, !P0 ;  /* 0x0000001698007c0c */ /* 0x000fe4000c721270 */
[----:B------:R-:W-:Y:S02]  /*316c0*/  @P2 LOP3.LUT R0, R0, 0x4000, RZ, 0xfc, !PT ;  /* 0x0000400000002812 */ /* 0x000fe400078efcff */
[----:B------:R-:W-:Y:S02]  /*316d0*/  ISETP.GE.AND P0, PT, R169, UR30, PT ;  /* 0x0000001ea9007c0c */ /* 0x000fe4000bf06270 */
[----:B------:R-:W-:-:S07]  /*316e0*/  LOP3.LUT R0, R0, 0xffffdfff, RZ, 0xc0, !PT ;  /* 0xffffdfff00007812 */ /* 0x000fce00078ec0ff */
        /* <DEDUP_REMOVED lines=14> */
[----:B------:R-:W-:Y:S02]  /*317d0*/  @P1 LOP3.LUT R0, R0, 0x200, RZ, 0xfc, !PT ;  /* 0x0000020000001812 */ /* 0x000fe400078efcff */
[----:B------:R-:W-:Y:S02]  /*317e0*/  ISETP.LT.AND P2, PT, R156, UR18, !P0 ;  /* 0x000000129c007c0c */ /* 0x000fe4000c741270 */
        /* <DEDUP_REMOVED lines=8> */
[----:B------:R-:W-:Y:S02]  /*31870*/  ISETP.GE.AND P1, PT, R172, UR7, PT ;  /* 0x00000007ac007c0c */ /* 0x000fe4000bf26270 */
[----:B------:R-:W-:Y:S02]  /*31880*/  LOP3.LUT R0, R0, 0xfffffff7, RZ, 0xc0, !PT ;  /* 0xfffffff700007812 */ /* 0x000fe400078ec0ff */
[----:B------:R-:W-:Y:S02]  /*31890*/  ISETP.LT.AND P3, PT, R155, UR6, !P1 ;  /* 0x000000069b007c0c */ /* 0x000fe4000cf61270 */
[----:B------:R-:W-:Y:S02]  /*318a0*/  @P0 LOP3.LUT R0, R0, 0x8, RZ, 0xfc, !PT ;  /* 0x0000000800000812 */ /* 0x000fe400078efcff */
[----:B------:R-:W-:-:S02]  /*318b0*/  ISETP.LT.AND P2, PT, R156, UR46, !P1 ;  /* 0x0000002e9c007c0c */ /* 0x000fc4000cf41270 */
[----:B------:R-:W-:Y:S02]  /*318c0*/  LOP3.LUT R0, R0, 0xfffffffb, RZ, 0xc0, !PT ;  /* 0xfffffffb00007812 */ /* 0x000fe400078ec0ff */
[----:B------:R-:W-:-:S05]  /*318d0*/  ISETP.LT.AND P0, PT, R154, UR45, !P1 ;  /* 0x0000002d9a007c0c */ /* 0x000fca000cf01270 */
[----:B------:R-:W-:-:S04]  /*318e0*/  @P3 LOP3.LUT R0, R0, 0x4, RZ, 0xfc, !PT ;  /* 0x0000000400003812 */ /* 0x000fc800078efcff */
[----:B------:R-:W-:Y:S01]  /*318f0*/  LOP3.LUT R0, R0, 0xfffffffd, RZ, 0xc0, !PT ;  /* 0xfffffffd00007812 */ /* 0x000fe200078ec0ff */
[----:B------:R1:W-:Y:S03]  /*31900*/  STL [R1+0x1314], R25 ;  /* 0x0013141901007387 */ /* 0x0003e60000100800 */
[----:B------:R-:W-:-:S04]  /*31910*/  @P2 LOP3.LUT R0, R0, 0x2, RZ, 0xfc, !PT ;  /* 0x0000000200002812 */ /* 0x000fc800078efcff */
[----:B------:R-:W-:Y:S01]  /*31920*/  LOP3.LUT R0, R0, 0xfffffffe, RZ, 0xc0, !PT ;  /* 0xfffffffe00007812 */ /* 0x000fe200078ec0ff */
[----:B-1----:R-:W-:-:S03]  /*31930*/  VIADD R25, R25, UR56 ;  /* 0x0000003819197c36 */ /* 0x002fc60008000000 */
[----:B------:R-:W-:Y:S02]  /*31940*/  @P0 LOP3.LUT R0, R0, 0x1, RZ, 0xfc, !PT ;  /* 0x0000000100000812 */ /* 0x000fe400078efcff */
[----:B--2---:R-:W-:Y:S01]  /*31950*/  ISETP.GE.AND P0, PT, R173, R24, PT ;  /* 0x00000018ad00720c */ /* 0x004fe20003f06270 */
[----:B------:R1:W-:Y:S03]  /*31960*/  STL [R1+0x1310], R25 ;  /* 0x0013101901007387 */ /* 0x0003e60000100800 */
[----:B------:R-:W-:Y:S01]  /*31970*/  ISETP.LT.AND P2, PT, R154, UR38, !P0 ;  /* 0x000000269a007c0c */ /* 0x000fe2000c741270 */
[----:B-1----:R-:W-:-:S05]  /*31980*/  VIADD R25, R25, UR57 ;  /* 0x0000003919197c36 */ /* 0x002fca0008000000 */
[----:B------:R1:W-:Y:S01]  /*31990*/  STL [R1+0x13f8], R25 ;  /* 0x0013f81901007387 */ /* 0x0003e20000100800 */
[----:B------:R-:W-:Y:S02]  /*319a0*/  ISETP.LT.AND P6, PT, R152, UR28, !P0 ;  /* 0x0000001c98007c0c */ /* 0x000fe4000c7c1270 */
[----:B------:R-:W-:-:S04]  /*319b0*/  LOP3.LUT R0, R0, 0xffffff7f, RZ, 0xc0, !PT ;  /* 0xffffff7f00007812 */ /* 0x000fc800078ec0ff */
[----:B------:R-:W-:Y:S02]  /*319c0*/  @P2 LOP3.LUT R0, R0, 0x80, RZ, 0xfc, !PT ;  /* 0x0000008000002812 */ /* 0x000fe400078efcff */
[----:B------:R-:W-:Y:S02]  /*319d0*/  ISETP.GE.AND P4, PT, R171, UR13, PT ;  /* 0x0000000dab007c0c */ /* 0x000fe4000bf86270 */
[----:B------:R-:W-:Y:S02]  /*319e0*/  LOP3.LUT R0, R0, 0xffffffbf, RZ, 0xc0, !PT ;  /* 0xffffffbf00007812 */ /* 0x000fe400078ec0ff */
[C---:B------:R-:W-:Y:S02]  /*319f0*/  ISETP.LT.AND P1, PT, R152.reuse, UR44, !P1 ;  /* 0x0000002c98007c0c */ /* 0x040fe4000cf21270 */
[----:B------:R-:W-:Y:S02]  /*31a00*/  ISETP.GE.AND P5, PT, R152, UR36, PT ;  /* 0x0000002498007c0c */ /* 0x000fe4000bfa6270 */
[----:B------:R-:W-:-:S02]  /*31a10*/  ISETP.LT.AND P2, PT, R155, UR12, !P4 ;  /* 0x0000000c9b007c0c */ /* 0x000fc4000e741270 */
[----:B------:R-:W-:Y:S02]  /*31a20*/  ISETP.LT.AND P3, PT, R156, UR58, !P4 ;  /* 0x0000003a9c007c0c */ /* 0x000fe4000e761270 */
[----:B------:R-:W-:Y:S01]  /*31a30*/  @P6 LOP3.LUT R0, R0, 0x40, RZ, 0xfc, !PT ;  /* 0x0000004000006812 */ /* 0x000fe200078efcff */
[----:B------:R-:W-:Y:S01]  /*31a40*/  STL [R1+0x146c], R14 ;  /* 0x00146c0e01007387 */ /* 0x000fe20000100800 */
[----:B------:R-:W-:Y:S02]  /*31a50*/  LOP3.LUT R21, R21, 0xfdffffff, RZ, 0xc0, !PT ;  /* 0xfdffffff15157812 */ /* 0x000fe400078ec0ff */
[----:B------:R-:W-:Y:S01]  /*31a60*/  LOP3.LUT R22, R22, 0x7fffffff, RZ, 0xc0, !PT ;  /* 0x7fffffff16167812 */ /* 0x000fe200078ec0ff */
[----:B------:R-:W-:Y:S01]  /*31a70*/  STL [R1+0x1468], R15 ;  /* 0x0014680f01007387 */ /* 0x000fe20000100800 */
[----:B------:R-:W-:Y:S01]  /*31a80*/  LOP3.LUT R158, R158, 0xfffffffe, RZ, 0xc0, !PT ;  /* 0xfffffffe9e9e7812 */ /* 0x000fe200078ec0ff */
[----:B------:R-:W-:Y:S01]  /*31a90*/  BAR.SYNC.DEFER_BLOCKING 0x0 ;  /* 0x0000000000007b1d */ /* 0x000fe20000010000 */
[----:B------:R-:W-:Y:S01]  /*31aa0*/  IMAD.MOV.U32 R30, RZ, RZ, R109 ;  /* 0x000000ffff1e7224 */ /* 0x000fe200078e006d */
[----:B------:R-:W-:Y:S01]  /*31ab0*/  @P0 LOP3.LUT R21, R21, 0x2000000, RZ, 0xfc, !PT ;  /* 0x0200000015150812 */ /* 0x000fe200078efcff */
[----:B------:R-:W-:Y:S01]  /*31ac0*/  IMAD.MOV.U32 R31, RZ, RZ, R111 ;  /* 0x000000ffff1f7224 */ /* 0x000fe200078e006f */
[----:B------:R-:W-:Y:S01]  /*31ad0*/  LOP3.LUT P0, RZ, R0, 0x800, RZ, 0xc0, !PT ;  /* 0x0000080000ff7812 */ /* 0x000fe2000780c0ff */
[----:B------:R-:W-:Y:S01]  /*31ae0*/  IMAD.MOV.U32 R34, RZ, RZ, R132 ;  /* 0x000000ffff227224 */ /* 0x000fe200078e0084 */
[----:B------:R-:W-:Y:S01]  /*31af0*/  ULDC UR4, c[0x0][0x22c] ;  /* 0x00008b0000047ab9 */ /* 0x000fe20000000800 */
[----:B------:R-:W-:Y:S01]  /*31b00*/  IMAD.MOV.U32 R35, RZ, RZ, R134 ;  /* 0x000000ffff237224 */ /* 0x000fe200078e0086 */
[----:B------:R-:W-:Y:S01]  /*31b10*/  STL [R1+0x1464], R16 ;  /* 0x0014641001007387 */ /* 0x000fe20000100800 */
[----:B------:R-:W-:Y:S01]  /*31b20*/  IMAD.MOV.U32 R42, RZ, RZ, R137 ;  /* 0x000000ffff2a7224 */ /* 0x000fe200078e0089 */
[----:B------:R-:W-:Y:S01]  /*31b30*/  ULDC UR8, c[0x0][0x248] ;  /* 0x0000920000087ab9 */ /* 0x000fe20000000800 */
[----:B------:R-:W-:Y:S01]  /*31b40*/  IMAD.MOV.U32 R43, RZ, RZ, R139 ;  /* 0x000000ffff2b7224 */ /* 0x000fe200078e008b */
[----:B------:R-:W-:Y:S01]  /*31b50*/  STL [R1+0x1460], R17 ;  /* 0x0014601101007387 */ /* 0x000fe20000100800 */
[----:B------:R-:W-:Y:S01]  /*31b60*/  IMAD.MOV.U32 R74, RZ, RZ, R141 ;  /* 0x000000ffff4a7224 */ /* 0x000fe200078e008d */
[----:B------:R-:W-:Y:S01]  /*31b70*/  ULDC.64 UR6, c[0x0][0x228] ;  /* 0x00008a0000067ab9 */ /* 0x000fe20000000a00 */
[----:B------:R-:W-:Y:S01]  /*31b80*/  IMAD.MOV.U32 R75, RZ, RZ, R143 ;  /* 0x000000ffff4b7224 */ /* 0x000fe200078e008f */
[----:B------:R-:W-:Y:S01]  /*31b90*/  STL [R1+0x145c], R18 ;  /* 0x00145c1201007387 */ /* 0x000fe20000100800 */
[----:B------:R-:W-:Y:S01]  /*31ba0*/  IMAD.MOV.U32 R106, RZ, RZ, R145 ;  /* 0x000000ffff6a7224 */ /* 0x000fe200078e0091 */
[----:B------:R-:W-:Y:S01]  /*31bb0*/  ULDC UR5, c[0x0][0x228] ;  /* 0x00008a0000057ab9 */ /* 0x000fe20000000800 */
[----:B------:R-:W-:Y:S01]  /*31bc0*/  IMAD.MOV.U32 R107, RZ, RZ, R147 ;  /* 0x000000ffff6b7224 */ /* 0x000fe200078e0093 */
[----:B------:R-:W-:Y:S01]  /*31bd0*/  STL [R1+0x1458], R19 ;  /* 0x0014581301007387 */ /* 0x000fe20000100800 */
[----:B------:R-:W-:Y:S01]  /*31be0*/  ULDC UR9, c[0x0][0x248] ;  /* 0x0000920000097ab9 */ /* 0x000fe20000000800 */
[----:B------:R-:W-:Y:S01]  /*31bf0*/  ULDC UR10, c[0x0][0x248] ;  /* 0x00009200000a7ab9 */ /* 0x000fe20000000800 */
[----:B------:R-:W-:Y:S01]  /*31c00*/  @P0 LOP3.LUT R22, R22, 0x80000000, RZ, 0xfc, !PT ;  /* 0x8000000016160812 */ /* 0x000fe200078efcff */
[----:B------:R-:W-:Y:S01]  /*31c10*/  STL [R1+0x1454], R20 ;  /* 0x0014541401007387 */ /* 0x000fe20000100800 */
[----:B------:R-:W-:Y:S01]  /*31c20*/  ISETP.LT.AND P5, PT, R23, UR4, !P5 ;  /* 0x0000000417007c0c */ /* 0x000fe2000efa1270 */
[----:B------:R-:W-:Y:S01]  /*31c30*/  ULDC UR4, c[0x0][0x228] ;  /* 0x00008a0000047ab9 */ /* 0x000fe20000000800 */
[----:B------:R-:W-:Y:S01]  /*31c40*/  LOP3.LUT P0, RZ, R0, 0x4, RZ, 0xc0, !PT ;  /* 0x0000000400ff7812 */ /* 0x000fe2000780c0ff */
[----:B------:R-:W2:Y:S04]  /*31c50*/  LDL.LU R24, [R1+0x554] ;  /* 0x0005540001187983 */ /* 0x000ea80000300800 */
[----:B-1----:R-:W2:Y:S04]  /*31c60*/  LDL.LU R25, [R1+0x55c] ;  /* 0x00055c0001197983 */ /* 0x002ea80000300800 */
[----:B------:R-:W2:Y:S04]  /*31c70*/  LDL.LU R26, [R1+0x354] ;  /* 0x00035400011a7983 */ /* 0x000ea80000300800 */
[----:B------:R-:W2:Y:S01]  /*31c80*/  LDL.LU R27, [R1+0x35c] ;  /* 0x00035c00011b7983 */ /* 0x000ea20000300800 */
[----:B------:R-:W-:-:S02]  /*31c90*/  @P0 LOP3.LUT R158, R158, 0x1, RZ, 0xfc, !PT ;  /* 0x000000019e9e0812 */ /* 0x000fc400078efcff */
[----:B------:R-:W-:Y:S01]  /*31ca0*/  LOP3.LUT P0, RZ, R0, 0x2, RZ, 0xc0, !PT ;  /* 0x0000000200ff7812 */ /* 0x000fe2000780c0ff */
[----:B------:R-:W1:Y:S01]  /*31cb0*/  LDS.128 R16, [R157] ;  /* 0x000000009d107984 */ /* 0x000e620000000c00 */
[----:B------:R-:W-:-:S03]  /*31cc0*/  LOP3.LUT R158, R158, 0xfffffffd, RZ, 0xc0, !PT ;  /* 0xfffffffd9e9e7812 */ /* 0x000fc600078ec0ff */
[----:B------:R-:W3:Y:S01]  /*31cd0*/  LDL.LU R28, [R1+0x154] ;  /* 0x00015400011c7983 */ /* 0x000ee20000300800 */
[----:B------:R-:W-:Y:S07]  /*31ce0*/  BAR.SYNC.DEFER_BLOCKING 0x0 ;  /* 0x0000000000007b1d */ /* 0x000fee0000010000 */
[----:B------:R-:W-:Y:S02]  /*31cf0*/  @P0 LOP3.LUT R158, R158, 0x2, RZ, 0xfc, !PT ;  /* 0x000000029e9e0812 */ /* 0x000fe400078efcff */
[----:B------:R-:W-:Y:S01]  /*31d00*/  LOP3.LUT P0, RZ, R0, 0x1, RZ, 0xc0, !PT ;  /* 0x0000000100ff7812 */ /* 0x000fe2000780c0ff */
[----:B-1----:R-:W-:Y:S04]  /*31d10*/  STL.64 [R1+0x550], R16 ;  /* 0x0005501001007387 */ /* 0x002fe80000100a00 */
[----:B------:R-:W-:Y:S04]  /*31d20*/  STL.64 [R1+0x558], R18 ;  /* 0x0005581201007387 */ /* 0x000fe80000100a00 */
[----:B------:R-:W3:Y:S04]  /*31d30*/  LDL.LU R29, [R1+0x15c] ;  /* 0x00015c00011d7983 */ /* 0x000ee80000300800 */
[----:B--2---:R1:W-:Y:S01]  /*31d40*/  STSM.16.M88.4 [R153], R24 ;  /* 0x0000001899007844 */ /* 0x0043e20000000200 */
[----:B------:R-:W-:Y:S06]  /*31d50*/  BAR.SYNC.DEFER_BLOCKING 0x0 ;  /* 0x0000000000007b1d */ /* 0x000fec0000010000 */
[----:B-1----:R-:W2:Y:S04]  /*31d60*/  LDL.LU R24, [R1+0xd60] ;  /* 0x000d600001187983 */ /* 0x002ea80000300800 */
[----:B------:R-:W1:Y:S01]  /*31d70*/  LDS.128 R16, [R157] ;  /* 0x000000009d107984 */ /* 0x000e620000000c00 */
[----:B------:R-:W-:Y:S06]  /*31d80*/  BAR.SYNC.DEFER_BLOCKING 0x0 ;  /* 0x0000000000007b1d */ /* 0x000fec0000010000 */
[----:B-1----:R-:W-:Y:S04]  /*31d90*/  STL.64 [R1+0x350], R16 ;  /* 0x0003501001007387 */ /* 0x002fe80000100a00 */
[----:B------:R-:W-:Y:S04]  /*31da0*/  STL.64 [R1+0x358], R18 ;  /* 0x0003581201007387 */ /* 0x000fe80000100a00 */
[----:B------:R-:W2:Y:S04]  /*31db0*/  LDL.LU R25, [R1+0xd68] ;  /* 0x000d680001197983 */ /* 0x000ea80000300800 */
[----:B------:R-:W2:Y:S04]  /*31dc0*/  LDL.LU R26, [R1+0xb60] ;  /* 0x000b6000011a7983 */ /* 0x000ea80000300800 */
[----:B------:R-:W2:Y:S04]  /*31dd0*/  LDL.LU R27, [R1+0xb68] ;  /* 0x000b6800011b7983 */ /* 0x000ea80000300800 */
[----:B---3--:R1:W-:Y:S01]  /*31de0*/  STSM.16.M88.4 [R153], R28 ;  /* 0x0000001c99007844 */ /* 0x0083e20000000200 */
[----:B------:R-:W-:Y:S06]  /*31df0*/  BAR.SYNC.DEFER_BLOCKING 0x0 ;  /* 0x0000000000007b1d */ /* 0x000fec0000010000 */
[----:B-1----:R-:W3:Y:S04]  /*31e00*/  LDL.LU R28, [R1+0x960] ;  /* 0x00096000011c7983 */ /* 0x002ee80000300800 */
[----:B------:R-:W1:Y:S01]  /*31e10*/  LDS.128 R16, [R157] ;  /* 0x000000009d107984 */ /* 0x000e620000000c00 */
[----:B------:R-:W-:Y:S06]  /*31e20*/  BAR.SYNC.DEFER_BLOCKING 0x0 ;  /* 0x0000000000007b1d */ /* 0x000fec0000010000 */
[----:B-1----:R-:W-:Y:S04]  /*31e30*/  STL.64 [R1+0x150], R16 ;  /* 0x0001501001007387 */ /* 0x002fe80000100a00 */
[----:B------:R-:W-:Y:S04]  /*31e40*/  STL.64 [R1+0x158], R18 ;  /* 0x0001581201007387 */ /* 0x000fe80000100a00 */
[----:B------:R-:W3:Y:S04]  /*31e50*/  LDL.LU R29, [R1+0x968] ;  /* 0x00096800011d7983 */ /* 0x000ee80000300800 */
[----:B------:R-:W3:Y:S04]  /*31e60*/  LDL.LU R30, [R1+0x760] ;  /* 0x00076000011e7983 */ /* 0x000ee80000300800 */
        /* <DEDUP_REMOVED lines=18> */
[----:B------:R-:W3:Y:S01]  /*31f90*/  LDL.LU R29, [R1+0x168] ;  /* 0x00016800011d7983 */ /* 0x000ee20000300800 */
[----:B------:R-:W-:-:S02]  /*31fa0*/  IMAD.MOV.U32 R30, RZ, RZ, R112 ;  /* 0x000000ffff1e7224 */ /* 0x000fc400078e0070 */
[----:B------:R-:W-:Y:S01]  /*31fb0*/  IMAD.MOV.U32 R31, RZ, RZ, R114 ;  /* 0x000000ffff1f7224 */ /* 0x000fe200078e0072 */
        /* <DEDUP_REMOVED lines=245> */
[----:B-1----:R-:W-:Y:S04]  /*32f10*/  STL.64 [R1], R16 ;  /* 0x0000001001007387 */ /* 0x002fe80000100a00 */
[----:B------:R-:W-:Y:S04]  /*32f20*/  STL.64 [R1+0x8], R18 ;  /* 0x0000081201007387 */ /* 0x000fe80000100a00 */
[----:B------:R-:W2:Y:S04]  /*32f30*/  LDL.LU R25, [R1+0xd9c] ;  /* 0x000d9c0001197983 */ /* 0x000ea80000300800 */
[----:B------:R-:W2:Y:S04]  /*32f40*/  LDL.LU R26, [R1+0xb94] ;  /* 0x000b9400011a7983 */ /* 0x000ea80000300800 */
[----:B------:R-:W2:Y:S04]  /*32f50*/  LDL.LU R27, [R1+0xb9c] ;  /* 0x000b9c00011b7983 */ /* 0x000ea80000300800 */
[----:B---3--:R1:W-:Y:S01]  /*32f60*/  STSM.16.M88.4 [R153], R28 ;  /* 0x0000001c99007844 */ /* 0x0083e20000000200 */
[----:B------:R-:W-:Y:S06]  /*32f70*/  BAR.SYNC.DEFER_BLOCKING 0x0 ;  /* 0x0000000000007b1d */ /* 0x000fec0000010000 */
[----:B-1----:R-:W3:Y:S04]  /*32f80*/  LDL.LU R28, [R1+0x994] ;  /* 0x00099400011c7983 */ /* 0x002ee80000300800 */
[----:B------:R-:W3:Y:S04]  /*32f90*/  LDL.LU R29, [R1+0x99c] ;  /* 0x00099c00011d7983 */ /* 0x000ee80000300800 */
[----:B------:R-:W3:Y:S04]  /*32fa0*/  LDL.LU R30, [R1+0x794] ;  /* 0x00079400011e7983 */ /* 0x000ee80000300800 */
[----:B------:R-:W3:Y:S04]  /*32fb0*/  LDL.LU R31, [R1+0x79c] ;  /* 0x00079c00011f7983 */ /* 0x000ee80000300800 */
[----:B------:R-:W1:Y:S01]  /*32fc0*/  LDS.128 R248, [R157] ;  /* 0x000000009df87984 */ /* 0x000e620000000c00 */
[----:B------:R-:W-:Y:S06]  /*32fd0*/  BAR.SYNC.DEFER_BLOCKING 0x0 ;  /* 0x0000000000007b1d */ /* 0x000fec0000010000 */
[----:B--2---:R2:W-:Y:S02]  /*32fe0*/  STSM.16.M88.4 [R153], R24 ;  /* 0x0000001899007844 */ /* 0x0045e40000000200 */
[----:B------:R-:W-:Y:S06]  /*32ff0*/  BAR.SYNC.DEFER_BLOCKING 0x0 ;  /* 0x0000000000007b1d */ /* 0x000fec0000010000 */
[----:B--2---:R-:W2:Y:S04]  /*33000*/  LDL.LU R24, [R1+0x594] ;  /* 0x0005940001187983 */ /* 0x004ea80000300800 */
[----:B------:R-:W2:Y:S04]  /*33010*/  LDL.LU R25, [R1+0x59c] ;  /* 0x00059c0001197983 */ /* 0x000ea80000300800 */
[----:B------:R-:W2:Y:S04]  /*33020*/  LDL.LU R26, [R1+0x394] ;  /* 0x00039400011a7983 */ /* 0x000ea80000300800 */
[----:B------:R-:W2:Y:S04]  /*33030*/  LDL.LU R27, [R1+0x39c] ;  /* 0x00039c00011b7983 */ /* 0x000ea80000300800 */
[----:B------:R-:W4:Y:S01]  /*33040*/  LDS.128 R244, [R157] ;  /* 0x000000009df47984 */ /* 0x000f220000000c00 */
[----:B------:R-:W-:Y:S06]  /*33050*/  BAR.SYNC.DEFER_BLOCKING 0x0 ;  /* 0x0000000000007b1d */ /* 0x000fec0000010000 */
[----:B---3--:R3:W-:Y:S02]  /*33060*/  STSM.16.M88.4 [R153], R28 ;  /* 0x0000001c99007844 */ /* 0x0087e40000000200 */
[----:B------:R-:W-:Y:S06]  /*33070*/  BAR.SYNC.DEFER_BLOCKING 0x0 ;  /* 0x0000000000007b1d */ /* 0x000fec0000010000 */
[----:B---3--:R-:W3:Y:S04]  /*33080*/  LDL.LU R28, [R1+0x194] ;  /* 0x00019400011c7983 */ /* 0x008ee80000300800 */
[----:B------:R-:W3:Y:S04]  /*33090*/  LDL.LU R29, [R1+0x19c] ;  /* 0x00019c00011d7983 */ /* 0x000ee80000300800 */
[----:B------:R-:W4:Y:S01]  /*330a0*/  LDS.128 R240, [R157] ;  /* 0x000000009df07984 */ /* 0x000f220000000c00 */
[----:B------:R-:W-:Y:S01]  /*330b0*/  BAR.SYNC.DEFER_BLOCKING 0x0 ;  /* 0x0000000000007b1d */ /* 0x000fe20000010000 */
[----:B------:R-:W-:-:S02]  /*330c0*/  IMAD.MOV.U32 R30, RZ, RZ, R125 ;  /* 0x000000ffff1e7224 */ /* 0x000fc400078e007d */
[----:B------:R-:W-:-:S03]  /*330d0*/  IMAD.MOV.U32 R31, RZ, RZ, R127 ;  /* 0x000000ffff1f7224 */ /* 0x000fc600078e007f */
        /* <DEDUP_REMOVED lines=12> */
[----:B------:R-:W3:Y:S04]  /*331a0*/  LDL.LU R30, [R1+0x7a0] ;  /* 0x0007a000011e7983 */ /* 0x000ee80000300800 */
[----:B------:R-:W3:Y:S04]  /*331b0*/  LDL.LU R31, [R1+0x7a8] ;  /* 0x0007a800011f7983 */ /* 0x000ee80000300800 */
[----:B------:R-:W4:Y:S01]  /*331c0*/  LDS.128 R232, [R157] ;  /* 0x000000009de87984 */ /* 0x000f220000000c00 */
        /* <DEDUP_REMOVED lines=71> */
[----:B------:R-:W4:Y:S04]  /*33640*/  LDL.LU R32, [R1+0x1b0] ;  /* 0x0001b00001207983 */ /* 0x000f280000300800 */
[----:B------:R-:W4:Y:S04]  /*33650*/  LDL.LU R33, [R1+0x1b8] ;  /* 0x0001b80001217983 */ /* 0x000f280000300800 */
[----:B------:R-:W1:Y:S01]  /*33660*/  LDS.128 R196, [R157] ;  /* 0x000000009dc47984 */ /* 0x000e620000000c00 */
[----:B------:R-:W-:Y:S06]  /*33670*/  BAR.SYNC.DEFER_BLOCKING 0x0 ;  /* 0x0000000000007b1d */ /* 0x000fec0000010000 */
[----:B---3--:R3:W-:Y:S02]  /*33680*/  STSM.16.M88.4 [R153], R28 ;  /* 0x0000001c99007844 */ /* 0x0087e40000000200 */
[----:B------:R-:W-:Y:S06]  /*33690*/  BAR.SYNC.DEFER_BLOCKING 0x0 ;  /* 0x0000000000007b1d */ /* 0x000fec0000010000 */
[----:B---3--:R-:W3:Y:S04]  /*336a0*/  LDL.LU R28, [R1+0xdb4] ;  /* 0x000db400011c7983 */ /* 0x008ee80000300800 */
        /* <DEDUP_REMOVED lines=10> */
[----:B------:R-:W1:Y:S01]  /*33750*/  LDS.128 R188, [R157] ;  /* 0x000000009dbc7984 */ /* 0x000e620000000c00 */
[----:B------:R-:W-:Y:S06]  /*33760*/  BAR.SYNC.DEFER_BLOCKING 0x0 ;  /* 0x0000000000007b1d */ /* 0x000fec0000010000 */
[----:B------:R-:W2:Y:S04]  /*33770*/  LDL.LU R27, [R1+0x7bc] ;  /* 0x0007bc00011b7983 */ /* 0x000ea80000300800 */
[----:B----4-:R-:W-:Y:S01]  /*33780*/  STSM.16.M88.4 [R153], R32 ;  /* 0x0000002099007844 */ /* 0x010fe20000000200 */
[----:B------:R-:W-:Y:S06]  /*33790*/  BAR.SYNC.DEFER_BLOCKING 0x0 ;  /* 0x0000000000007b1d */ /* 0x000fec0000010000 */
[----:B------:R-:W4:Y:S02]  /*337a0*/  LDS.128 R184, [R157] ;  /* 0x000000009db87984 */ /* 0x000f240000000c00 */
        /* <DEDUP_REMOVED lines=22> */
[----:B------:R-:W-:-:S02]  /*33910*/  IMAD.MOV.U32 R26, RZ, RZ, R133 ;  /* 0x000000ffff1a7224 */ /* 0x000fc400078e0085 */
[----:B------:R-:W-:Y:S01]  /*33920*/  IMAD.MOV.U32 R27, RZ, RZ, R135 ;  /* 0x000000ffff1b7224 */ /* 0x000fe200078e0087 */
        /* <DEDUP_REMOVED lines=29> */
[----:B------:R-:W4:Y:S04]  /*33b00*/  LDL.LU R32, [R1+0x9c4] ;  /* 0x0009c40001207983 */ /* 0x000f280000300800 */
[----:B------:R-:W4:Y:S04]  /*33b10*/  LDL.LU R33, [R1+0x9cc] ;  /* 0x0009cc0001217983 */ /* 0x000f280000300800 */
[----:B------:R-:W4:Y:S04]  /*33b20*/  LDL.LU R34, [R1+0x7c4] ;  /* 0x0007c40001227983 */ /* 0x000f280000300800 */
[----:B------:R-:W4:Y:S04]  /*33b30*/  LDL.LU R35, [R1+0x7cc] ;  /* 0x0007cc0001237983 */ /* 0x000f280000300800 */
[----:B------:R-:W4:Y:S04]  /*33b40*/  LDL.LU R36, [R1+0x5c4] ;  /* 0x0005c40001247983 */ /* 0x000f280000300800 */
[----:B------:R-:W4:Y:S04]  /*33b50*/  LDL.LU R37, [R1+0x5cc] ;  /* 0x0005cc0001257983 */ /* 0x000f280000300800 */
[----:B------:R-:W4:Y:S04]  /*33b60*/  LDL.LU R38, [R1+0x3c4] ;  /* 0x0003c40001267983 */ /* 0x000f280000300800 */
[----:B------:R-:W4:Y:S04]  /*33b70*/  LDL.LU R39, [R1+0x3cc] ;  /* 0x0003cc0001277983 */ /* 0x000f280000300800 */
[----:B------:R-:W1:Y:S01]  /*33b80*/  LDS.128 R128, [R157] ;  /* 0x000000009d807984 */ /* 0x000e620000000c00 */
[----:B------:R-:W-:-:S02]  /*33b90*/  IMAD.MOV.U32 R26, RZ, RZ, R136 ;  /* 0x000000ffff1a7224 */ /* 0x000fc400078e0088 */
[----:B------:R-:W-:Y:S01]  /*33ba0*/  IMAD.MOV.U32 R27, RZ, RZ, R138 ;  /* 0x000000ffff1b7224 */ /* 0x000fe200078e008a */
[----:B------:R-:W-:Y:S06]  /*33bb0*/  BAR.SYNC.DEFER_BLOCKING 0x0 ;  /* 0x0000000000007b1d */ /* 0x000fec0000010000 */
[----:B------:R-:W4:Y:S04]  /*33bc0*/  LDL.LU R40, [R1+0x1c4] ;  /* 0x0001c40001287983 */ /* 0x000f280000300800 */
[----:B------:R-:W4:Y:S04]  /*33bd0*/  LDL.LU R41, [R1+0x1cc] ;  /* 0x0001cc0001297983 */ /* 0x000f280000300800 */
[----:B------:R-:W4:Y:S04]  /*33be0*/  LDL.LU R44, [R1+0xdd0] ;  /* 0x000dd000012c7983 */ /* 0x000f280000300800 */
[----:B------:R-:W4:Y:S04]  /*33bf0*/  LDL.LU R45, [R1+0xdd8] ;  /* 0x000dd800012d7983 */ /* 0x000f280000300800 */
[----:B------:R-:W4:Y:S04]  /*33c00*/  LDL.LU R46, [R1+0xbd0] ;  /* 0x000bd000012e7983 */ /* 0x000f280000300800 */
[----:B------:R-:W4:Y:S04]  /*33c10*/  LDL.LU R47, [R1+0xbd8] ;  /* 0x000bd800012f7983 */ /* 0x000f280000300800 */
[----:B--2---:R-:W-:Y:S01]  /*33c20*/  STSM.16.M88.4 [R153], R24 ;  /* 0x0000001899007844 */ /* 0x004fe20000000200 */
[----:B------:R-:W-:Y:S06]  /*33c30*/  BAR.SYNC.DEFER_BLOCKING 0x0 ;  /* 0x0000000000007b1d */ /* 0x000fec0000010000 */
[----:B------:R-:W2:Y:S02]  /*33c40*/  LDS.128 R24, [R157] ;  /* 0x000000009d187984 */ /* 0x000ea40000000c00 */
[----:B------:R-:W-:Y:S06]  /*33c50*/  BAR.SYNC.DEFER_BLOCKING 0x0 ;  /* 0x0000000000007b1d */ /* 0x000fec0000010000 */
[----:B---3--:R-:W-:Y:S02]  /*33c60*/  STSM.16.M88.4 [R153], R28 ;  /* 0x0000001c99007844 */ /* 0x008fe40000000200 */
[----:B------:R-:W-:Y:S06]  /*33c70*/  BAR.SYNC.DEFER_BLOCKING 0x0 ;  /* 0x0000000000007b1d */ /* 0x000fec0000010000 */
[----:B------:R-:W3:Y:S02]  /*33c80*/  LDS.128 R28, [R157] ;  /* 0x000000009d1c7984 */ /* 0x000ee40000000c00 */
[----:B------:R-:W-:Y:S06]  /*33c90*/  BAR.SYNC.DEFER_BLOCKING 0x0 ;  /* 0x0000000000007b1d */ /* 0x000fec0000010000 */
[----:B----4-:R-:W-:Y:S02]  /*33ca0*/  STSM.16.M88.4 [R153], R32 ;  /* 0x0000002099007844 */ /* 0x010fe40000000200 */
[----:B------:R-:W-:Y:S06]  /*33cb0*/  BAR.SYNC.DEFER_BLOCKING 0x0 ;  /* 0x0000000000007b1d */ /* 0x000fec0000010000 */
[----:B------:R-:W4:Y:S02]  /*33cc0*/  LDS.128 R32, [R157] ;  /* 0x000000009d207984 */ /* 0x000f240000000c00 */
[----:B------:R-:W-:Y:S06]  /*33cd0*/  BAR.SYNC.DEFER_BLOCKING 0x0 ;  /* 0x0000000000007b1d */ /* 0x000fec0000010000 */
[----:B------:R1:W-:Y:S02]  /*33ce0*/  STSM.16.M88.4 [R153], R36 ;  /* 0x0000002499007844 */ /* 0x0003e40000000200 */
[----:B------:R-:W-:Y:S06]  /*33cf0*/  BAR.SYNC.DEFER_BLOCKING 0x0 ;  /* 0x0000000000007b1d */ /* 0x000fec0000010000 */
[----:B-1----:R-:W2:Y:S04]  /*33d00*/  LDL.LU R36, [R1+0x9d0] ;  /* 0x0009d00001247983 */ /* 0x002ea80000300800 */
[----:B------:R-:W2:Y:S04]  /*33d10*/  LDL.LU R37, [R1+0x9d8] ;  /* 0x0009d80001257983 */ /* 0x000ea80000300800 */
[----:B------:R-:W2:Y:S04]  /*33d20*/  LDL.LU R38, [R1+0x7d0] ;  /* 0x0007d00001267983 */ /* 0x000ea80000300800 */
[----:B------:R-:W2:Y:S04]  /*33d30*/  LDL.LU R39, [R1+0x7d8] ;  /* 0x0007d80001277983 */ /* 0x000ea80000300800 */
[----:B------:R-:W1:Y:S01]  /*33d40*/  LDS.128 R52, [R157] ;  /* 0x000000009d347984 */ /* 0x000e620000000c00 */
[----:B------:R-:W-:Y:S06]  /*33d50*/  BAR.SYNC.DEFER_BLOCKING 0x0 ;  /* 0x0000000000007b1d */ /* 0x000fec0000010000 */
[----:B------:R-:W3:Y:S04]  /*33d60*/  LDL.LU R56, [R1+0x5d0] ;  /* 0x0005d00001387983 */ /* 0x000ee80000300800 */
[----:B------:R-:W3:Y:S04]  /*33d70*/  LDL.LU R57, [R1+0x5d8] ;  /* 0x0005d80001397983 */ /* 0x000ee80000300800 */
[----:B------:R-:W3:Y:S04]  /*33d80*/  LDL.LU R58, [R1+0x3d0] ;  /* 0x0003d000013a7983 */ /* 0x000ee80000300800 */
[----:B------:R-:W3:Y:S04]  /*33d90*/  LDL.LU R59, [R1+0x3d8] ;  /* 0x0003d800013b7983 */ /* 0x000ee80000300800 */
[----:B------:R-:W-:Y:S01]  /*33da0*/  STSM.16.M88.4 [R153], R40 ;  /* 0x0000002899007844 */ /* 0x000fe20000000200 */
[----:B------:R-:W-:Y:S06]  /*33db0*/  BAR.SYNC.DEFER_BLOCKING 0x0 ;  /* 0x0000000000007b1d */ /* 0x000fec0000010000 */
[----:B------:R-:W1:Y:S02]  /*33dc0*/  LDS.128 R48, [R157] ;  /* 0x000000009d307984 */ /* 0x000e640000000c00 */
[----:B------:R-:W-:Y:S06]  /*33dd0*/  BAR.SYNC.DEFER_BLOCKING 0x0 ;  /* 0x0000000000007b1d */ /* 0x000fec0000010000 */
[----:B------:R-:W-:Y:S02]  /*33de0*/  STSM.16.M88.4 [R153], R44 ;  /* 0x0000002c99007844 */ /* 0x000fe40000000200 */
[----:B------:R-:W-:Y:S06]  /*33df0*/  BAR.SYNC.DEFER_BLOCKING 0x0 ;  /* 0x0000000000007b1d */ /* 0x000fec0000010000 */
[----:B------:R-:W1:Y:S02]  /*33e00*/  LDS.128 R44, [R157] ;  /* 0x000000009d2c7984 */ /* 0x000e640000000c00 */
[----:B------:R-:W-:Y:S06]  /*33e10*/  BAR.SYNC.DEFER_BLOCKING 0x0 ;  /* 0x0000000000007b1d */ /* 0x000fec0000010000 */
[----:B--2---:R2:W-:Y:S02]  /*33e20*/  STSM.16.M88.4 [R153], R36 ;  /* 0x0000002499007844 */ /* 0x0045e40000000200 */
[----:B------:R-:W-:Y:S06]  /*33e30*/  BAR.SYNC.DEFER_BLOCKING 0x0 ;  /* 0x0000000000007b1d */ /* 0x000fec0000010000 */
[----:B--2---:R-:W2:Y:S04]  /*33e40*/  LDL.LU R36, [R1+0x1d0] ;  /* 0x0001d00001247983 */ /* 0x004ea80000300800 */
[----:B------:R-:W2:Y:S04]  /*33e50*/  LDL.LU R37, [R1+0x1d8] ;  /* 0x0001d80001257983 */ /* 0x000ea80000300800 */
        /* <DEDUP_REMOVED lines=13> */
[----:B------:R-:W-:Y:S01]  /*33f30*/  BAR.SYNC.DEFER_BLOCKING 0x0 ;  /* 0x0000000000007b1d */ /* 0x000fe20000010000 */
[----:B------:R-:W-:-:S02]  /*33f40*/  IMAD.MOV.U32 R38, RZ, RZ, R140 ;  /* 0x000000ffff267224 */ /* 0x000fc400078e008c */
[----:B------:R-:W-:-:S03]  /*33f50*/  IMAD.MOV.U32 R39, RZ, RZ, R142 ;  /* 0x000000ffff277224 */ /* 0x000fc600078e008e */
[----:B------:R-:W4:Y:S04]  /*33f60*/  LDL.LU R72, [R1+0x1d4] ;  /* 0x0001d40001487983 */ /* 0x000f280000300800 */
[----:B------:R-:W4:Y:S04]  /*33f70*/  LDL.LU R73, [R1+0x1dc] ;  /* 0x0001dc0001497983 */ /* 0x000f280000300800 */
[----:B------:R-:W4:Y:S04]  /*33f80*/  LDL.LU R76, [R1+0xde0] ;  /* 0x000de000014c7983 */ /* 0x000f280000300800 */
[----:B------:R-:W4:Y:S04]  /*33f90*/  LDL.LU R77, [R1+0xde8] ;  /* 0x000de800014d7983 */ /* 0x000f280000300800 */
[----:B---3--:R-:W-:Y:S01]  /*33fa0*/  STSM.16.M88.4 [R153], R56 ;  /* 0x0000003899007844 */ /* 0x008fe20000000200 */
[----:B------:R-:W-:Y:S06]  /*33fb0*/  BAR.SYNC.DEFER_BLOCKING 0x0 ;  /* 0x0000000000007b1d */ /* 0x000fec0000010000 */
[----:B------:R-:W3:Y:S04]  /*33fc0*/  LDL.LU R78, [R1+0xbe0] ;  /* 0x000be000014e7983 */ /* 0x000ee80000300800 */
[----:B------:R-:W3:Y:S04]  /*33fd0*/  LDL.LU R79, [R1+0xbe8] ;  /* 0x000be800014f7983 */ /* 0x000ee80000300800 */
[----:B------:R-:W1:Y:S01]  /*33fe0*/  LDS.128 R56, [R157] ;  /* 0x000000009d387984 */ /* 0x000e620000000c00 */
[----:B------:R-:W-:Y:S06]  /*33ff0*/  BAR.SYNC.DEFER_BLOCKING 0x0 ;  /* 0x0000000000007b1d */ /* 0x000fec0000010000 */
[----:B--2---:R-:W-:Y:S02]  /*34000*/  STSM.16.M88.4 [R153], R36 ;  /* 0x0000002499007844 */ /* 0x004fe40000000200 */
[----:B------:R-:W-:Y:S06]  /*34010*/  BAR.SYNC.DEFER_BLOCKING 0x0 ;  /* 0x0000000000007b1d */ /* 0x000fec0000010000 */
[----:B------:R-:W2:Y:S02]  /*34020*/  LDS.128 R36, [R157] ;  /* 0x000000009d247984 */ /* 0x000ea40000000c00 */
[----:B------:R-:W-:Y:S06]  /*34030*/  BAR.SYNC.DEFER_BLOCKING 0x0 ;  /* 0x0000000000007b1d */ /* 0x000fec0000010000 */
[----:B----4-:R-:W-:Y:S02]  /*34040*/  STSM.16.M88.4 [R153], R60 ;  /* 0x0000003c99007844 */ /* 0x010fe40000000200 */
[----:B------:R-:W-:Y:S06]  /*34050*/  BAR.SYNC.DEFER_BLOCKING 0x0 ;  /* 0x0000000000007b1d */ /* 0x000fec0000010000 */
[----:B------:R-:W4:Y:S02]  /*34060*/  LDS.128 R60, [R157] ;  /* 0x000000009d3c7984 */ /* 0x000f240000000c00 */
[----:B------:R-:W-:Y:S06]  /*34070*/  BAR.SYNC.DEFER_BLOCKING 0x0 ;  /* 0x0000000000007b1d */ /* 0x000fec0000010000 */
[----:B------:R-:W-:Y:S02]  /*34080*/  STSM.16.M88.4 [R153], R64 ;  /* 0x0000004099007844 */ /* 0x000fe40000000200 */
        /* <DEDUP_REMOVED lines=11> */
[----:B------:R-:W4:Y:S04]  /*34140*/  LDL.LU R88, [R1+0x5e0] ;  /* 0x0005e00001587983 */ /* 0x000f280000300800 */
[----:B------:R-:W4:Y:S04]  /*34150*/  LDL.LU R89, [R1+0x5e8] ;  /* 0x0005e80001597983 */ /* 0x000f280000300800 */
[----:B------:R-:W4:Y:S04]  /*34160*/  LDL.LU R90, [R1+0x3e0] ;  /* 0x0003e000015a7983 */ /* 0x000f280000300800 */
[----:B------:R-:W4:Y:S04]  /*34170*/  LDL.LU R91, [R1+0x3e8] ;  /* 0x0003e800015b7983 */ /* 0x000f280000300800 */
[----:B------:R-:W-:Y:S01]  /*34180*/  STSM.16.M88.4 [R153], R72 ;  /* 0x0000004899007844 */ /* 0x000fe20000000200 */
[----:B------:R-:W-:Y:S06]  /*34190*/  BAR.SYNC.DEFER_BLOCKING 0x0 ;  /* 0x0000000000007b1d */ /* 0x000fec0000010000 */
[----:B------:R-:W1:Y:S02]  /*341a0*/  LDS.128 R84, [R157] ;  /* 0x000000009d547984 */ /* 0x000e640000000c00 */
[----:B------:R-:W-:Y:S06]  /*341b0*/  BAR.SYNC.DEFER_BLOCKING 0x0 ;  /* 0x0000000000007b1d */ /* 0x000fec0000010000 */
[----:B---3--:R-:W-:Y:S02]  /*341c0*/  STSM.16.M88.4 [R153], R76 ;  /* 0x0000004c99007844 */ /* 0x008fe40000000200 */
[----:B------:R-:W-:Y:S06]  /*341d0*/  BAR.SYNC.DEFER_BLOCKING 0x0 ;  /* 0x0000000000007b1d */ /* 0x000fec0000010000 */
[----:B------:R-:W3:Y:S02]  /*341e0*/  LDS.128 R72, [R157] ;  /* 0x000000009d487984 */ /* 0x000ee40000000c00 */
[----:B------:R-:W-:Y:S06]  /*341f0*/  BAR.SYNC.DEFER_BLOCKING 0x0 ;  /* 0x0000000000007b1d */ /* 0x000fec0000010000 */
[----:B--2---:R2:W-:Y:S02]  /*34200*/  STSM.16.M88.4 [R153], R68 ;  /* 0x0000004499007844 */ /* 0x0045e40000000200 */
[----:B------:R-:W-:Y:S06]  /*34210*/  BAR.SYNC.DEFER_BLOCKING 0x0 ;  /* 0x0000000000007b1d */ /* 0x000fec0000010000 */
[----:B--2---:R-:W2:Y:S04]  /*34220*/  LDL.LU R68, [R1+0x1e0] ;  /* 0x0001e00001447983 */ /* 0x004ea80000300800 */
[----:B------:R-:W2:Y:S04]  /*34230*/  LDL.LU R69, [R1+0x1e8] ;  /* 0x0001e80001457983 */ /* 0x000ea80000300800 */
[----:B------:R-:W3:Y:S04]  /*34240*/  LDL.LU R92, [R1+0xde4] ;  /* 0x000de400015c7983 */ /* 0x000ee80000300800 */
        /* <DEDUP_REMOVED lines=13> */
[----:B------:R-:W1:Y:S01]  /*34320*/  LDS.128 R76, [R157] ;  /* 0x000000009d4c7984 */ /* 0x000e620000000c00 */
[----:B------:R-:W-:Y:S06]  /*34330*/  BAR.SYNC.DEFER_BLOCKING 0x0 ;  /* 0x0000000000007b1d */ /* 0x000fec0000010000 */
[----:B------:R-:W3:Y:S04]  /*34340*/  LDL.LU R108, [R1+0xdf0] ;  /* 0x000df000016c7983 */ /* 0x000ee80000300800 */
[----:B------:R-:W3:Y:S04]  /*34350*/  LDL.LU R109, [R1+0xdf8] ;  /* 0x000df800016d7983 */ /* 0x000ee80000300800 */
[----:B------:R-:W3:Y:S04]  /*34360*/  LDL.LU R110, [R1+0xbf0] ;  /* 0x000bf000016e7983 */ /* 0x000ee80000300800 */
[----:B------:R-:W3:Y:S04]  /*34370*/  LDL.LU R111, [R1+0xbf8] ;  /* 0x000bf800016f7983 */ /* 0x000ee80000300800 */
[----:B----4-:R-:W-:Y:S01]  /*34380*/  STSM.16.M88.4 [R153], R88 ;  /* 0x0000005899007844 */ /* 0x010fe20000000200 */
[----:B------:R-:W-:Y:S01]  /*34390*/  BAR.SYNC.DEFER_BLOCKING 0x0 ;  /* 0x0000000000007b1d */ /* 0x000fe20000010000 */
[----:B------:R-:W-:-:S02]  /*343a0*/  IMAD.MOV.U32 R70, RZ, RZ, R144 ;  /* 0x000000ffff467224 */ /* 0x000fc400078e0090 */
[----:B------:R-:W-:-:S03]  /*343b0*/  IMAD.MOV.U32 R71, RZ, RZ, R146 ;  /* 0x000000ffff477224 */ /* 0x000fc600078e0092 */
[----:B------:R-:W4:Y:S04]  /*343c0*/  LDL.LU R112, [R1+0x9f0] ;  /* 0x0009f00001707983 */ /* 0x000f280000300800 */
[----:B------:R-:W4:Y:S04]  /*343d0*/  LDL.LU R113, [R1+0x9f8] ;  /* 0x0009f80001717983 */ /* 0x000f280000300800 */
[----:B------:R-:W4:Y:S04]  /*343e0*/  LDL.LU R114, [R1+0x7f0] ;  /* 0x0007f00001727983 */ /* 0x000f280000300800 */
[----:B------:R-:W4:Y:S04]  /*343f0*/  LDL.LU R115, [R1+0x7f8] ;  /* 0x0007f80001737983 */ /* 0x000f280000300800 */
[----:B------:R-:W1:Y:S01]  /*34400*/  LDS.128 R88, [R157] ;  /* 0x000000009d587984 */ /* 0x000e620000000c00 */
[----:B------:R-:W-:Y:S06]  /*34410*/  BAR.SYNC.DEFER_BLOCKING 0x0 ;  /* 0x0000000000007b1d */ /* 0x000fec0000010000 */
        /* <DEDUP_REMOVED lines=12> */
[----:B------:R-:W-:Y:S02]  /*344e0*/  STSM.16.M88.4 [R153], R96 ;  /* 0x0000006099007844 */ /* 0x000fe40000000200 */
        /* <DEDUP_REMOVED lines=15> */
[----:B----4-:R4:W-:Y:S02]  /*345e0*/  STSM.16.M88.4 [R153], R112 ;  /* 0x0000007099007844 */ /* 0x0109e40000000200 */
[----:B------:R-:W-:Y:S06]  /*345f0*/  BAR.SYNC.DEFER_BLOCKING 0x0 ;  /* 0x0000000000007b1d */ /* 0x000fec0000010000 */
[----:B----4-:R-:W4:Y:S04]  /*34600*/  LDL.LU R112, [R1+0x1f0] ;  /* 0x0001f00001707983 */ /* 0x010f280000300800 */
[----:B------:R-:W4:Y:S04]  /*34610*/  LDL.LU R113, [R1+0x1f8] ;  /* 0x0001f80001717983 */ /* 0x000f280000300800 */
[----:B------:R-:W2:Y:S04]  /*34620*/  LDL.LU R124, [R1+0xdf4] ;  /* 0x000df400017c7983 */ /* 0x000ea80000300800 */
[----:B------:R-:W2:Y:S04]  /*34630*/  LDL.LU R125, [R1+0xdfc] ;  /* 0x000dfc00017d7983 */ /* 0x000ea80000300800 */
[----:B------:R-:W2:Y:S04]  /*34640*/  LDL.LU R126, [R1+0xbf4] ;  /* 0x000bf400017e7983 */ /* 0x000ea80000300800 */
        /* <DEDUP_REMOVED lines=12> */
[----:B------:R-:W-:Y:S01]  /*34710*/  BAR.SYNC.DEFER_BLOCKING 0x0 ;  /* 0x0000000000007b1d */ /* 0x000fe20000010000 */
[----:B------:R-:W-:-:S02]  /*34720*/  IMAD.MOV.U32 R114, RZ, RZ, R148 ;  /* 0x000000ffff727224 */ /* 0x000fc400078e0094 */
[----:B------:R-:W-:-:S03]  /*34730*/  IMAD.MOV.U32 R115, RZ, RZ, R150 ;  /* 0x000000ffff737224 */ /* 0x000fc600078e0096 */
[----:B------:R-:W3:Y:S04]  /*34740*/  LDL.LU R20, [R1+0xe00] ;  /* 0x000e000001147983 */ /* 0x000ee80000300800 */
[----:B------:R-:W-:Y:S01]  /*34750*/  STSM.16.M88.4 [R153], R120 ;  /* 0x0000007899007844 */ /* 0x000fe20000000200 */
[----:B------:R-:W-:Y:S06]  /*34760*/  BAR.SYNC.DEFER_BLOCKING 0x0 ;  /* 0x0000000000007b1d */ /* 0x000fec0000010000 */
[----:B------:R-:W1:Y:S02]  /*34770*/  LDS.128 R120, [R157] ;  /* 0x000000009d787984 */ /* 0x000e640000000c00 */
[----:B------:R-:W-:Y:S06]  /*34780*/  BAR.SYNC.DEFER_BLOCKING 0x0 ;  /* 0x0000000000007b1d */ /* 0x000fec0000010000 */
[----:B----4-:R-:W-:Y:S02]  /*34790*/  STSM.16.M88.4 [R153], R112 ;  /* 0x0000007099007844 */ /* 0x010fe40000000200 */
[----:B------:R-:W-:Y:S06]  /*347a0*/  BAR.SYNC.DEFER_BLOCKING 0x0 ;  /* 0x0000000000007b1d */ /* 0x000fec0000010000 */
[----:B------:R-:W4:Y:S02]  /*347b0*/  LDS.128 R112, [R157] ;  /* 0x000000009d707984 */ /* 0x000f240000000c00 */
[----:B------:R-:W-:Y:S06]  /*347c0*/  BAR.SYNC.DEFER_BLOCKING 0x0 ;  /* 0x0000000000007b1d */ /* 0x000fec0000010000 */
[----:B--2---:R-:W-:Y:S02]  /*347d0*/  STSM.16.M88.4 [R153], R124 ;  /* 0x0000007c99007844 */ /* 0x004fe40000000200 */
[----:B------:R-:W-:Y:S06]  /*347e0*/  BAR.SYNC.DEFER_BLOCKING 0x0 ;  /* 0x0000000000007b1d */ /* 0x000fec0000010000 */
[----:B------:R-:W2:Y:S02]  /*347f0*/  LDS.128 R124, [R157] ;  /* 0x000000009d7c7984 */ /* 0x000ea40000000c00 */
[----:B------:R-:W-:Y:S06]  /*34800*/  BAR.SYNC.DEFER_BLOCKING 0x0 ;  /* 0x0000000000007b1d */ /* 0x000fec0000010000 */
[----:B---3--:R-:W-:Y:S02]  /*34810*/  STSM.16.M88.4 [R153], R132 ;  /* 0x0000008499007844 */ /* 0x008fe40000000200 */
[----:B------:R-:W-:Y:S06]  /*34820*/  BAR.SYNC.DEFER_BLOCKING 0x0 ;  /* 0x0000000000007b1d */ /* 0x000fec0000010000 */
[----:B------:R-:W3:Y:S02]  /*34830*/  LDS.128 R132, [R157] ;  /* 0x000000009d847984 */ /* 0x000ee40000000c00 */
[----:B------:R-:W-:Y:S06]  /*34840*/  BAR.SYNC.DEFER_BLOCKING 0x0 ;  /* 0x0000000000007b1d */ /* 0x000fec0000010000 */
[----:B------:R1:W-:Y:S02]  /*34850*/  STSM.16.M88.4 [R153], R136 ;  /* 0x0000008899007844 */ /* 0x0003e40000000200 */
[----:B------:R-:W-:Y:S06]  /*34860*/  BAR.SYNC.DEFER_BLOCKING 0x0 ;  /* 0x0000000000007b1d */ /* 0x000fec0000010000 */
[----:B-1----:R-:W4:Y:S04]  /*34870*/  LDL.LU R136, [R1+0x1f4] ;  /* 0x0001f40001887983 */ /* 0x002f280000300800 */
[----:B------:R-:W4:Y:S04]  /*34880*/  LDL.LU R137, [R1+0x1fc] ;  /* 0x0001fc0001897983 */ /* 0x000f280000300800 */
[----:B------:R-:W2:Y:S04]  /*34890*/  LDL.LU R19, [R1+0xa00] ;  /* 0x000a000001137983 */ /* 0x000ea80000300800 */
[----:B------:R-:W3:Y:S04]  /*348a0*/  LDL.LU R17, [R1+0x800] ;  /* 0x0008000001117983 */ /* 0x000ee80000300800 */
[----:B------:R-:W1:Y:S01]  /*348b0*/  LDS.128 R140, [R157] ;  /* 0x000000009d8c7984 */ /* 0x000e620000000c00 */
[----:B------:R-:W-:-:S02]  /*348c0*/  IMAD.MOV.U32 R138, RZ, RZ, R149 ;  /* 0x000000ffff8a7224 */ /* 0x000fc400078e0095 */
[----:B------:R-:W-:Y:S01]  /*348d0*/  IMAD.MOV.U32 R139, RZ, RZ, R151 ;  /* 0x000000ffff8b7224 */ /* 0x000fe200078e0097 */
[----:B------:R-:W-:Y:S01]  /*348e0*/  BAR.SYNC.DEFER_BLOCKING 0x0 ;  /* 0x0000000000007b1d */ /* 0x000fe20000010000 */
[----:B------:R-:W-:-:S04]  /*348f0*/  IMAD R16, R23, UR8, RZ ;  /* 0x0000000817107c24 */ /* 0x000fc8000f8e02ff */
[----:B------:R-:W-:Y:S01]  /*34900*/  IMAD.WIDE R144, R16, 0x4, R2 ;  /* 0x0000000410907825 */ /* 0x000fe200078e0202 */
[----:B------:R-:W-:Y:S01]  /*34910*/  ULDC UR8, c[0x0][0x248] ;  /* 0x0000920000087ab9 */ /* 0x000fe20000000800 */
[----:B----4-:R-:W-:Y:S01]  /*34920*/  STSM.16.M88.4 [R153], R136 ;  /* 0x0000008899007844 */ /* 0x010fe20000000200 */
[----:B------:R-:W-:Y:S06]  /*34930*/  BAR.SYNC.DEFER_BLOCKING 0x0 ;  /* 0x0000000000007b1d */ /* 0x000fec0000010000 */
[----:B------:R4:W-:Y:S04]  /*34940*/  @P5 STG.E desc[UR34][R144.64], R15 ;  /* 0x0000000f90005986 */ /* 0x0009e8000c101922 */
[----:B----4-:R-:W4:Y:S01]  /*34950*/  LDL.LU R15, [R1+0x600] ;  /* 0x00060000010f7983 */ /* 0x010f220000300800 */
[----:B------:R-:W-:-:S03]  /*34960*/  ISETP.GE.AND P5, PT, R23, UR7, PT ;  /* 0x0000000717007c0c */ /* 0x000fc6000bfa6270 */
[----:B------:R-:W4:Y:S01]  /*34970*/  LDL.LU R18, [R1+0x400] ;  /* 0x0004000001127983 */ /* 0x000f220000300800 */
[----:B------:R-:W-:Y:S01]  /*34980*/  ISETP.LT.AND P6, PT, R154, UR4, !P5 ;  /* 0x000000049a007c0c */ /* 0x000fe2000efc1270 */
[----:B------:R-:W-:-:S12]  /*34990*/  IMAD.WIDE R136, R16, 0x4, R4 ;  /* 0x0000000410887825 */ /* 0x000fd800078e0204 */
[----:B------:R1:W-:Y:S04]  /*349a0*/  @P6 STG.E desc[UR34][R136.64], R14 ;  /* 0x0000000e88006986 */ /* 0x0003e8000c101922 */
[----:B-1----:R-:W4:Y:S01]  /*349b0*/  LDL.LU R14, [R1+0x200] ;  /* 0x00020000010e7983 */ /* 0x002f220000300800 */
[----:B------:R-:W-:Y:S01]  /*349c0*/  ISETP.LT.AND P6, PT, R156, UR5, !P5 ;  /* 0x000000059c007c0c */ /* 0x000fe2000efc1270 */
[----:B------:R-:W-:Y:S01]  /*349d0*/  IMAD.WIDE R136, R16, 0x4, R6 ;  /* 0x0000000410887825 */ /* 0x000fe200078e0206 */
[----:B------:R-:W-:Y:S01]  /*349e0*/  ISETP.LT.AND P5, PT, R155, UR6, !P5 ;  /* 0x000000069b007c0c */ /* 0x000fe2000efa1270 */
[----:B------:R-:W-:Y:S01]  /*349f0*/  ULDC.64 UR6, c[0x0][0x228] ;  /* 0x00008a0000067ab9 */ /* 0x000fe20000000a00 */
[----:B------:R-:W-:Y:S01]  /*34a00*/  ULDC UR5, c[0x0][0x228] ;  /* 0x00008a0000057ab9 */ /* 0x000fe20000000800 */
[----:B------:R-:W-:-:S08]  /*34a10*/  VIADD R138, R23, 0x1 ;  /* 0x00000001178a7836 */ /* 0x000fd00000000000 */
[----:B------:R1:W-:Y:S02]  /*34a20*/  @P6 STG.E desc[UR34][R136.64], R20 ;  /* 0x0000001488006986 */ /* 0x0003e4000c101922 */
[----:B-1----:R-:W-:Y:S02]  /*34a30*/  IMAD.WIDE R136, R16, 0x4, R8 ;  /* 0x0000000410887825 */ /* 0x002fe400078e0208 */
[----:B------:R-:W4:Y:S04]  /*34a40*/  LDL.LU R20, [R1+0x116c] ;  /* 0x00116c0001147983 */ /* 0x000f280000300800 */
[----:B------:R-:W4:Y:S04]  /*34a50*/  LDL.LU R146, [R1+0xe24] ;  /* 0x000e240001927983 */ /* 0x000f280000300800 */
[----:B--2---:R1:W-:Y:S01]  /*34a60*/  @P5 STG.E desc[UR34][R136.64], R19 ;  /* 0x0000001388005986 */ /* 0x0043e2000c101922 */
[----:B------:R-:W-:Y:S01]  /*34a70*/  ISETP.GE.AND P5, PT, R138, UR7, PT ;  /* 0x000000078a007c0c */ /* 0x000fe2000bfa6270 */
[----:B------:R-:W-:Y:S01]  /*34a80*/  IMAD R16, R23, UR9, RZ ;  /* 0x0000000917107c24 */ /* 0x000fe2000f8e02ff */
[----:B------:R-:W-:-:S02]  /*34a90*/  ULDC UR9, c[0x0][0x248] ;  /* 0x0000920000097ab9 */ /* 0x000fc40000000800 */
[----:B------:R-:W-:Y:S01]  /*34aa0*/  ISETP.LT.AND P6, PT, R152, UR5, !P5 ;  /* 0x0000000598007c0c */ /* 0x000fe2000efc1270 */
[----:B------:R-:W-:Y:S01]  /*34ab0*/  VIADD R16, R16, UR8 ;  /* 0x0000000810107c36 */ /* 0x000fe20008000000 */
[----:B------:R-:W-:Y:S01]  /*34ac0*/  ULDC UR5, c[0x0][0x228] ;  /* 0x00008a0000057ab9 */ /* 0x000fe20000000800 */
[----:B------:R-:W-:Y:S01]  /*34ad0*/  VIADD R138, R23, 0x2 ;  /* 0x00000002178a7836 */ /* 0x000fe20000000000 */
[----:B------:R-:W-:Y:S01]  /*34ae0*/  ULDC UR8, c[0x0][0x248] ;  /* 0x0000920000087ab9 */ /* 0x000fe20000000800 */
[----:B-1----:R-:W-:-:S08]  /*34af0*/  IMAD.WIDE R136, R16, 0x4, R2 ;  /* 0x0000000410887825 */ /* 0x002fd000078e0202 */
[----:B---3--:R1:W-:Y:S04]  /*34b00*/  @P6 STG.E desc[UR34][R136.64], R17 ;  /* 0x0000001188006986 */ /* 0x0083e8000c101922 */
[----:B-1----:R-:W2:Y:S01]  /*34b10*/  LDL.LU R17, [R1+0xe14] ;  /* 0x000e140001117983 */ /* 0x002ea20000300800 */
[----:B------:R-:W-:Y:S01]  /*34b20*/  ISETP.LT.AND P6, PT, R154, UR5, !P5 ;  /* 0x000000059a007c0c */ /* 0x000fe2000efc1270 */
[----:B------:R-:W-:Y:S01]  /*34b30*/  IMAD.WIDE R136, R16, 0x4, R4 ;  /* 0x0000000410887825 */ /* 0x000fe200078e0204 */
[----:B------:R-:W-:Y:S01]  /*34b40*/  ULDC UR5, c[0x0][0x228] ;  /* 0x00008a0000057ab9 */ /* 0x000fe20000000800 */
[----:B------:R-:W3:Y:S02]  /*34b50*/  LDL.LU R147, [R1+0xe04] ;  /* 0x000e040001937983 */ /* 0x000ee40000300800 */
[----:B------:R-:W-:-:S04]  /*34b60*/  IMAD R19, R23, UR10, RZ ;  /* 0x0000000a17137c24 */ /* 0x000fc8000f8e02ff */
[----:B------:R-:W-:-:S04]  /*34b70*/  VIADD R19, R19, UR9 ;  /* 0x0000000913137c36 */ /* 0x000fc80008000000 */
[----:B------:R-:W-:Y:S01]  /*34b80*/  VIADD R19, R19, UR8 ;  /* 0x0000000813137c36 */ /* 0x000fe20008000000 */
[----:B----4-:R1:W-:Y:S01]  /*34b90*/  @P6 STG.E desc[UR34][R136.64], R15 ;  /* 0x0000000f88006986 */ /* 0x0103e2000c101922 */
[----:B------:R-:W-:Y:S01]  /*34ba0*/  ISETP.LT.AND P6, PT, R156, UR5, !P5 ;  /* 0x000000059c007c0c */ /* 0x000fe2000efc1270 */
[----:B------:R-:W-:Y:S02]  /*34bb0*/  ULDC UR5, c[0x0][0x22c] ;  /* 0x00008b0000057ab9 */ /* 0x000fe40000000800 */
[----:B-1----:R-:W4:Y:S01]  /*34bc0*/  LDL.LU R15, [R1+0xa04] ;  /* 0x000a0400010f7983 */ /* 0x002f220000300800 */
[----:B------:R-:W-:-:S09]  /*34bd0*/  IMAD.WIDE R136, R16, 0x4, R6 ;  /* 0x0000000410887825 */ /* 0x000fd200078e0206 */
[----:B------:R1:W-:Y:S01]  /*34be0*/  @P6 STG.E desc[UR34][R136.64], R18 ;  /* 0x0000001288006986 */ /* 0x0003e2000c101922 */
[----:B------:R-:W-:Y:S01]  /*34bf0*/  ISETP.LT.AND P5, PT, R155, UR6, !P5 ;  /* 0x000000069b007c0c */ /* 0x000fe2000efa1270 */
[----:B------:R-:W-:Y:S01]  /*34c00*/  ULDC UR6, c[0x0][0x228] ;  /* 0x00008a0000067ab9 */ /* 0x000fe20000000800 */
[----:B-1----:R-:W-:Y:S02]  /*34c10*/  IMAD.WIDE R136, R16, 0x4, R8 ;  /* 0x0000000410887825 */ /* 0x002fe400078e0208 */
[----:B------:R-:W4:Y:S04]  /*34c20*/  LDL.LU R16, [R1+0x10b8] ;  /* 0x0010b80001107983 */ /* 0x000f280000300800 */
[----:B------:R-:W4:Y:S05]  /*34c30*/  LDL.LU R18, [R1+0x804] ;  /* 0x0008040001127983 */ /* 0x000f2a0000300800 */
[----:B------:R1:W-:Y:S04]  /*34c40*/  @P5 STG.E desc[UR34][R136.64], R14 ;  /* 0x0000000e88005986 */ /* 0x0003e8000c101922 */
[----:B-1----:R-:W4:Y:S01]  /*34c50*/  LDL.LU R14, [R1+0x604] ;  /* 0x00060400010e7983 */ /* 0x002f220000300800 */
[----:B------:R-:W-:Y:S01]  /*34c60*/  ISETP.GE.AND P5, PT, R138, UR5, PT ;  /* 0x000000058a007c0c */ /* 0x000fe2000bfa6270 */
[----:B------:R-:W-:Y:S01]  /*34c70*/  IMAD.WIDE R136, R19, 0x4, R2 ;  /* 0x0000000413887825 */ /* 0x000fe200078e0202 */
[----:B------:R-:W-:-:S02]  /*34c80*/  ULDC UR5, c[0x0][0x228] ;  /* 0x00008a0000057ab9 */ /* 0x000fc40000000800 */
[----:B------:R-:W-:Y:S01]  /*34c90*/  ISETP.LT.AND P6, PT, R152, UR6, !P5 ;  /* 0x0000000698007c0c */ /* 0x000fe2000efc1270 */
[----:B------:R-:W-:Y:S01]  /*34ca0*/  VIADD R138, R23, 0x3 ;  /* 0x00000003178a7836 */ /* 0x000fe20000000000 */
[----:B------:R-:W-:-:S11]  /*34cb0*/  ULDC UR6, c[0x0][0x228] ;  /* 0x00008a0000067ab9 */ /* 0x000fd60000000800 */
[----:B------:R1:W-:Y:S01]  /*34cc0*/  @P6 STG.E desc[UR34][R136.64], R146 ;  /* 0x0000009288006986 */ /* 0x0003e2000c101922 */
[----:B------:R-:W-:Y:S01]  /*34cd0*/  ISETP.LT.AND P6, PT, R154, UR5, !P5 ;  /* 0x000000059a007c0c */ /* 0x000fe2000efc1270 */
[----:B------:R-:W-:Y:S02]  /*34ce0*/  ULDC UR5, c[0x0][0x228] ;  /* 0x00008a0000057ab9 */ /* 0x000fe40000000800 */
[----:B-1----:R-:W4:Y:S01]  /*34cf0*/  LDL.LU R146, [R1+0x404] ;  /* 0x0004040001927983 */ /* 0x002f220000300800 */
[----:B------:R-:W-:-:S09]  /*34d00*/  IMAD.WIDE R136, R19, 0x4, R4 ;  /* 0x0000000413887825 */ /* 0x000fd200078e0204 */
[----:B--2---:R1:W-:Y:S04]  /*34d10*/  @P6 STG.E desc[UR34][R136.64], R17 ;  /* 0x0000001188006986 */ /* 0x0043e8000c101922 */
[----:B-1----:R-:W2:Y:S01]  /*34d20*/  LDL.LU R17, [R1+0x204] ;  /* 0x0002040001117983 */ /* 0x002ea20000300800 */
[----:B------:R-:W-:Y:S01]  /*34d30*/  ISETP.LT.AND P6, PT, R156, UR5, !P5 ;  /* 0x000000059c007c0c */ /* 0x000fe2000efc1270 */
[----:B------:R-:W-:Y:S01]  /*34d40*/  IMAD.WIDE R136, R19, 0x4, R6 ;  /* 0x0000000413887825 */ /* 0x000fe200078e0206 */
[----:B------:R-:W-:Y:S02]  /*34d50*/  ULDC UR5, c[0x0][0x228] ;  /* 0x00008a0000057ab9 */ /* 0x000fe40000000800 */
[----:B------:R-:W-:Y:S01]  /*34d60*/  ISETP.LT.AND P5, PT, R155, UR5, !P5 ;  /* 0x000000059b007c0c */ /* 0x000fe2000efa1270 */
[----:B------:R-:W-:-:S08]  /*34d70*/  ULDC UR5, c[0x0][0x22c] ;  /* 0x00008b0000057ab9 */ /* 0x000fd00000000800 */
[----:B---3--:R1:W-:Y:S02]  /*34d80*/  @P6 STG.E desc[UR34][R136.64], R147 ;  /* 0x0000009388006986 */ /* 0x0083e4000c101922 */
[----:B-1----:R-:W-:Y:S02]  /*34d90*/  IMAD.WIDE R136, R19, 0x4, R8 ;  /* 0x0000000413887825 */ /* 0x002fe400078e0208 */
[----:B------:R-:W3:Y:S04]  /*34da0*/  LDL.LU R19, [R1+0xe28] ;  /* 0x000e280001137983 */ /* 0x000ee80000300800 */
[----:B----4-:R1:W-:Y:S01]  /*34db0*/  @P5 STG.E desc[UR34][R136.64], R15 ;  /* 0x0000000f88005986 */ /* 0x0103e2000c101922 */
[----:B------:R-:W-:Y:S01]  /*34dc0*/  ISETP.GE.AND P5, PT, R138, UR5, PT ;  /* 0x000000058a007c0c */ /* 0x000fe2000bfa6270 */
[----:B------:R-:W-:-:S03]  /*34dd0*/  ULDC UR5, c[0x0][0x228] ;  /* 0x00008a0000057ab9 */ /* 0x000fc60000000800 */
[----:B------:R-:W-:Y:S01]  /*34de0*/  ISETP.LT.AND P6, PT, R152, UR6, !P5 ;  /* 0x0000000698007c0c */ /* 0x000fe2000efc1270 */
[----:B-1----:R-:W4:Y:S01]  /*34df0*/  LDL.LU R15, [R1+0xe18] ;  /* 0x000e1800010f7983 */ /* 0x002f220000300800 */
[----:B------:R-:W-:Y:S01]  /*34e00*/  IMAD.WIDE R136, R20, 0x4, R2 ;  /* 0x0000000414887825 */ /* 0x000fe200078e0202 */
[----:B------:R-:W-:-:S10]  /*34e10*/  ULDC.64 UR6, c[0x0][0x228] ;  /* 0x00008a0000067ab9 */ /* 0x000fd40000000a00 */
[----:B------:R1:W-:Y:S01]  /*34e20*/  @P6 STG.E desc[UR34][R136.64], R18 ;  /* 0x0000001288006986 */ /* 0x0003e2000c101922 */
[----:B------:R-:W-:Y:S01]  /*34e30*/  ISETP.LT.AND P6, PT, R154, UR5, !P5 ;  /* 0x000000059a007c0c */ /* 0x000fe2000efc1270 */
[----:B------:R-:W-:Y:S02]  /*34e40*/  ULDC UR5, c[0x0][0x228] ;  /* 0x00008a0000057ab9 */ /* 0x000fe40000000800 */
[----:B-1----:R-:W4:Y:S01]  /*34e50*/  LDL.LU R18, [R1+0xe08] ;  /* 0x000e080001127983 */ /* 0x002f220000300800 */
[----:B------:R-:W-:-:S09]  /*34e60*/  IMAD.WIDE R136, R20, 0x4, R4 ;  /* 0x0000000414887825 */ /* 0x000fd200078e0204 */
[----:B------:R1:W-:Y:S04]  /*34e70*/  @P6 STG.E desc[UR34][R136.64], R14 ;  /* 0x0000000e88006986 */ /* 0x0003e8000c101922 */
[----:B-1----:R-:W4:Y:S01]  /*34e80*/  LDL.LU R14, [R1+0xa08] ;  /* 0x000a0800010e7983 */ /* 0x002f220000300800 */
[----:B------:R-:W-:Y:S01]  /*34e90*/  ISETP.LT.AND P6, PT, R156, UR5, !P5 ;  /* 0x000000059c007c0c */ /* 0x000fe2000efc1270 */
[----:B------:R-:W-:Y:S01]  /*34ea0*/  IMAD.WIDE R136, R20, 0x4, R6 ;  /* 0x0000000414887825 */ /* 0x000fe200078e0206 */
[----:B------:R-:W-:Y:S02]  /*34eb0*/  ULDC UR5, c[0x0][0x228] ;  /* 0x00008a0000057ab9 */ /* 0x000fe40000000800 */
[----:B------:R-:W-:Y:S01]  /*34ec0*/  ISETP.LT.AND P5, PT, R155, UR5, !P5 ;  /* 0x000000059b007c0c */ /* 0x000fe2000efa1270 */
[----:B------:R-:W-:Y:S01]  /*34ed0*/  VIADD R138, R23, 0x4 ;  /* 0x00000004178a7836 */ /* 0x000fe20000000000 */
[----:B------:R-:W-:-:S07]  /*34ee0*/  ULDC UR5, c[0x0][0x228] ;  /* 0x00008a0000057ab9 */ /* 0x000fce0000000800 */
[----:B------:R1:W-:Y:S02]  /*34ef0*/  @P6 STG.E desc[UR34][R136.64], R146 ;  /* 0x0000009288006986 */ /* 0x0003e4000c101922 */
[----:B-1----:R-:W-:Y:S02]  /*34f00*/  IMAD.WIDE R136, R20, 0x4, R8 ;  /* 0x0000000414887825 */ /* 0x002fe400078e0208 */
[----:B------:R-:W4:Y:S04]  /*34f10*/  LDL.LU R20, [R1+0x808] ;  /* 0x0008080001147983 */ /* 0x000f280000300800 */
[----:B--2---:R1:W-:Y:S04]  /*34f20*/  @P5 STG.E desc[UR34][R136.64], R17 ;  /* 0x0000001188005986 */ /* 0x0043e8000c101922 */
[----:B-1----:R-:W2:Y:S01]  /*34f30*/  LDL.LU R17, [R1+0x608] ;  /* 0x0006080001117983 */ /* 0x002ea20000300800 */
[----:B------:R-:W-:-:S04]  /*34f40*/  ISETP.GE.AND P5, PT, R138, UR7, PT ;  /* 0x000000078a007c0c */ /* 0x000fc8000bfa6270 */
[----:B------:R-:W-:Y:S01]  /*34f50*/  ISETP.LT.AND P6, PT, R152, UR5, !P5 ;  /* 0x0000000598007c0c */ /* 0x000fe2000efc1270 */
[----:B------:R-:W-:Y:S01]  /*34f60*/  IMAD.WIDE R136, R16, 0x4, R2 ;  /* 0x0000000410887825 */ /* 0x000fe200078e0202 */
[----:B------:R-:W-:-:S11]  /*34f70*/  ULDC UR5, c[0x0][0x228] ;  /* 0x00008a0000057ab9 */ /* 0x000fd60000000800 */
[----:B---3--:R1:W-:Y:S01]  /*34f80*/  @P6 STG.E desc[UR34][R136.64], R19 ;  /* 0x0000001388006986 */ /* 0x0083e2000c101922 */
[----:B------:R-:W-:Y:S01]  /*34f90*/  ISETP.LT.AND P6, PT, R154, UR5, !P5 ;  /* 0x000000059a007c0c */ /* 0x000fe2000efc1270 */
[----:B------:R-:W-:Y:S02]  /*34fa0*/  ULDC UR5, c[0x0][0x228] ;  /* 0x00008a0000057ab9 */ /* 0x000fe40000000800 */
[----:B-1----:R-:W3:Y:S01]  /*34fb0*/  LDL.LU R19, [R1+0x408] ;  /* 0x0004080001137983 */ /* 0x002ee20000300800 */
[----:B------:R-:W-:-:S04]  /*34fc0*/  IMAD.WIDE R136, R16, 0x4, R4 ;  /* 0x0000000410887825 */ /* 0x000fc800078e0204 */
[----:B------:R-:W-:-:S05]  /*34fd0*/  VIADD R138, R23, 0x5 ;  /* 0x00000005178a7836 */ /* 0x000fca0000000000 */
[----:B----4-:R1:W-:Y:S01]  /*34fe0*/  @P6 STG.E desc[UR34][R136.64], R15 ;  /* 0x0000000f88006986 */ /* 0x0103e2000c101922 */
[----:B------:R-:W-:Y:S01]  /*34ff0*/  ISETP.LT.AND P6, PT, R156, UR5, !P5 ;  /* 0x000000059c007c0c */ /* 0x000fe2000efc1270 */
[----:B------:R-:W-:Y:S02]  /*35000*/  ULDC UR5, c[0x0][0x22c] ;  /* 0x00008b0000057ab9 */ /* 0x000fe40000000800 */
[----:B-1----:R-:W4:Y:S01]  /*35010*/  LDL.LU R15, [R1+0x208] ;  /* 0x00020800010f7983 */ /* 0x002f220000300800 */
[----:B------:R-:W-:Y:S01]  /*35020*/  IMAD.WIDE R136, R16, 0x4, R6 ;  /* 0x0000000410887825 */ /* 0x000fe200078e0206 */
[----:B------:R-:W-:Y:S01]  /*35030*/  ISETP.LT.AND P5, PT, R155, UR6, !P5 ;  /* 0x000000069b007c0c */ /* 0x000fe2000efa1270 */
[----:B------:R-:W-:-:S07]  /*35040*/  ULDC UR6, c[0x0][0x228] ;  /* 0x00008a0000067ab9 */ /* 0x000fce0000000800 */
[----:B------:R1:W-:Y:S02]  /*35050*/  @P6 STG.E desc[UR34][R136.64], R18 ;  /* 0x0000001288006986 */ /* 0x0003e4000c101922 */
[----:B-1----:R-:W-:Y:S02]  /*35060*/  IMAD.WIDE R136, R16, 0x4, R8 ;  /* 0x0000000410887825 */ /* 0x002fe400078e0208 */
[----:B------:R-:W4:Y:S04]  /*35070*/  LDL.LU R16, [R1+0x1000] ;  /* 0x0010000001107983 */ /* 0x000f280000300800 */
[----:B------:R-:W4:Y:S04]  /*35080*/  LDL.LU R18, [R1+0xe2c] ;  /* 0x000e2c0001127983 */ /* 0x000f280000300800 */
        /* <DEDUP_REMOVED lines=20> */
[----:B---3--:R1:W-:Y:S04]  /*351d0*/  @P6 STG.E desc[UR34][R136.64], R19 ;  /* 0x0000001388006986 */ /* 0x0083e8000c101922 */
[----:B-1----:R-:W3:Y:S01]  /*351e0*/  LDL.LU R19, [R1+0x80c] ;  /* 0x00080c0001137983 */ /* 0x002ee20000300800 */
[----:B------:R-:W-:-:S05]  /*351f0*/  IMAD.WIDE R136, R159, 0x4, R8 ;  /* 0x000000049f887825 */ /* 0x000fca00078e0208 */
[----:B----4-:R1:W-:Y:S01]  /*35200*/  @P5 STG.E desc[UR34][R136.64], R15 ;  /* 0x0000000f88005986 */ /* 0x0103e2000c101922 */
[----:B------:R-:W-:Y:S01]  /*35210*/  ISETP.GE.AND P5, PT, R138, UR5, PT ;  /* 0x000000058a007c0c */ /* 0x000fe2000bfa6270 */
[----:B------:R-:W-:-:S03]  /*35220*/  ULDC UR5, c[0x0][0x228] ;  /* 0x00008a0000057ab9 */ /* 0x000fc60000000800 */
[----:B------:R-:W-:Y:S01]  /*35230*/  ISETP.LT.AND P6, PT, R152, UR6, !P5 ;  /* 0x0000000698007c0c */ /* 0x000fe2000efc1270 */
[----:B-1----:R-:W4:Y:S01]  /*35240*/  LDL.LU R15, [R1+0x60c] ;  /* 0x00060c00010f7983 */ /* 0x002f220000300800 */
[----:B------:R-:W-:Y:S01]  /*35250*/  IMAD.WIDE R136, R252, 0x4, R2 ;  /* 0x00000004fc887825 */ /* 0x000fe200078e0202 */
[----:B------:R-:W-:Y:S02]  /*35260*/  ULDC.64 UR6, c[0x0][0x228] ;  /* 0x00008a0000067ab9 */ /* 0x000fe40000000a00 */
[----:B------:R-:W4:Y:S08]  /*35270*/  LDL.LU R146, [R1+0x40c] ;  /* 0x00040c0001927983 */ /* 0x000f300000300800 */
[----:B------:R1:W-:Y:S01]  /*35280*/  @P6 STG.E desc[UR34][R136.64], R18 ;  /* 0x0000001288006986 */ /* 0x0003e2000c101922 */
[----:B------:R-:W-:Y:S01]  /*35290*/  ISETP.LT.AND P6, PT, R154, UR5, !P5 ;  /* 0x000000059a007c0c */ /* 0x000fe2000efc1270 */
[----:B------:R-:W-:Y:S01]  /*352a0*/  ULDC UR5, c[0x0][0x228] ;  /* 0x00008a0000057ab9 */ /* 0x000fe20000000800 */
[----:B-1----:R-:W-:-:S11]  /*352b0*/  IMAD.WIDE R136, R252, 0x4, R4 ;  /* 0x00000004fc887825 */ /* 0x002fd600078e0204 */
[----:B------:R1:W-:Y:S04]  /*352c0*/  @P6 STG.E desc[UR34][R136.64], R14 ;  /* 0x0000000e88006986 */ /* 0x0003e8000c101922 */
[----:B-1----:R-:W4:Y:S01]  /*352d0*/  LDL.LU R14, [R1+0x20c] ;  /* 0x00020c00010e7983 */ /* 0x002f220000300800 */
[----:B------:R-:W-:Y:S01]  /*352e0*/  ISETP.LT.AND P6, PT, R156, UR5, !P5 ;  /* 0x000000059c007c0c */ /* 0x000fe2000efc1270 */
[----:B------:R-:W-:Y:S01]  /*352f0*/  IMAD.WIDE R136, R252, 0x4, R6 ;  /* 0x00000004fc887825 */ /* 0x000fe200078e0206 */
[----:B------:R-:W-:Y:S01]  /*35300*/  ULDC UR5, c[0x0][0x228] ;  /* 0x00008a0000057ab9 */ /* 0x000fe20000000800 */
[----:B------:R-:W4:Y:S01]  /*35310*/  LDL.LU R18, [R1+0x1004] ;  /* 0x0010040001127983 */ /* 0x000f220000300800 */
[----:B------:R-:W-:Y:S01]  /*35320*/  ISETP.LT.AND P5, PT, R155, UR5, !P5 ;  /* 0x000000059b007c0c */ /* 0x000fe2000efa1270 */
[----:B------:R-:W-:Y:S01]  /*35330*/  VIADD R138, R23, 0x7 ;  /* 0x00000007178a7836 */ /* 0x000fe20000000000 */
[----:B------:R-:W-:-:S07]  /*35340*/  ULDC UR5, c[0x0][0x228] ;  /* 0x00008a0000057ab9 */ /* 0x000fce0000000800 */
[----:B------:R1:W-:Y:S04]  /*35350*/  @P6 STG.E desc[UR34][R136.64], R20 ;  /* 0x0000001488006986 */ /* 0x0003e8000c101922 */
[----:B-1----:R-:W4:Y:S01]  /*35360*/  LDL.LU R20, [R1+0xe40] ;  /* 0x000e400001147983 */ /* 0x002f220000300800 */
[----:B------:R-:W-:-:S05]  /*35370*/  IMAD.WIDE R136, R252, 0x4, R8 ;  /* 0x00000004fc887825 */ /* 0x000fca00078e0208 */
[----:B--2---:R1:W-:Y:S04]  /*35380*/  @P5 STG.E desc[UR34][R136.64], R17 ;  /* 0x0000001188005986 */ /* 0x0043e8000c101922 */
[----:B-1----:R-:W2:Y:S01]  /*35390*/  LDL.LU R17, [R1+0xe30] ;  /* 0x000e300001117983 */ /* 0x002ea20000300800 */
[----:B------:R-:W-:Y:S01]  /*353a0*/  ISETP.GE.AND P5, PT, R138, UR7, PT ;  /* 0x000000078a007c0c */ /* 0x000fe2000bfa6270 */
[----:B------:R-:W-:Y:S02]  /*353b0*/  IMAD.WIDE R136, R16, 0x4, R2 ;  /* 0x0000000410887825 */ /* 0x000fe400078e0202 */
[----:B------:R-:W2:Y:S01]  /*353c0*/  LDL.LU R147, [R1+0xc00] ;  /* 0x000c000001937983 */ /* 0x000ea20000300800 */
[----:B------:R-:W-:Y:S01]  /*353d0*/  ISETP.LT.AND P6, PT, R152, UR5, !P5 ;  /* 0x0000000598007c0c */ /* 0x000fe2000efc1270 */
[----:B------:R-:W-:-:S12]  /*353e0*/  ULDC UR5, c[0x0][0x228] ;  /* 0x00008a0000057ab9 */ /* 0x000fd80000000800 */
[----:B---3--:R1:W-:Y:S01]  /*353f0*/  @P6 STG.E desc[UR34][R136.64], R19 ;  /* 0x0000001388006986 */ /* 0x0083e2000c101922 */
[----:B------:R-:W-:Y:S01]  /*35400*/  ISETP.LT.AND P6, PT, R154, UR5, !P5 ;  /* 0x000000059a007c0c */ /* 0x000fe2000efc1270 */
[----:B------:R-:W-:Y:S01]  /*35410*/  ULDC UR5, c[0x0][0x228] ;  /* 0x00008a0000057ab9 */ /* 0x000fe20000000800 */
[----:B-1----:R-:W-:-:S04]  /*35420*/  IMAD.WIDE R136, R16, 0x4, R4 ;  /* 0x0000000410887825 */ /* 0x002fc800078e0204 */
[----:B------:R-:W-:-:S07]  /*35430*/  VIADD R138, R23, 0x8 ;  /* 0x00000008178a7836 */ /* 0x000fce0000000000 */
[----:B----4-:R1:W-:Y:S01]  /*35440*/  @P6 STG.E desc[UR34][R136.64], R15 ;  /* 0x0000000f88006986 */ /* 0x0103e2000c101922 */
[----:B------:R-:W-:Y:S01]  /*35450*/  ISETP.LT.AND P6, PT, R156, UR5, !P5 ;  /* 0x000000059c007c0c */ /* 0x000fe2000efc1270 */
[----:B------:R-:W-:Y:S02]  /*35460*/  ULDC UR5, c[0x0][0x228] ;  /* 0x00008a0000057ab9 */ /* 0x000fe40000000800 */
[----:B-1----:R-:W3:Y:S01]  /*35470*/  LDL.LU R15, [R1+0xa10] ;  /* 0x000a1000010f7983 */ /* 0x002ee20000300800 */
[----:B------:R-:W-:-:S03]  /*35480*/  IMAD.WIDE R136, R16, 0x4, R6 ;  /* 0x0000000410887825 */ /* 0x000fc600078e0206 */
[----:B------:R-:W4:Y:S06]  /*35490*/  LDL.LU R19, [R1+0x1008] ;  /* 0x0010080001137983 */ /* 0x000f2c0000300800 */
[----:B------:R1:W-:Y:S01]  /*354a0*/  @P6 STG.E desc[UR34][R136.64], R146 ;  /* 0x0000009288006986 */ /* 0x0003e2000c101922 */
[----:B------:R-:W-:Y:S01]  /*354b0*/  ISETP.LT.AND P5, PT, R155, UR6, !P5 ;  /* 0x000000069b007c0c */ /* 0x000fe2000efa1270 */
[----:B------:R-:W-:Y:S02]  /*354c0*/  ULDC.64 UR6, c[0x0][0x228] ;  /* 0x00008a0000067ab9 */ /* 0x000fe40000000a00 */
[----:B-1----:R-:W4:Y:S01]  /*354d0*/  LDL.LU R146, [R1+0x810] ;  /* 0x0008100001927983 */ /* 0x002f220000300800 */
[----:B------:R-:W-:-:S09]  /*354e0*/  IMAD.WIDE R136, R16, 0x4, R8 ;  /* 0x0000000410887825 */ /* 0x000fd200078e0208 */
[----:B------:R1:W-:Y:S04]  /*354f0*/  @P5 STG.E desc[UR34][R136.64], R14 ;  /* 0x0000000e88005986 */ /* 0x0003e8000c101922 */
[----:B-1----:R-:W4:Y:S01]  /*35500*/  LDL.LU R14, [R1+0x610] ;  /* 0x00061000010e7983 */ /* 0x002f220000300800 */
[----:B------:R-:W-:Y:S01]  /*35510*/  ISETP.GE.AND P5, PT, R138, UR7, PT ;  /* 0x000000078a007c0c */ /* 0x000fe2000bfa6270 */
[----:B------:R-:W-:Y:S02]  /*35520*/  IMAD.WIDE R136, R18, 0x4, R2 ;  /* 0x0000000412887825 */ /* 0x000fe400078e0202 */
[----:B------:R-:W4:Y:S01]  /*35530*/  LDL.LU R16, [R1+0x100c] ;  /* 0x00100c0001107983 */ /* 0x000f220000300800 */
[----:B------:R-:W-:Y:S01]  /*35540*/  ISETP.LT.AND P6, PT, R152, UR5, !P5 ;  /* 0x0000000598007c0c */ /* 0x000fe2000efc1270 */
[----:B------:R-:W-:-:S12]  /*35550*/  ULDC UR5, c[0x0][0x228] ;  /* 0x00008a0000057ab9 */ /* 0x000fd80000000800 */
        /* <DEDUP_REMOVED lines=9> */
[----:B------:R-:W-:Y:S01]  /*355f0*/  ISETP.LT.AND P5, PT, R155, UR6, !P5 ;  /* 0x000000069b007c0c */ /* 0x000fe2000efa1270 */
[----:B------:R-:W-:Y:S01]  /*35600*/  ULDC UR5, c[0x0][0x22c] ;  /* 0x00008b0000057ab9 */ /* 0x000fe20000000800 */
[----:B------:R-:W-:-:S09]  /*35610*/  ULDC UR6, c[0x0][0x228] ;  /* 0x00008a0000067ab9 */ /* 0x000fd20000000800 */
[----:B------:R1:W-:Y:S02]  /*35620*/  @P6 STG.E desc[UR34][R136.64], R147 ;  /* 0x0000009388006986 */ /* 0x0003e4000c101922 */
[----:B-1----:R-:W-:Y:S02]  /*35630*/  IMAD.WIDE R136, R18, 0x4, R8 ;  /* 0x0000000412887825 */ /* 0x002fe400078e0208 */
[----:B------:R-:W2:Y:S04]  /*35640*/  LDL.LU R18, [R1+0x1010] ;  /* 0x0010100001127983 */ /* 0x000ea80000300800 */
[----:B------:R-:W2:Y:S01]  /*35650*/  LDL.LU R147, [R1+0xe44] ;  /* 0x000e440001937983 */ /* 0x000ea20000300800 */
[----:B------:R-:W-:-:S03]  /*35660*/  VIADD R138, R23, 0x9 ;  /* 0x00000009178a7836 */ /* 0x000fc60000000000 */
[----:B---3--:R1:W-:Y:S02]  /*35670*/  @P5 STG.E desc[UR34][R136.64], R15 ;  /* 0x0000000f88005986 */ /* 0x0083e4000c101922 */
[----:B------:R-:W-:Y:S01]  /*35680*/  ISETP.GE.AND P5, PT, R138, UR5, PT ;  /* 0x000000058a007c0c */ /* 0x000fe2000bfa6270 */
[----:B------:R-:W-:-:S03]  /*35690*/  ULDC UR5, c[0x0][0x228] ;  /* 0x00008a0000057ab9 */ /* 0x000fc60000000800 */
[----:B------:R-:W-:Y:S01]  /*356a0*/  ISETP.LT.AND P6, PT, R152, UR6, !P5 ;  /* 0x0000000698007c0c */ /* 0x000fe2000efc1270 */
[----:B-1----:R-:W3:Y:S01]  /*356b0*/  LDL.LU R15, [R1+0xe34] ;  /* 0x000e3400010f7983 */ /* 0x002ee20000300800 */
[----:B----4-:R-:W-:Y:S01]  /*356c0*/  IMAD.WIDE R136, R19, 0x4, R2 ;  /* 0x0000000413887825 */ /* 0x010fe200078e0202 */
[----:B------:R-:W-:-:S10]  /*356d0*/  ULDC UR6, c[0x0][0x228] ;  /* 0x00008a0000067ab9 */ /* 0x000fd40000000800 */
        /* <DEDUP_REMOVED lines=16> */
[----:B------:R-:W4:Y:S04]  /*357e0*/  LDL.LU R20, [R1+0x814] ;  /* 0x0008140001147983 */ /* 0x000f280000300800 */
[----:B--2---:R1:W-:Y:S04]  /*357f0*/  @P5 STG.E desc[UR34][R136.64], R17 ;  /* 0x0000001188005986 */ /* 0x0043e8000c101922 */
[----:B-1----:R-:W2:Y:S01]  /*35800*/  LDL.LU R17, [R1+0x614] ;  /* 0x0006140001117983 */ /* 0x002ea20000300800 */
[----:B------:R-:W-:Y:S01]  /*35810*/  ISETP.GE.AND P5, PT, R138, UR5, PT ;  /* 0x000000058a007c0c */ /* 0x000fe2000bfa6270 */
[----:B------:R-:W-:Y:S01]  /*35820*/  IMAD.WIDE R136, R16, 0x4, R2 ;  /* 0x0000000410887825 */ /* 0x000fe200078e0202 */
[----:B------:R-:W-:-:S02]  /*35830*/  ULDC UR5, c[0x0][0x228] ;  /* 0x00008a0000057ab9 */ /* 0x000fc40000000800 */
[----:B------:R-:W-:Y:S01]  /*35840*/  ISETP.LT.AND P6, PT, R152, UR6, !P5 ;  /* 0x0000000698007c0c */ /* 0x000fe2000efc1270 */
[----:B------:R-:W-:Y:S01]  /*35850*/  VIADD R138, R23, 0xb ;  /* 0x0000000b178a7836 */ /* 0x000fe20000000000 */
[----:B------:R-:W-:-:S11]  /*35860*/  ULDC.64 UR6, c[0x0][0x228] ;  /* 0x00008a0000067ab9 */ /* 0x000fd60000000a00 */
[----:B------:R1:W-:Y:S01]  /*35870*/  @P6 STG.E desc[UR34][R136.64], R147 ;  /* 0x0000009388006986 */ /* 0x0003e2000c101922 */
[----:B------:R-:W-:Y:S01]  /*35880*/  ISETP.LT.AND P6, PT, R154, UR5, !P5 ;  /* 0x000000059a007c0c */ /* 0x000fe2000efc1270 */
[----:B------:R-:W-:Y:S02]  /*35890*/  ULDC UR5, c[0x0][0x228] ;  /* 0x00008a0000057ab9 */ /* 0x000fe40000000800 */
[----:B-1----:R-:W2:Y:S01]  /*358a0*/  LDL.LU R147, [R1+0x414] ;  /* 0x0004140001937983 */ /* 0x002ea20000300800 */
[----:B------:R-:W-:-:S09]  /*358b0*/  IMAD.WIDE R136, R16, 0x4, R4 ;  /* 0x0000000410887825 */ /* 0x000fd200078e0204 */
[----:B---3--:R1:W-:Y:S01]  /*358c0*/  @P6 STG.E desc[UR34][R136.64], R15 ;  /* 0x0000000f88006986 */ /* 0x0083e2000c101922 */
[----:B------:R-:W-:Y:S01]  /*358d0*/  ISETP.LT.AND P6, PT, R156, UR5, !P5 ;  /* 0x000000059c007c0c */ /* 0x000fe2000efc1270 */
[----:B------:R-:W-:Y:S02]  /*358e0*/  ULDC UR5, c[0x0][0x228] ;  /* 0x00008a0000057ab9 */ /* 0x000fe40000000800 */
[----:B-1----:R-:W3:Y:S01]  /*358f0*/  LDL.LU R15, [R1+0x214] ;  /* 0x00021400010f7983 */ /* 0x002ee20000300800 */
[----:B------:R-:W-:Y:S01]  /*35900*/  IMAD.WIDE R136, R16, 0x4, R6 ;  /* 0x0000000410887825 */ /* 0x000fe200078e0206 */
[----:B------:R-:W-:Y:S01]  /*35910*/  ISETP.LT.AND P5, PT, R155, UR5, !P5 ;  /* 0x000000059b007c0c */ /* 0x000fe2000efa1270 */
[----:B------:R-:W-:-:S07]  /*35920*/  ULDC UR5, c[0x0][0x228] ;  /* 0x00008a0000057ab9 */ /* 0x000fce0000000800 */
[----:B----4-:R1:W-:Y:S02]  /*35930*/  @P6 STG.E desc[UR34][R136.64], R146 ;  /* 0x0000009288006986 */ /* 0x0103e4000c101922 */
[----:B-1----:R-:W-:Y:S02]  /*35940*/  IMAD.WIDE R136, R16, 0x4, R8 ;  /* 0x0000000410887825 */ /* 0x002fe400078e0208 */
[----:B------:R-:W4:Y:S04]  /*35950*/  LDL.LU R16, [R1+0x1018] ;  /* 0x0010180001107983 */ /* 0x000f280000300800 */
[----:B------:R-:W4:Y:S04]  /*35960*/  LDL.LU R146, [R1+0xe48] ;  /* 0x000e480001927983 */ /* 0x000f280000300800 */
[----:B------:R1:W-:Y:S04]  /*35970*/  @P5 STG.E desc[UR34][R136.64], R14 ;  /* 0x0000000e88005986 */ /* 0x0003e8000c101922 */
[----:B-1----:R-:W4:Y:S01]  /*35980*/  LDL.LU R14, [R1+0xe38] ;  /* 0x000e3800010e7983 */ /* 0x002f220000300800 */
[----:B------:R-:W-:-:S04]  /*35990*/  ISETP.GE.AND P5, PT, R138, UR7, PT ;  /* 0x000000078a007c0c */ /* 0x000fc8000bfa6270 */
[----:B------:R-:W-:Y:S01]  /*359a0*/  ISETP.LT.AND P6, PT, R152, UR5, !P5 ;  /* 0x0000000598007c0c */ /* 0x000fe2000efc1270 */
[----:B------:R-:W-:Y:S01]  /*359b0*/  IMAD.WIDE R136, R18, 0x4, R2 ;  /* 0x0000000412887825 */ /* 0x000fe200078e0202 */
        /* <DEDUP_REMOVED lines=11> */
[----:B------:R-:W-:Y:S01]  /*35a70*/  ULDC.64 UR6, c[0x0][0x228] ;  /* 0x00008a0000067ab9 */ /* 0x000fe20000000a00 */
[----:B------:R-:W-:-:S09]  /*35a80*/  ULDC UR5, c[0x0][0x228] ;  /* 0x00008a0000057ab9 */ /* 0x000fd20000000800 */
[----:B------:R1:W-:Y:S02]  /*35a90*/  @P6 STG.E desc[UR34][R136.64], R147 ;  /* 0x0000009388006986 */ /* 0x0003e4000c101922 */
[----:B-1----:R-:W-:Y:S02]  /*35aa0*/  IMAD.WIDE R136, R18, 0x4, R8 ;  /* 0x0000000412887825 */ /* 0x002fe400078e0208 */
[----:B------:R-:W2:Y:S04]  /*35ab0*/  LDL.LU R18, [R1+0x101c] ;  /* 0x00101c0001127983 */ /* 0x000ea80000300800 */
[----:B------:R-:W2:Y:S01]  /*35ac0*/  LDL.LU R147, [R1+0x818] ;  /* 0x0008180001937983 */ /* 0x000ea20000300800 */
[----:B------:R-:W-:-:S03]  /*35ad0*/  VIADD R138, R23, 0xc ;  /* 0x0000000c178a7836 */ /* 0x000fc60000000000 */
[----:B---3--:R1:W-:Y:S02]  /*35ae0*/  @P5 STG.E desc[UR34][R136.64], R15 ;  /* 0x0000000f88005986 */ /* 0x0083e4000c101922 */
[----:B------:R-:W-:-:S04]  /*35af0*/  ISETP.GE.AND P5, PT, R138, UR7, PT ;  /* 0x000000078a007c0c */ /* 0x000fc8000bfa6270 */
[----:B------:R-:W-:Y:S01]  /*35b00*/  ISETP.LT.AND P6, PT, R152, UR5, !P5 ;  /* 0x0000000598007c0c */ /* 0x000fe2000efc1270 */
[----:B------:R-:W-:Y:S01]  /*35b10*/  ULDC UR5, c[0x0][0x228] ;  /* 0x00008a0000057ab9 */ /* 0x000fe20000000800 */
[----:B-1----:R-:W3:Y:S01]  /*35b20*/  LDL.LU R15, [R1+0x618] ;  /* 0x00061800010f7983 */ /* 0x002ee20000300800 */
[----:B------:R-:W-:-:S10]  /*35b30*/  IMAD.WIDE R136, R19, 0x4, R2 ;  /* 0x0000000413887825 */ /* 0x000fd400078e0202 */
[----:B----4-:R1:W-:Y:S01]  /*35b40*/  @P6 STG.E desc[UR34][R136.64], R146 ;  /* 0x0000009288006986 */ /* 0x0103e2000c101922 */
        /* <DEDUP_REMOVED lines=8> */
[----:B------:R-:W-:Y:S01]  /*35bd0*/  ISETP.LT.AND P5, PT, R155, UR6, !P5 ;  /* 0x000000069b007c0c */ /* 0x000fe2000efa1270 */
[----:B------:R-:W-:Y:S01]  /*35be0*/  ULDC UR5, c[0x0][0x22c] ;  /* 0x00008b0000057ab9 */ /* 0x000fe20000000800 */
[----:B------:R-:W-:-:S09]  /*35bf0*/  ULDC UR6, c[0x0][0x228] ;  /* 0x00008a0000067ab9 */ /* 0x000fd20000000800 */
[----:B------:R1:W-:Y:S02]  /*35c00*/  @P6 STG.E desc[UR34][R136.64], R20 ;  /* 0x0000001488006986 */ /* 0x0003e4000c101922 */
[----:B-1----:R-:W-:Y:S02]  /*35c10*/  IMAD.WIDE R136, R19, 0x4, R8 ;  /* 0x0000000413887825 */ /* 0x002fe400078e0208 */
[----:B------:R-:W4:Y:S04]  /*35c20*/  LDL.LU R19, [R1+0x1020] ;  /* 0x0010200001137983 */ /* 0x000f280000300800 */
[----:B------:R-:W4:Y:S04]  /*35c30*/  LDL.LU R20, [R1+0xe4c] ;  /* 0x000e4c0001147983 */ /* 0x000f280000300800 */
[----:B--2---:R1:W-:Y:S04]  /*35c40*/  @P5 STG.E desc[UR34][R136.64], R17 ;  /* 0x0000001188005986 */ /* 0x0043e8000c101922 */
[----:B-1----:R-:W2:Y:S01]  /*35c50*/  LDL.LU R17, [R1+0xe3c] ;  /* 0x000e3c0001117983 */ /* 0x002ea20000300800 */
[----:B------:R-:W-:-:S05]  /*35c60*/  VIADD R138, R23, 0xd ;  /* 0x0000000d178a7836 */ /* 0x000fca0000000000 */
[----:B------:R-:W-:Y:S01]  /*35c70*/  ISETP.GE.AND P5, PT, R138, UR5, PT ;  /* 0x000000058a007c0c */ /* 0x000fe2000bfa6270 */
[----:B------:R-:W-:Y:S01]  /*35c80*/  IMAD.WIDE R136, R16, 0x4, R2 ;  /* 0x0000000410887825 */ /* 0x000fe200078e0202 */
[----:B------:R-:W-:Y:S02]  /*35c90*/  ULDC UR5, c[0x0][0x228] ;  /* 0x00008a0000057ab9 */ /* 0x000fe40000000800 */
[----:B------:R-:W-:Y:S01]  /*35ca0*/  ISETP.LT.AND P6, PT, R152, UR6, !P5 ;  /* 0x0000000698007c0c */ /* 0x000fe2000efc1270 */
[----:B------:R-:W-:Y:S01]  /*35cb0*/  VIADD R138, R23, 0xe ;  /* 0x0000000e178a7836 */ /* 0x000fe20000000000 */
[----:B------:R-:W-:-:S11]  /*35cc0*/  ULDC UR6, c[0x0][0x228] ;  /* 0x00008a0000067ab9 */ /* 0x000fd60000000800 */
        /* <DEDUP_REMOVED lines=32> */
[----:B------:R-:W-:Y:S01]  /*35ed0*/  ULDC UR5, c[0x0][0x228] ;  /* 0x00008a0000057ab9 */ /* 0x000fe20000000800 */
[----:B------:R-:W2:Y:S01]  /*35ee0*/  LDL.LU R146, [R1+0x1024] ;  /* 0x0010240001927983 */ /* 0x000ea20000300800 */
[----:B------:R-:W-:Y:S01]  /*35ef0*/  ISETP.LT.AND P5, PT, R155, UR5, !P5 ;  /* 0x000000059b007c0c */ /* 0x000fe2000efa1270 */
[----:B------:R-:W-:-:S08]  /*35f00*/  ULDC UR5, c[0x0][0x228] ;  /* 0x00008a0000057ab9 */ /* 0x000fd00000000800 */
[----:B------:R1:W-:Y:S02]  /*35f10*/  @P6 STG.E desc[UR34][R136.64], R147 ;  /* 0x0000009388006986 */ /* 0x0003e4000c101922 */
[----:B-1----:R-:W-:Y:S02]  /*35f20*/  IMAD.WIDE R136, R18, 0x4, R8 ;  /* 0x0000000412887825 */ /* 0x002fe400078e0208 */
[----:B------:R-:W2:Y:S04]  /*35f30*/  LDL.LU R18, [R1+0xe60] ;  /* 0x000e600001127983 */ /* 0x000ea80000300800 */
[----:B---3--:R1:W-:Y:S01]  /*35f40*/  @P5 STG.E desc[UR34][R136.64], R15 ;  /* 0x0000000f88005986 */ /* 0x0083e2000c101922 */
[----:B------:R-:W-:-:S04]  /*35f50*/  ISETP.GE.AND P5, PT, R138, UR7, PT ;  /* 0x000000078a007c0c */ /* 0x000fc8000bfa6270 */
[----:B------:R-:W-:Y:S01]  /*35f60*/  ISETP.LT.AND P6, PT, R152, UR5, !P5 ;  /* 0x0000000598007c0c */ /* 0x000fe2000efc1270 */
[----:B------:R-:W-:Y:S01]  /*35f70*/  ULDC UR5, c[0x0][0x228] ;  /* 0x00008a0000057ab9 */ /* 0x000fe20000000800 */
[----:B-1----:R-:W3:Y:S01]  /*35f80*/  LDL.LU R15, [R1+0xe50] ;  /* 0x000e5000010f7983 */ /* 0x002ee20000300800 */
[----:B------:R-:W-:-:S03]  /*35f90*/  IMAD.WIDE R136, R19, 0x4, R2 ;  /* 0x0000000413887825 */ /* 0x000fc600078e0202 */
[----:B------:R-:W3:Y:S07]  /*35fa0*/  LDL.LU R147, [R1+0xc10] ;  /* 0x000c100001937983 */ /* 0x000eee0000300800 */
[----:B----4-:R1:W-:Y:S01]  /*35fb0*/  @P6 STG.E desc[UR34][R136.64], R16 ;  /* 0x0000001088006986 */ /* 0x0103e2000c101922 */
[----:B------:R-:W-:Y:S01]  /*35fc0*/  ISETP.LT.AND P6, PT, R154, UR5, !P5 ;  /* 0x000000059a007c0c */ /* 0x000fe2000efc1270 */
[----:B------:R-:W-:Y:S01]  /*35fd0*/  ULDC UR5, c[0x0][0x228] ;  /* 0x00008a0000057ab9 */ /* 0x000fe20000000800 */
[----:B-1----:R-:W-:-:S11]  /*35fe0*/  IMAD.WIDE R136, R19, 0x4, R4 ;  /* 0x0000000413887825 */ /* 0x002fd600078e0204 */
[----:B------:R1:W-:Y:S04]  /*35ff0*/  @P6 STG.E desc[UR34][R136.64], R14 ;  /* 0x0000000e88006986 */ /* 0x0003e8000c101922 */
[----:B-1----:R-:W4:Y:S01]  /*36000*/  LDL.LU R14, [R1+0x820] ;  /* 0x00082000010e7983 */ /* 0x002f220000300800 */
[----:B------:R-:W-:Y:S01]  /*36010*/  ISETP.LT.AND P6, PT, R156, UR5, !P5 ;  /* 0x000000059c007c0c */ /* 0x000fe2000efc1270 */
[----:B------:R-:W-:Y:S02]  /*36020*/  IMAD.WIDE R136, R19, 0x4, R6 ;  /* 0x0000000413887825 */ /* 0x000fe400078e0206 */
[----:B------:R-:W4:Y:S01]  /*36030*/  LDL.LU R16, [R1+0x1028] ;  /* 0x0010280001107983 */ /* 0x000f220000300800 */
[----:B------:R-:W-:Y:S01]  /*36040*/  ISETP.LT.AND P5, PT, R155, UR6, !P5 ;  /* 0x000000069b007c0c */ /* 0x000fe2000efa1270 */
[----:B------:R-:W-:Y:S01]  /*36050*/  VIADD R138, R23, 0x10 ;  /* 0x00000010178a7836 */ /* 0x000fe20000000000 */
[----:B------:R-:W-:Y:S01]  /*36060*/  ULDC.64 UR6, c[0x0][0x228] ;  /* 0x00008a0000067ab9 */ /* 0x000fe20000000a00 */
[----:B------:R-:W-:-:S06]  /*36070*/  ULDC UR5, c[0x0][0x228] ;  /* 0x00008a0000057ab9 */ /* 0x000fcc0000000800 */
        /* <DEDUP_REMOVED lines=10> */
[----:B------:R1:W-:Y:S01]  /*36120*/  @P6 STG.E desc[UR34][R136.64], R18 ;  /* 0x0000001288006986 */ /* 0x0003e2000c101922 */
[----:B------:R-:W-:Y:S01]  /*36130*/  ISETP.LT.AND P6, PT, R154, UR5, !P5 ;  /* 0x000000059a007c0c */ /* 0x000fe2000efc1270 */
[----:B------:R-:W-:Y:S02]  /*36140*/  ULDC UR5, c[0x0][0x228] ;  /* 0x00008a0000057ab9 */ /* 0x000fe40000000800 */
[----:B-1----:R-:W2:Y:S01]  /*36150*/  LDL.LU R18, [R1+0x220] ;  /* 0x0002200001127983 */ /* 0x002ea20000300800 */
[----:B------:R-:W-:-:S04]  /*36160*/  IMAD.WIDE R136, R146, 0x4, R4 ;  /* 0x0000000492887825 */ /* 0x000fc800078e0204 */
[----:B------:R-:W-:-:S05]  /*36170*/  VIADD R138, R23, 0x11 ;  /* 0x00000011178a7836 */ /* 0x000fca0000000000 */
[----:B---3--:R1:W-:Y:S01]  /*36180*/  @P6 STG.E desc[UR34][R136.64], R15 ;  /* 0x0000000f88006986 */ /* 0x0083e2000c101922 */
[----:B------:R-:W-:Y:S01]  /*36190*/  ISETP.LT.AND P6, PT, R156, UR5, !P5 ;  /* 0x000000059c007c0c */ /* 0x000fe2000efc1270 */
[----:B------:R-:W-:Y:S02]  /*361a0*/  ULDC UR5, c[0x0][0x22c] ;  /* 0x00008b0000057ab9 */ /* 0x000fe40000000800 */
[----:B-1----:R-:W3:Y:S01]  /*361b0*/  LDL.LU R15, [R1+0x20] ;  /* 0x00002000010f7983 */ /* 0x002ee20000300800 */
[----:B------:R-:W-:-:S09]  /*361c0*/  IMAD.WIDE R136, R146, 0x4, R6 ;  /* 0x0000000492887825 */ /* 0x000fd200078e0206 */
[----:B------:R1:W-:Y:S01]  /*361d0*/  @P6 STG.E desc[UR34][R136.64], R147 ;  /* 0x0000009388006986 */ /* 0x0003e2000c101922 */
[----:B------:R-:W-:Y:S01]  /*361e0*/  ISETP.LT.AND P5, PT, R155, UR6, !P5 ;  /* 0x000000069b007c0c */ /* 0x000fe2000efa1270 */
[----:B------:R-:W-:Y:S01]  /*361f0*/  ULDC UR6, c[0x0][0x228] ;  /* 0x00008a0000067ab9 */ /* 0x000fe20000000800 */
[----:B-1----:R-:W-:Y:S02]  /*36200*/  IMAD.WIDE R136, R146, 0x4, R8 ;  /* 0x0000000492887825 */ /* 0x002fe400078e0208 */
[----:B------:R-:W3:Y:S04]  /*36210*/  LDL.LU R146, [R1+0x1030] ;  /* 0x0010300001927983 */ /* 0x000ee80000300800 */
[----:B------:R-:W3:Y:S05]  /*36220*/  LDL.LU R147, [R1+0xe64] ;  /* 0x000e640001937983 */ /* 0x000eea0000300800 */
[----:B----4-:R1:W-:Y:S04]  /*36230*/  @P5 STG.E desc[UR34][R136.64], R14 ;  /* 0x0000000e88005986 */ /* 0x0103e8000c101922 */
        /* <DEDUP_REMOVED lines=19> */
[----:B------:R1:W-:Y:S02]  /*36370*/  @P6 STG.E desc[UR34][R136.64], R18 ;  /* 0x0000001288006986 */ /* 0x0003e4000c101922 */
[----:B-1----:R-:W-:Y:S02]  /*36380*/  IMAD.WIDE R136, R16, 0x4, R8 ;  /* 0x0000000410887825 */ /* 0x002fe400078e0208 */
[----:B------:R-:W2:Y:S04]  /*36390*/  LDL.LU R16, [R1+0x1034] ;  /* 0x0010340001107983 */ /* 0x000ea80000300800 */
[----:B------:R-:W2:Y:S04]  /*363a0*/  LDL.LU R18, [R1+0x624] ;  /* 0x0006240001127983 */ /* 0x000ea80000300800 */
[----:B---3--:R1:W-:Y:S01]  /*363b0*/  @P5 STG.E desc[UR34][R136.64], R15 ;  /* 0x0000000f88005986 */ /* 0x0083e2000c101922 */
[----:B------:R-:W-:Y:S01]  /*363c0*/  ISETP.GE.AND P5, PT, R138, UR5, PT ;  /* 0x000000058a007c0c */ /* 0x000fe2000bfa6270 */
[----:B------:R-:W-:-:S03]  /*363d0*/  ULDC UR5, c[0x0][0x228] ;  /* 0x00008a0000057ab9 */ /* 0x000fc60000000800 */
[----:B------:R-:W-:Y:S01]  /*363e0*/  ISETP.LT.AND P6, PT, R152, UR6, !P5 ;  /* 0x0000000698007c0c */ /* 0x000fe2000efc1270 */
[----:B-1----:R-:W3:Y:S01]  /*363f0*/  LDL.LU R15, [R1+0x424] ;  /* 0x00042400010f7983 */ /* 0x002ee20000300800 */
[----:B------:R-:W-:Y:S01]  /*36400*/  IMAD.WIDE R136, R19, 0x4, R2 ;  /* 0x0000000413887825 */ /* 0x000fe200078e0202 */
[----:B------:R-:W-:-:S10]  /*36410*/  ULDC.64 UR6, c[0x0][0x228] ;  /* 0x00008a0000067ab9 */ /* 0x000fd40000000a00 */
[----:B------:R1:W-:Y:S01]  /*36420*/  @P6 STG.E desc[UR34][R136.64], R147 ;  /* 0x0000009388006986 */ /* 0x0003e2000c101922 */
[----:B------:R-:W-:Y:S01]  /*36430*/  ISETP.LT.AND P6, PT, R154, UR5, !P5 ;  /* 0x000000059a007c0c */ /* 0x000fe2000efc1270 */
[----:B------:R-:W-:Y:S02]  /*36440*/  ULDC UR5, c[0x0][0x228] ;  /* 0x00008a0000057ab9 */ /* 0x000fe40000000800 */
[----:B-1----:R-:W3:Y:S01]  /*36450*/  LDL.LU R147, [R1+0x224] ;  /* 0x0002240001937983 */ /* 0x002ee20000300800 */
[----:B------:R-:W-:-:S09]  /*36460*/  IMAD.WIDE R136, R19, 0x4, R4 ;  /* 0x0000000413887825 */ /* 0x000fd200078e0204 */
[----:B----4-:R1:W-:Y:S04]  /*36470*/  @P6 STG.E desc[UR34][R136.64], R14 ;  /* 0x0000000e88006986 */ /* 0x0103e8000c101922 */
        /* <DEDUP_REMOVED lines=13> */
[----:B------:R-:W-:-:S04]  /*36550*/  ISETP.GE.AND P5, PT, R138, UR7, PT ;  /* 0x000000078a007c0c */ /* 0x000fc8000bfa6270 */
[----:B------:R-:W-:Y:S01]  /*36560*/  ISETP.LT.AND P6, PT, R152, UR5, !P5 ;  /* 0x0000000598007c0c */ /* 0x000fe2000efc1270 */
[----:B------:R-:W-:Y:S01]  /*36570*/  IMAD.WIDE R136, R146, 0x4, R2 ;  /* 0x0000000492887825 */ /* 0x000fe200078e0202 */
[----:B------:R-:W-:-:S11]  /*36580*/  ULDC UR5, c[0x0][0x228] ;  /* 0x00008a0000057ab9 */ /* 0x000fd60000000800 */
        /* <DEDUP_REMOVED lines=10> */
[----:B------:R-:W-:Y:S01]  /*36630*/  IMAD.WIDE R136, R146, 0x4, R6 ;  /* 0x0000000492887825 */ /* 0x000fe200078e0206 */
[----:B------:R-:W-:Y:S01]  /*36640*/  ISETP.LT.AND P5, PT, R155, UR6, !P5 ;  /* 0x000000069b007c0c */ /* 0x000fe2000efa1270 */
[----:B------:R-:W-:-:S07]  /*36650*/  ULDC.64 UR6, c[0x0][0x228] ;  /* 0x00008a0000067ab9 */ /* 0x000fce0000000a00 */
[----:B------:R1:W-:Y:S02]  /*36660*/  @P6 STG.E desc[UR34][R136.64], R147 ;  /* 0x0000009388006986 */ /* 0x0003e4000c101922 */
[----:B-1----:R-:W-:Y:S02]  /*36670*/  IMAD.WIDE R136, R146, 0x4, R8 ;  /* 0x0000000492887825 */ /* 0x002fe400078e0208 */
[----:B------:R-:W3:Y:S04]  /*36680*/  LDL.LU R146, [R1+0x103c] ;  /* 0x00103c0001927983 */ /* 0x000ee80000300800 */
[----:B------:R-:W3:Y:S04]  /*36690*/  LDL.LU R147, [R1+0x628] ;  /* 0x0006280001937983 */ /* 0x000ee80000300800 */
[----:B----4-:R1:W-:Y:S04]  /*366a0*/  @P5 STG.E desc[UR34][R136.64], R14 ;  /* 0x0000000e88005986 */ /* 0x0103e8000c101922 */
        /* <DEDUP_REMOVED lines=16> */
[----:B------:R-:W-:Y:S01]  /*367b0*/  ULDC UR6, c[0x0][0x228] ;  /* 0x00008a0000067ab9 */ /* 0x000fe20000000800 */
[----:B------:R-:W-:-:S08]  /*367c0*/  VIADD R138, R23, 0x15 ;  /* 0x00000015178a7836 */ /* 0x000fd00000000000 */
        /* <DEDUP_REMOVED lines=10> */
[----:B------:R-:W-:-:S10]  /*36870*/  ULDC UR6, c[0x0][0x228] ;  /* 0x00008a0000067ab9 */ /* 0x000fd40000000800 */
        /* <DEDUP_REMOVED lines=17> */
[----:B-1----:R-:W2:Y:S04]  /*36990*/  LDL.LU R17, [R1+0x42c] ;  /* 0x00042c0001117983 */ /* 0x002ea80000300800 */
[----:B------:R-:W2:Y:S01]  /*369a0*/  LDL.LU R20, [R1+0x22c] ;  /* 0x00022c0001147983 */ /* 0x000ea20000300800 */
        /* <DEDUP_REMOVED lines=8> */
[----:B------:R-:W-:Y:S01]  /*36a30*/  ULDC UR5, c[0x0][0x228] ;  /* 0x00008a0000057ab9 */ /* 0x000fe20000000800 */
[----:B-1----:R-:W-:-:S11]  /*36a40*/  IMAD.WIDE R136, R146, 0x4, R4 ;  /* 0x0000000492887825 */ /* 0x002fd600078e0204 */
[----:B---3--:R1:W-:Y:S01]  /*36a50*/  @P6 STG.E desc[UR34][R136.64], R15 ;  /* 0x0000000f88006986 */ /* 0x0083e2000c101922 */
[----:B------:R-:W-:Y:S01]  /*36a60*/  ISETP.LT.AND P6, PT, R156, UR5, !P5 ;  /* 0x000000059c007c0c */ /* 0x000fe2000efc1270 */
[----:B------:R-:W-:Y:S02]  /*36a70*/  ULDC UR5, c[0x0][0x228] ;  /* 0x00008a0000057ab9 */ /* 0x000fe40000000800 */
[----:B------:R-:W-:Y:S01]  /*36a80*/  ISETP.LT.AND P5, PT, R155, UR5, !P5 ;  /* 0x000000059b007c0c */ /* 0x000fe2000efa1270 */
[----:B------:R-:W-:Y:S01]  /*36a90*/  ULDC UR5, c[0x0][0x228] ;  /* 0x00008a0000057ab9 */ /* 0x000fe20000000800 */
[----:B-1----:R-:W3:Y:S01]  /*36aa0*/  LDL.LU R15, [R1+0x2c] ;  /* 0x00002c00010f7983 */ /* 0x002ee20000300800 */
[----:B------:R-:W-:-:S03]  /*36ab0*/  IMAD.WIDE R136, R146, 0x4, R6 ;  /* 0x0000000492887825 */ /* 0x000fc600078e0206 */
[----:B------:R-:W3:Y:S04]  /*36ac0*/  LDL.LU R18, [R1+0x1044] ;  /* 0x0010440001127983 */ /* 0x000ee80000300800 */
[----:B------:R1:W-:Y:S02]  /*36ad0*/  @P6 STG.E desc[UR34][R136.64], R147 ;  /* 0x0000009388006986 */ /* 0x0003e4000c101922 */
[----:B-1----:R-:W-:-:S05]  /*36ae0*/  IMAD.WIDE R136, R146, 0x4, R8 ;  /* 0x0000000492887825 */ /* 0x002fca00078e0208 */
[----:B----4-:R1:W-:Y:S04]  /*36af0*/  @P5 STG.E desc[UR34][R136.64], R14 ;  /* 0x0000000e88005986 */ /* 0x0103e8000c101922 */
[----:B-1----:R-:W4:Y:S01]  /*36b00*/  LDL.LU R14, [R1+0xe80] ;  /* 0x000e8000010e7983 */ /* 0x002f220000300800 */
[----:B------:R-:W-:-:S03]  /*36b10*/  ISETP.GE.AND P5, PT, R138, UR7, PT ;  /* 0x000000078a007c0c */ /* 0x000fc6000bfa6270 */
[----:B------:R-:W4:Y:S01]  /*36b20*/  LDL.LU R148, [R1+0xe70] ;  /* 0x000e700001947983 */ /* 0x000f220000300800 */
[----:B------:R-:W-:Y:S01]  /*36b30*/  ISETP.LT.AND P6, PT, R152, UR5, !P5 ;  /* 0x0000000598007c0c */ /* 0x000fe2000efc1270 */
[----:B------:R-:W-:Y:S01]  /*36b40*/  IMAD.WIDE R136, R16, 0x4, R2 ;  /* 0x0000000410887825 */ /* 0x000fe200078e0202 */
[----:B------:R-:W-:Y:S01]  /*36b50*/  ULDC UR5, c[0x0][0x228] ;  /* 0x00008a0000057ab9 */ /* 0x000fe20000000800 */
[----:B------:R-:W4:Y:S10]  /*36b60*/  LDL.LU R147, [R1+0xc20] ;  /* 0x000c200001937983 */ /* 0x000f340000300800 */
[----:B------:R1:W-:Y:S01]  /*36b70*/  @P6 STG.E desc[UR34][R136.64], R19 ;  /* 0x0000001388006986 */ /* 0x0003e2000c101922 */
[----:B------:R-:W-:Y:S01]  /*36b80*/  ISETP.LT.AND P6, PT, R154, UR5, !P5 ;  /* 0x000000059a007c0c */ /* 0x000fe2000efc1270 */
[----:B------:R-:W-:Y:S01]  /*36b90*/  ULDC UR5, c[0x0][0x228] ;  /* 0x00008a0000057ab9 */ /* 0x000fe20000000800 */
[----:B-1----:R-:W-:-:S11]  /*36ba0*/  IMAD.WIDE R136, R16, 0x4, R4 ;  /* 0x0000000410887825 */ /* 0x002fd600078e0204 */
[----:B--2---:R1:W-:Y:S01]  /*36bb0*/  @P6 STG.E desc[UR34][R136.64], R17 ;  /* 0x0000001188006986 */ /* 0x0043e2000c101922 */
[----:B------:R-:W-:Y:S01]  /*36bc0*/  ISETP.LT.AND P6, PT, R156, UR5, !P5 ;  /* 0x000000059c007c0c */ /* 0x000fe2000efc1270 */
[----:B------:R-:W-:Y:S02]  /*36bd0*/  VIADD R138, R23, 0x18 ;  /* 0x00000018178a7836 */ /* 0x000fe40000000000 */
[----:B-1----:R-:W2:Y:S01]  /*36be0*/  LDL.LU R17, [R1+0xa20] ;  /* 0x000a200001117983 */ /* 0x002ea20000300800 */
[C---:B------:R-:W-:Y:S01]  /*36bf0*/  IMAD.WIDE R136, R16.reuse, 0x4, R6 ;  /* 0x0000000410887825 */ /* 0x040fe200078e0206 */
[----:B------:R-:W-:Y:S02]  /*36c00*/  ULDC UR5, c[0x0][0x228] ;  /* 0x00008a0000057ab9 */ /* 0x000fe40000000800 */
[----:B------:R-:W2:Y:S06]  /*36c10*/  LDL.LU R19, [R1+0x1048] ;  /* 0x0010480001137983 */ /* 0x000eac0000300800 */
[----:B------:R1:W-:Y:S02]  /*36c20*/  @P6 STG.E desc[UR34][R136.64], R20 ;  /* 0x0000001488006986 */ /* 0x0003e4000c101922 */
[----:B-1----:R-:W-:-:S02]  /*36c30*/  IMAD.WIDE R136, R16, 0x4, R8 ;  /* 0x0000000410887825 */ /* 0x002fc400078e0208 */
[----:B------:R-:W2:Y:S01]  /*36c40*/  LDL.LU R16, [R1+0x830] ;  /* 0x0008300001107983 */ /* 0x000ea20000300800 */
[----:B------:R-:W-:Y:S01]  /*36c50*/  ISETP.LT.AND P5, PT, R155, UR6, !P5 ;  /* 0x000000069b007c0c */ /* 0x000fe2000efa1270 */
[----:B------:R-:W-:Y:S02]  /*36c60*/  ULDC.64 UR6, c[0x0][0x228] ;  /* 0x00008a0000067ab9 */ /* 0x000fe40000000a00 */
[----:B------:R-:W2:Y:S04]  /*36c70*/  LDL.LU R146, [R1+0x630] ;  /* 0x0006300001927983 */ /* 0x000ea80000300800 */
[----:B------:R-:W2:Y:S06]  /*36c80*/  LDL.LU R20, [R1+0x430] ;  /* 0x0004300001147983 */ /* 0x000eac0000300800 */
[----:B---3--:R1:W-:Y:S01]  /*36c90*/  @P5 STG.E desc[UR34][R136.64], R15 ;  /* 0x0000000f88005986 */ /* 0x0083e2000c101922 */
[----:B------:R-:W-:-:S04]  /*36ca0*/  ISETP.GE.AND P5, PT, R138, UR7, PT ;  /* 0x000000078a007c0c */ /* 0x000fc8000bfa6270 */
[----:B------:R-:W-:Y:S01]  /*36cb0*/  ISETP.LT.AND P6, PT, R152, UR5, !P5 ;  /* 0x0000000598007c0c */ /* 0x000fe2000efc1270 */
[----:B------:R-:W-:Y:S01]  /*36cc0*/  ULDC UR5, c[0x0][0x228] ;  /* 0x00008a0000057ab9 */ /* 0x000fe20000000800 */
[----:B-1----:R-:W-:Y:S01]  /*36cd0*/  IMAD.WIDE R136, R18, 0x4, R2 ;  /* 0x0000000412887825 */ /* 0x002fe200078e0202 */
[----:B------:R-:W3:Y:S10]  /*36ce0*/  LDL.LU R15, [R1+0x104c] ;  /* 0x00104c00010f7983 */ /* 0x000ef40000300800 */
[----:B----4-:R1:W-:Y:S04]  /*36cf0*/  @P6 STG.E desc[UR34][R136.64], R14 ;  /* 0x0000000e88006986 */ /* 0x0103e8000c101922 */
[----:B-1----:R-:W4:Y:S01]  /*36d00*/  LDL.LU R14, [R1+0x230] ;  /* 0x00023000010e7983 */ /* 0x002f220000300800 */
[----:B------:R-:W-:Y:S01]  /*36d10*/  ISETP.LT.AND P6, PT, R154, UR5, !P5 ;  /* 0x000000059a007c0c */ /* 0x000fe2000efc1270 */
[----:B------:R-:W-:Y:S01]  /*36d20*/  IMAD.WIDE R136, R18, 0x4, R4 ;  /* 0x0000000412887825 */ /* 0x000fe200078e0204 */
[----:B------:R-:W-:-:S11]  /*36d30*/  ULDC UR5, c[0x0][0x228] ;  /* 0x00008a0000057ab9 */ /* 0x000fd60000000800 */
[----:B------:R1:W-:Y:S01]  /*36d40*/  @P6 STG.E desc[UR34][R136.64], R148 ;  /* 0x0000009488006986 */ /* 0x0003e2000c101922 */
[----:B------:R-:W-:Y:S01]  /*36d50*/  ISETP.LT.AND P6, PT, R156, UR5, !P5 ;  /* 0x000000059c007c0c */ /* 0x000fe2000efc1270 */
[----:B------:R-:W-:Y:S01]  /*36d60*/  VIADD R138, R23, 0x19 ;  /* 0x00000019178a7836 */ /* 0x000fe20000000000 */
[----:B------:R-:W-:Y:S01]  /*36d70*/  ISETP.LT.AND P5, PT, R155, UR6, !P5 ;  /* 0x000000069b007c0c */ /* 0x000fe2000efa1270 */
[----:B------:R-:W-:Y:S01]  /*36d80*/  ULDC UR5, c[0x0][0x22c] ;  /* 0x00008b0000057ab9 */ /* 0x000fe20000000800 */
[----:B------:R-:W-:Y:S01]  /*36d90*/  ULDC UR6, c[0x0][0x228] ;  /* 0x00008a0000067ab9 */ /* 0x000fe20000000800 */
[----:B-1----:R-:W-:-:S08]  /*36da0*/  IMAD.WIDE R136, R18, 0x4, R6 ;  /* 0x0000000412887825 */ /* 0x002fd000078e0206 */
[----:B------:R1:W-:Y:S02]  /*36db0*/  @P6 STG.E desc[UR34][R136.64], R147 ;  /* 0x0000009388006986 */ /* 0x0003e4000c101922 */
[----:B-1----:R-:W-:Y:S02]  /*36dc0*/  IMAD.WIDE R136, R18, 0x4, R8 ;  /* 0x0000000412887825 */ /* 0x002fe400078e0208 */
[----:B------:R-:W3:Y:S04]  /*36dd0*/  LDL.LU R18, [R1+0xe84] ;  /* 0x000e840001127983 */ /* 0x000ee80000300800 */
[----:B--2---:R1:W-:Y:S01]  /*36de0*/  @P5 STG.E desc[UR34][R136.64], R17 ;  /* 0x0000001188005986 */ /* 0x0043e2000c101922 */
[----:B------:R-:W-:Y:S01]  /*36df0*/  ISETP.GE.AND P5, PT, R138, UR5, PT ;  /* 0x000000058a007c0c */ /* 0x000fe2000bfa6270 */
[----:B------:R-:W-:-:S03]  /*36e00*/  ULDC UR5, c[0x0][0x228] ;  /* 0x00008a0000057ab9 */ /* 0x000fc60000000800 */
[----:B------:R-:W-:Y:S01]  /*36e10*/  ISETP.LT.AND P6, PT, R152, UR6, !P5 ;  /* 0x0000000698007c0c */ /* 0x000fe2000efc1270 */
[----:B-1----:R-:W2:Y:S01]  /*36e20*/  LDL.LU R17, [R1+0xe74] ;  /* 0x000e740001117983 */ /* 0x002ea20000300800 */
[----:B------:R-:W-:Y:S01]  /*36e30*/  IMAD.WIDE R136, R19, 0x4, R2 ;  /* 0x0000000413887825 */ /* 0x000fe200078e0202 */
[----:B------:R-:W-:-:S10]  /*36e40*/  ULDC UR6, c[0x0][0x228] ;  /* 0x00008a0000067ab9 */ /* 0x000fd40000000800 */
[----:B------:R1:W-:Y:S04]  /*36e50*/  @P6 STG.E desc[UR34][R136.64], R16 ;  /* 0x0000001088006986 */ /* 0x0003e8000c101922 */
[----:B-1----:R-:W2:Y:S01]  /*36e60*/  LDL.LU R16, [R1+0xc24] ;  /* 0x000c240001107983 */ /* 0x002ea20000300800 */
[----:B------:R-:W-:Y:S01]  /*36e70*/  ISETP.LT.AND P6, PT, R154, UR5, !P5 ;  /* 0x000000059a007c0c */ /* 0x000fe2000efc1270 */
[----:B------:R-:W-:Y:S01]  /*36e80*/  IMAD.WIDE R136, R19, 0x4, R4 ;  /* 0x0000000413887825 */ /* 0x000fe200078e0204 */
[----:B------:R-:W-:Y:S01]  /*36e90*/  ULDC UR5, c[0x0][0x228] ;  /* 0x00008a0000057ab9 */ /* 0x000fe20000000800 */
[----:B------:R-:W2:Y:S10]  /*36ea0*/  LDL.LU R149, [R1+0x1054] ;  /* 0x0010540001957983 */ /* 0x000eb40000300800 */
[----:B------:R1:W-:Y:S01]  /*36eb0*/  @P6 STG.E desc[UR34][R136.64], R146 ;  /* 0x0000009288006986 */ /* 0x0003e2000c101922 */
[----:B------:R-:W-:Y:S01]  /*36ec0*/  ISETP.LT.AND P6, PT, R156, UR5, !P5 ;  /* 0x000000059c007c0c */ /* 0x000fe2000efc1270 */
[----:B------:R-:W-:-:S02]  /*36ed0*/  ULDC UR5, c[0x0][0x228] ;  /* 0x00008a0000057ab9 */ /* 0x000fc40000000800 */
[----:B------:R-:W-:Y:S01]  /*36ee0*/  ISETP.LT.AND P5, PT, R155, UR5, !P5 ;  /* 0x000000059b007c0c */ /* 0x000fe2000efa1270 */
[----:B------:R-:W-:Y:S01]  /*36ef0*/  VIADD R138, R23, 0x1a ;  /* 0x0000001a178a7836 */ /* 0x000fe20000000000 */
[----:B------:R-:W-:Y:S01]  /*36f00*/  ULDC UR5, c[0x0][0x22c] ;  /* 0x00008b0000057ab9 */ /* 0x000fe20000000800 */
[----:B-1----:R-:W-:-:S07]  /*36f10*/  IMAD.WIDE R136, R19, 0x4, R6 ;  /* 0x0000000413887825 */ /* 0x002fce00078e0206 */
[----:B------:R1:W-:Y:S02]  /*36f20*/  @P6 STG.E desc[UR34][R136.64], R20 ;  /* 0x0000001488006986 */ /* 0x0003e4000c101922 */
[----:B-1----:R-:W-:-:S05]  /*36f30*/  IMAD.WIDE R136, R19, 0x4, R8 ;  /* 0x0000000413887825 */ /* 0x002fca00078e0208 */
[----:B----4-:R1:W-:Y:S04]  /*36f40*/  @P5 STG.E desc[UR34][R136.64], R14 ;  /* 0x0000000e88005986 */ /* 0x0103e8000c101922 */
[----:B-1----:R-:W4:Y:S04]  /*36f50*/  LDL.LU R14, [R1+0xa24] ;  /* 0x000a2400010e7983 */ /* 0x002f280000300800 */
[----:B------:R-:W4:Y:S01]  /*36f60*/  LDL.LU R144, [R1+0x1050] ;  /* 0x0010500001907983 */ /* 0x000f220000300800 */
[----:B------:R-:W-:Y:S01]  /*36f70*/  ISETP.GE.AND P5, PT, R138, UR5, PT ;  /* 0x000000058a007c0c */ /* 0x000fe2000bfa6270 */
[----:B---3--:R-:W-:Y:S01]  /*36f80*/  IMAD.WIDE R136, R15, 0x4, R2 ;  /* 0x000000040f887825 */ /* 0x008fe200078e0202 */
[----:B------:R-:W-:Y:S01]  /*36f90*/  ULDC UR5, c[0x0][0x228] ;  /* 0x00008a0000057ab9 */ /* 0x000fe20000000800 */
[----:B------:R-:W3:Y:S04]  /*36fa0*/  LDL.LU R138, [R1+0x834] ;  /* 0x00083400018a7983 */ /* 0x000ee80000300800 */
[----:B------:R-:W3:Y:S04]  /*36fb0*/  LDL.LU R252, [R1+0x634] ;  /* 0x0006340001fc7983 */ /* 0x000ee80000300800 */
[----:B------:R-:W3:Y:S04]  /*36fc0*/  LDL.LU R159, [R1+0x434] ;  /* 0x00043400019f7983 */ /* 0x000ee80000300800 */
[----:B------:R-:W3:Y:S04]  /*36fd0*/  LDL.LU R145, [R1+0x234] ;  /* 0x0002340001917983 */ /* 0x000ee80000300800 */
[----:B------:R-:W3:Y:S04]  /*36fe0*/  LDL.LU R139, [R1+0xe88] ;  /* 0x000e8800018b7983 */ /* 0x000ee80000300800 */
[----:B------:R-:W3:Y:S01]  /*36ff0*/  LDL.LU R153, [R1+0xe78] ;  /* 0x000e780001997983 */ /* 0x000ee20000300800 */
[----:B------:R-:W-:-:S03]  /*37000*/  ISETP.LT.AND P6, PT, R152, UR6, !P5 ;  /* 0x0000000698007c0c */ /* 0x000fc6000efc1270 */
[----:B------:R-:W3:Y:S04]  /*37010*/  LDL.LU R151, [R1+0xc28] ;  /* 0x000c280001977983 */ /* 0x000ee80000300800 */
[----:B------:R-:W3:Y:S04]  /*37020*/  LDL.LU R150, [R1+0xa28] ;  /* 0x000a280001967983 */ /* 0x000ee80000300800 */
[----:B------:R-:W3:Y:S04]  /*37030*/  LDL.LU R148, [R1+0x838] ;  /* 0x0008380001947983 */ /* 0x000ee80000300800 */
[----:B------:R1:W-:Y:S01]  /*37040*/  @P6 STG.E desc[UR34][R136.64], R18 ;  /* 0x0000001288006986 */ /* 0x0003e2000c101922 */
[----:B------:R-:W-:Y:S01]  /*37050*/  ISETP.LT.AND P6, PT, R154, UR5, !P5 ;  /* 0x000000059a007c0c */ /* 0x000fe2000efc1270 */
[----:B------:R-:W-:-:S02]  /*37060*/  ULDC UR5, c[0x0][0x228] ;  /* 0x00008a0000057ab9 */ /* 0x000fc40000000800 */
[----:B------:R-:W3:Y:S04]  /*37070*/  LDL.LU R147, [R1+0x638] ;  /* 0x0006380001937983 */ /* 0x000ee80000300800 */
[----:B------:R-:W3:Y:S04]  /*37080*/  LDL.LU R20, [R1+0x438] ;  /* 0x0004380001147983 */ /* 0x000ee80000300800 */
[----:B------:R-:W3:Y:S01]  /*37090*/  LDL.LU R19, [R1+0x1058] ;  /* 0x0010580001137983 */ /* 0x000ee20000300800 */
[----:B-1----:R-:W-:-:S03]  /*370a0*/  IMAD.WIDE R136, R15, 0x4, R4 ;  /* 0x000000040f887825 */ /* 0x002fc600078e0204 */
[----:B------:R-:W3:Y:S04]  /*370b0*/  LDL.LU R18, [R1+0x238] ;  /* 0x0002380001127983 */ /* 0x000ee80000300800 */
[----:B--2---:R1:W-:Y:S01]  /*370c0*/  @P6 STG.E desc[UR34][R136.64], R17 ;  /* 0x0000001188006986 */ /* 0x0043e2000c101922 */
[----:B------:R-:W-:Y:S01]  /*370d0*/  ISETP.LT.AND P6, PT, R156, UR5, !P5 ;  /* 0x000000059c007c0c */ /* 0x000fe2000efc1270 */
[----:B------:R-:W-:Y:S01]  /*370e0*/  ULDC UR5, c[0x0][0x228] ;  /* 0x00008a0000057ab9 */ /* 0x000fe20000000800 */
[C---:B-1----:R-:W-:Y:S01]  /*370f0*/  IMAD.WIDE R136, R15.reuse, 0x4, R6 ;  /* 0x000000040f887825 */ /* 0x042fe200078e0206 */
[----:B------:R-:W2:Y:S10]  /*37100*/  LDL.LU R17, [R1+0xe8c] ;  /* 0x000e8c0001117983 */ /* 0x000eb40000300800 */
[----:B------:R1:W-:Y:S02]  /*37110*/  @P6 STG.E desc[UR34][R136.64], R16 ;  /* 0x0000001088006986 */ /* 0x0003e4000c101922 */
[----:B-1----:R-:W-:-:S02]  /*37120*/  IMAD.WIDE R136, R15, 0x4, R8 ;  /* 0x000000040f887825 */ /* 0x002fc400078e0208 */
[----:B------:R-:W2:Y:S04]  /*37130*/  LDL.LU R16, [R1+0xe7c] ;  /* 0x000e7c0001107983 */ /* 0x000ea80000300800 */
[----:B------:R-:W2:Y:S04]  /*37140*/  LDL.LU R15, [R1+0xc2c] ;  /* 0x000c2c00010f7983 */ /* 0x000ea80000300800 */
[----:B------:R-:W2:Y:S01]  /*37150*/  LDL.LU R146, [R1+0x105c] ;  /* 0x00105c0001927983 */ /* 0x000ea20000300800 */
[----:B------:R-:W-:Y:S01]  /*37160*/  ISETP.LT.AND P5, PT, R155, UR5, !P5 ;  /* 0x000000059b007c0c */ /* 0x000fe2000efa1270 */
[----:B------:R-:W-:Y:S01]  /*37170*/  ULDC UR5, c[0x0][0x228] ;  /* 0x00008a0000057ab9 */ /* 0x000fe20000000800 */
[----:B------:R-:W-:-:S11]  /*37180*/  LOP3.LUT P6, RZ, R0, 0x400, RZ, 0xc0, !PT ;  /* 0x0000040000ff7812 */ /* 0x000fd600078cc0ff */
[----:B----4-:R1:W-:Y:S01]  /*37190*/  @P5 STG.E desc[UR34][R136.64], R14 ;  /* 0x0000000e88005986 */ /* 0x0103e2000c101922 */
[----:B------:R-:W-:Y:S01]  /*371a0*/  ISETP.LT.AND P5, PT, R152, UR5, !P4 ;  /* 0x0000000598007c0c */ /* 0x000fe2000e7a1270 */
[----:B------:R-:W-:Y:S02]  /*371b0*/  ULDC UR5, c[0x0][0x228] ;  /* 0x00008a0000057ab9 */ /* 0x000fe40000000800 */
[----:B------:R-:W-:Y:S01]  /*371c0*/  ISETP.LT.AND P4, PT, R154, UR5, !P4 ;  /* 0x000000059a007c0c */ /* 0x000fe2000e781270 */
[----:B------:R-:W-:Y:S01]  /*371d0*/  ULDC UR5, c[0x0][0x22c] ;  /* 0x00008b0000057ab9 */ /* 0x000fe20000000800 */
[C---:B-1----:R-:W-:Y:S01]  /*371e0*/  IMAD.WIDE R136, R144.reuse, 0x4, R2 ;  /* 0x0000000490887825 */ /* 0x042fe200078e0202 */
[----:B------:R-:W4:Y:S07]  /*371f0*/  LDL.LU R14, [R1+0x146c] ;  /* 0x00146c00010e7983 */ /* 0x000f2e0000300800 */
[----:B---3--:R1:W-:Y:S02]  /*37200*/  @P5 STG.E desc[UR34][R136.64], R138 ;  /* 0x0000008a88005986 */ /* 0x0083e4000c101922 */
[----:B-1----:R-:W-:-:S05]  /*37210*/  IMAD.WIDE R136, R144, 0x4, R4 ;  /* 0x0000000490887825 */ /* 0x002fca00078e0204 */
[----:B------:R1:W-:Y:S02]  /*37220*/  @P4 STG.E desc[UR34][R136.64], R252 ;  /* 0x000000fc88004986 */ /* 0x0003e4000c101922 */
[----:B-1----:R-:W-:-:S05]  /*37230*/  IMAD.WIDE R136, R144, 0x4, R6 ;  /* 0x0000000490887825 */ /* 0x002fca00078e0206 */
[----:B------:R1:W-:Y:S02]  /*37240*/  @P3 STG.E desc[UR34][R136.64], R159 ;  /* 0x0000009f88003986 */ /* 0x0003e4000c101922 */
[----:B-1----:R-:W-:-:S05]  /*37250*/  IMAD.WIDE R136, R144, 0x4, R8 ;  /* 0x0000000490887825 */ /* 0x002fca00078e0208 */
[----:B------:R1:W-:Y:S02]  /*37260*/  @P2 STG.E desc[UR34][R136.64], R145 ;  /* 0x0000009188002986 */ /* 0x0003e4000c101922 */
[----:B-1----:R-:W-:-:S05]  /*37270*/  IMAD.WIDE R136, R149, 0x4, R2 ;  /* 0x0000000495887825 */ /* 0x002fca00078e0202 */
[----:B------:R1:W-:Y:S02]  /*37280*/  @P1 STG.E desc[UR34][R136.64], R139 ;  /* 0x0000008b88001986 */ /* 0x0003e4000c101922 */
[----:B-1----:R-:W-:-:S05]  /*37290*/  IMAD.WIDE R136, R149, 0x4, R4 ;  /* 0x0000000495887825 */ /* 0x002fca00078e0204 */
[----:B------:R1:W-:Y:S01]  /*372a0*/  @P0 STG.E desc[UR34][R136.64], R153 ;  /* 0x0000009988000986 */ /* 0x0003e2000c101922 */
[----:B------:R-:W-:Y:S01]  /*372b0*/  LOP3.LUT P0, RZ, R158, 0x2, RZ, 0xc0, !PT ;  /* 0x000000029eff7812 */ /* 0x000fe2000780c0ff */
[----:B-1----:R-:W-:-:S12]  /*372c0*/  IMAD.WIDE R136, R149, 0x4, R6 ;  /* 0x0000000495887825 */ /* 0x002fd800078e0206 */
[----:B------:R1:W-:Y:S01]  /*372d0*/  @P0 STG.E desc[UR34][R136.64], R151 ;  /* 0x0000009788000986 */ /* 0x0003e2000c101922 */
[----:B------:R-:W-:Y:S02]  /*372e0*/  LOP3.LUT P0, RZ, R158, 0x1, RZ, 0xc0, !PT ;  /* 0x000000019eff7812 */ /* 0x000fe4000780c0ff */
[C---:B------:R-:W-:Y:S02]  /*372f0*/  LOP3.LUT P1, RZ, R0.reuse, 0x8, RZ, 0xc0, !PT ;  /* 0x0000000800ff7812 */ /* 0x040fe4000782c0ff */
[----:B------:R-:W-:Y:S01]  /*37300*/  LOP3.LUT P2, RZ, R0, 0x10, RZ, 0xc0, !PT ;  /* 0x0000001000ff7812 */ /* 0x000fe2000784c0ff */
[----:B-1----:R-:W-:-:S08]  /*37310*/  IMAD.WIDE R136, R149, 0x4, R8 ;  /* 0x0000000495887825 */ /* 0x002fd000078e0208 */
[----:B------:R1:W-:Y:S01]  /*37320*/  @P0 STG.E desc[UR34][R136.64], R150 ;  /* 0x0000009688000986 */ /* 0x0003e2000c101922 */
[----:B------:R-:W-:Y:S01]  /*37330*/  LOP3.LUT P3, RZ, R0, 0x20, RZ, 0xc0, !PT ;  /* 0x0000002000ff7812 */ /* 0x000fe2000786c0ff */
[----:B-1----:R-:W-:-:S05]  /*37340*/  IMAD.WIDE R136, R19, 0x4, R2 ;  /* 0x0000000413887825 */ /* 0x002fca00078e0202 */
[----:B------:R1:W-:Y:S01]  /*37350*/  @P1 STG.E desc[UR34][R136.64], R148 ;  /* 0x0000009488001986 */ /* 0x0003e2000c101922 */
[----:B------:R-:W-:Y:S01]  /*37360*/  LOP3.LUT P4, RZ, R0, 0x100, RZ, 0xc0, !PT ;  /* 0x0000010000ff7812 */ /* 0x000fe2000788c0ff */
[----:B-1----:R-:W-:-:S05]  /*37370*/  IMAD.WIDE R136, R19, 0x4, R4 ;  /* 0x0000000413887825 */ /* 0x002fca00078e0204 */
[----:B------:R1:W-:Y:S01]  /*37380*/  @P2 STG.E desc[UR34][R136.64], R147 ;  /* 0x0000009388002986 */ /* 0x0003e2000c101922 */
[----:B------:R-:W-:Y:S01]  /*37390*/  LOP3.LUT P5, RZ, R0, 0x200, RZ, 0xc0, !PT ;  /* 0x0000020000ff7812 */ /* 0x000fe200078ac0ff */
[----:B-1----:R-:W-:-:S05]  /*373a0*/  IMAD.WIDE R136, R19, 0x4, R6 ;  /* 0x0000000413887825 */ /* 0x002fca00078e0206 */
[----:B------:R1:W-:Y:S02]  /*373b0*/  @P3 STG.E desc[UR34][R136.64], R20 ;  /* 0x0000001488003986 */ /* 0x0003e4000c101922 */
[----:B-1----:R-:W-:Y:S02]  /*373c0*/  IMAD.WIDE R136, R19, 0x4, R8 ;  /* 0x0000000413887825 */ /* 0x002fe400078e0208 */
[----:B------:R-:W3:Y:S04]  /*373d0*/  LDL.LU R20, [R1+0xa2c] ;  /* 0x000a2c0001147983 */ /* 0x000ee80000300800 */
[----:B------:R2:W-:Y:S04]  /*373e0*/  @P4 STG.E desc[UR34][R136.64], R18 ;  /* 0x0000001288004986 */ /* 0x0005e8000c101922 */
[----:B------:R-:W4:Y:S01]  /*373f0*/  LDL.LU R19, [R1+0x83c] ;  /* 0x00083c0001137983 */ /* 0x000f220000300800 */
[----:B--2---:R-:W-:-:S03]  /*37400*/  IMAD.WIDE R136, R146, 0x4, R2 ;  /* 0x0000000492887825 */ /* 0x004fc600078e0202 */
[----:B------:R-:W2:Y:S04]  /*37410*/  LDL.LU R18, [R1+0x63c] ;  /* 0x00063c0001127983 */ /* 0x000ea80000300800 */
[----:B------:R1:W-:Y:S02]  /*37420*/  @P5 STG.E desc[UR34][R136.64], R17 ;  /* 0x0000001188005986 */ /* 0x0003e4000c101922 */
[----:B-1----:R-:W-:Y:S02]  /*37430*/  IMAD.WIDE R136, R146, 0x4, R4 ;  /* 0x0000000492887825 */ /* 0x002fe400078e0204 */
[----:B------:R-:W2:Y:S04]  /*37440*/  LDL.LU R17, [R1+0x43c] ;  /* 0x00043c0001117983 */ /* 0x000ea80000300800 */
[----:B------:R1:W-:Y:S04]  /*37450*/  @P6 STG.E desc[UR34][R136.64], R16 ;  /* 0x0000001088006986 */ /* 0x0003e8000c101922 */
[----:B-1----:R-:W4:Y:S01]  /*37460*/  LDL.LU R16, [R1+0x1060] ;  /* 0x0010600001107983 */ /* 0x002f220000300800 */
[----:B------:R-:W-:Y:S01]  /*37470*/  LOP3.LUT P0, RZ, R22, 0x80000000, RZ, 0xc0, !PT ;  /* 0x8000000016ff7812 */ /* 0x000fe2000780c0ff */
[----:B------:R-:W-:-:S12]  /*37480*/  IMAD.WIDE R136, R146, 0x4, R6 ;  /* 0x0000000492887825 */ /* 0x000fd800078e0206 */
[----:B------:R1:W-:Y:S04]  /*37490*/  @P0 STG.E desc[UR34][R136.64], R15 ;  /* 0x0000000f88000986 */ /* 0x0003e8000c101922 */
[----:B-1----:R-:W2:Y:S04]  /*374a0*/  LDL.LU R15, [R1+0x23c] ;  /* 0x00023c00010f7983 */ /* 0x002ea80000300800 */
[----:B------:R-:W2:Y:S04]  /*374b0*/  LDL.LU R145, [R1+0x1064] ;  /* 0x0010640001917983 */ /* 0x000ea80000300800 */
[----:B------:R-:W2:Y:S04]  /*374c0*/  LDL.LU R252, [R1+0xe90] ;  /* 0x000e900001fc7983 */ /* 0x000ea80000300800 */
[----:B------:R-:W2:Y:S01]  /*374d0*/  LDL.LU R159, [R1+0xc30] ;  /* 0x000c3000019f7983 */ /* 0x000ea20000300800 */
[----:B------:R-:W-:-:S03]  /*374e0*/  LOP3.LUT P1, RZ, R0, 0x1000000, RZ, 0xc0, !PT ;  /* 0x0100000000ff7812 */ /* 0x000fc6000782c0ff */
[----:B------:R-:W2:Y:S01]  /*374f0*/  LDL.LU R144, [R1+0xa30] ;  /* 0x000a300001907983 */ /* 0x000ea20000300800 */
[----:B------:R-:W-:-:S03]  /*37500*/  LOP3.LUT R22, R22, 0xff7fffff, RZ, 0xc0, !PT ;  /* 0xff7fffff16167812 */ /* 0x000fc600078ec0ff */
[----:B------:R-:W2:Y:S04]  /*37510*/  LDL.LU R139, [R1+0x840] ;  /* 0x00084000018b7983 */ /* 0x000ea80000300800 */
[----:B------:R-:W2:Y:S02]  /*37520*/  LDL.LU R150, [R1+0x1068] ;  /* 0x0010680001967983 */ /* 0x000ea40000300800 */
[----:B------:R-:W-:Y:S02]  /*37530*/  @P1 LOP3.LUT R22, R22, 0x800000, RZ, 0xfc, !PT ;  /* 0x0080000016161812 */ /* 0x000fe400078efcff */
[----:B------:R-:W-:Y:S01]  /*37540*/  LOP3.LUT P1, RZ, R0, 0x800000, RZ, 0xc0, !PT ;  /* 0x0080000000ff7812 */ /* 0x000fe2000782c0ff */
[----:B------:R-:W2:Y:S01]  /*37550*/  LDL.LU R153, [R1+0x640] ;  /* 0x0006400001997983 */ /* 0x000ea20000300800 */
[----:B------:R-:W-:-:S03]  /*37560*/  LOP3.LUT R22, R22, 0xfeffffff, RZ, 0xc0, !PT ;  /* 0xfeffffff16167812 */ /* 0x000fc600078ec0ff */
[----:B------:R-:W2:Y:S01]  /*37570*/  LDL.LU R151, [R1+0x440] ;  /* 0x0004400001977983 */ /* 0x000ea20000300800 */
[C---:B------:R-:W-:Y:S02]  /*37580*/  LOP3.LUT P4, RZ, R0.reuse, 0x1000, RZ, 0xc0, !PT ;  /* 0x0000100000ff7812 */ /* 0x040fe4000788c0ff */
[----:B------:R-:W-:Y:S01]  /*37590*/  LOP3.LUT P5, RZ, R0, 0x2000, RZ, 0xc0, !PT ;  /* 0x0000200000ff7812 */ /* 0x000fe200078ac0ff */
[----:B------:R-:W2:Y:S04]  /*375a0*/  LDL.LU R149, [R1+0x240] ;  /* 0x0002400001957983 */ /* 0x000ea80000300800 */
[----:B------:R-:W-:Y:S02]  /*375b0*/  @P1 LOP3.LUT R22, R22, 0x1000000, RZ, 0xfc, !PT ;  /* 0x0100000016161812 */ /* 0x000fe400078efcff */
[----:B------:R-:W-:-:S02]  /*375c0*/  LOP3.LUT P1, RZ, R0, 0x400000, RZ, 0xc0, !PT ;  /* 0x0040000000ff7812 */ /* 0x000fc4000782c0ff */
[----:B------:R-:W-:-:S11]  /*375d0*/  LOP3.LUT R22, R22, 0xfdffffff, RZ, 0xc0, !PT ;  /* 0xfdffffff16167812 */ /* 0x000fd600078ec0ff */
[----:B------:R-:W-:Y:S02]  /*375e0*/  @P1 LOP3.LUT R22, R22, 0x2000000, RZ, 0xfc, !PT ;  /* 0x0200000016161812 */ /* 0x000fe400078efcff */
[----:B------:R-:W-:Y:S02]  /*375f0*/  LOP3.LUT P1, RZ, R0, 0x200000, RZ, 0xc0, !PT ;  /* 0x0020000000ff7812 */ /* 0x000fe4000782c0ff */
[----:B------:R-:W-:Y:S01]  /*37600*/  LOP3.LUT R22, R22, 0xfbffffff, RZ, 0xc0, !PT ;  /* 0xfbffffff16167812 */ /* 0x000fe200078ec0ff */
[----:B------:R-:W-:-:S10]  /*37610*/  IMAD.WIDE R136, R146, 0x4, R8 ;  /* 0x0000000492887825 */ /* 0x000fd400078e0208 */
[----:B------:R-:W-:Y:S02]  /*37620*/  @P1 LOP3.LUT R22, R22, 0x4000000, RZ, 0xfc, !PT ;  /* 0x0400000016161812 */ /* 0x000fe400078efcff */
[----:B------:R-:W-:Y:S02]  /*37630*/  LOP3.LUT P1, RZ, R0, 0x100000, RZ, 0xc0, !PT ;  /* 0x0010000000ff7812 */ /* 0x000fe4000782c0ff */
[----:B------:R-:W-:-:S11]  /*37640*/  LOP3.LUT R22, R22, 0xf7ffffff, RZ, 0xc0, !PT ;  /* 0xf7ffffff16167812 */ /* 0x000fd600078ec0ff */
[----:B------:R-:W-:Y:S02]  /*37650*/  @P1 LOP3.LUT R22, R22, 0x8000000, RZ, 0xfc, !PT ;  /* 0x0800000016161812 */ /* 0x000fe400078efcff */
[----:B------:R-:W-:Y:S02]  /*37660*/  LOP3.LUT P1, RZ, R0, 0x80000, RZ, 0xc0, !PT ;  /* 0x0008000000ff7812 */ /* 0x000fe4000782c0ff */
[----:B------:R-:W-:-:S11]  /*37670*/  LOP3.LUT R22, R22, 0xefffffff, RZ, 0xc0, !PT ;  /* 0xefffffff16167812 */ /* 0x000fd600078ec0ff */
[----:B------:R-:W-:Y:S02]  /*37680*/  @P1 LOP3.LUT R22, R22, 0x10000000, RZ, 0xfc, !PT ;  /* 0x1000000016161812 */ /* 0x000fe400078efcff */
[----:B------:R-:W-:Y:S02]  /*37690*/  LOP3.LUT P1, RZ, R0, 0x40000, RZ, 0xc0, !PT ;  /* 0x0004000000ff7812 */ /* 0x000fe4000782c0ff */
[----:B------:R-:W-:Y:S02]  /*376a0*/  LOP3.LUT R22, R22, 0xdfffffff, RZ, 0xc0, !PT ;  /* 0xdfffffff16167812 */ /* 0x000fe400078ec0ff */
[----:B------:R-:W-:-:S09]  /*376b0*/  LOP3.LUT P6, RZ, R0, 0x4000, RZ, 0xc0, !PT ;  /* 0x0000400000ff7812 */ /* 0x000fd200078cc0ff */
[----:B------:R-:W-:Y:S02]  /*376c0*/  @P1 LOP3.LUT R22, R22, 0x20000000, RZ, 0xfc, !PT ;  /* 0x2000000016161812 */ /* 0x000fe400078efcff */
[C---:B------:R-:W-:Y:S02]  /*376d0*/  LOP3.LUT P1, RZ, R0.reuse, 0x20000, RZ, 0xc0, !PT ;  /* 0x0002000000ff7812 */ /* 0x040fe4000782c0ff */
[----:B------:R-:W-:Y:S02]  /*376e0*/  LOP3.LUT P0, RZ, R0, 0x8000, RZ, 0xc0, !PT ;  /* 0x0000800000ff7812 */ /* 0x000fe4000780c0ff */
[----:B------:R-:W-:-:S09]  /*376f0*/  LOP3.LUT R22, R22, 0xbfffffff, RZ, 0xc0, !PT ;  /* 0xbfffffff16167812 */ /* 0x000fd200078ec0ff */
[----:B------:R-:W-:Y:S02]  /*37700*/  @P1 LOP3.LUT R22, R22, 0x40000000, RZ, 0xfc, !PT ;  /* 0x4000000016161812 */ /* 0x000fe400078efcff */
[----:B------:R-:W-:Y:S01]  /*37710*/  LOP3.LUT P1, RZ, R0, 0x10000, RZ, 0xc0, !PT ;  /* 0x0001000000ff7812 */ /* 0x000fe2000782c0ff */
[----:B---3--:R4:W-:Y:S02]  /*37720*/  @P4 STG.E desc[UR34][R136.64], R20 ;  /* 0x0000001488004986 */ /* 0x0089e4000c101922 */
[----:B----4-:R-:W-:-:S05]  /*37730*/  IMAD.WIDE R136, R16, 0x4, R2 ;  /* 0x0000000410887825 */ /* 0x010fca00078e0202 */
[----:B------:R1:W-:Y:S04]  /*37740*/  @P5 STG.E desc[UR34][R136.64], R19 ;  /* 0x0000001388005986 */ /* 0x0003e8000c101922 */
[----:B-1----:R-:W3:Y:S04]  /*37750*/  LDL.LU R19, [R1+0x106c] ;  /* 0x00106c0001137983 */ /* 0x002ee80000300800 */
[----:B------:R-:W4:Y:S04]  /*37760*/  LDL.LU R148, [R1+0x40] ;  /* 0x0000400001947983 */ /* 0x000f280000300800 */
[----:B------:R-:W3:Y:S04]  /*37770*/  LDL.LU R147, [R1+0xe94] ;  /* 0x000e940001937983 */ /* 0x000ee80000300800 */
[----:B------:R-:W3:Y:S01]  /*37780*/  LDL.LU R146, [R1+0xc34] ;  /* 0x000c340001927983 */ /* 0x000ee20000300800 */
[----:B------:R-:W-:-:S03]  /*37790*/  IMAD.WIDE R136, R16, 0x4, R4 ;  /* 0x0000000410887825 */ /* 0x000fc600078e0204 */
[----:B------:R-:W3:Y:S04]  /*377a0*/  LDL.LU R20, [R1+0xa34] ;  /* 0x000a340001147983 */ /* 0x000ee80000300800 */
[----:B--2---:R1:W-:Y:S02]  /*377b0*/  @P6 STG.E desc[UR34][R136.64], R18 ;  /* 0x0000001288006986 */ /* 0x0043e4000c101922 */
[----:B-1----:R-:W-:-:S05]  /*377c0*/  IMAD.WIDE R136, R16, 0x4, R6 ;  /* 0x0000000410887825 */ /* 0x002fca00078e0206 */
[----:B------:R1:W-:Y:S02]  /*377d0*/  @P0 STG.E desc[UR34][R136.64], R17 ;  /* 0x0000001188000986 */ /* 0x0003e4000c101922 */
[----:B-1----:R-:W-:Y:S02]  /*377e0*/  IMAD.WIDE R136, R16, 0x4, R8 ;  /* 0x0000000410887825 */ /* 0x002fe400078e0208 */
[----:B------:R-:W2:Y:S04]  /*377f0*/  LDL.LU R17, [R1+0x844] ;  /* 0x0008440001117983 */ /* 0x000ea80000300800 */
[----:B------:R1:W-:Y:S04]  /*37800*/  @P1 STG.E desc[UR34][R136.64], R15 ;  /* 0x0000000f88001986 */ /* 0x0003e8000c101922 */
[----:B------:R-:W2:Y:S04]  /*37810*/  LDL.LU R16, [R1+0x644] ;  /* 0x0006440001107983 */ /* 0x000ea80000300800 */
[----:B-1----:R-:W2:Y:S04]  /*37820*/  LDL.LU R15, [R1+0x444] ;  /* 0x00044400010f7983 */ /* 0x002ea80000300800 */
[----:B------:R-:W2:Y:S01]  /*37830*/  LDL.LU R18, [R1+0x1070] ;  /* 0x0010700001127983 */ /* 0x000ea20000300800 */
[----:B------:R-:W-:Y:S01]  /*37840*/  LOP3.LUT P1, RZ, R22, 0x40000000, RZ, 0xc0, !PT ;  /* 0x4000000016ff7812 */ /* 0x000fe2000782c0ff */
[----:B------:R-:W-:-:S12]  /*37850*/  IMAD.WIDE R136, R145, 0x4, R2 ;  /* 0x0000000491887825 */ /* 0x000fd800078e0202 */
[----:B------:R1:W-:Y:S01]  /*37860*/  @P1 STG.E desc[UR34][R136.64], R252 ;  /* 0x000000fc88001986 */ /* 0x0003e2000c101922 */
[----:B------:R-:W-:Y:S01]  /*37870*/  LOP3.LUT P1, RZ, R22, 0x20000000, RZ, 0xc0, !PT ;  /* 0x2000000016ff7812 */ /* 0x000fe2000782c0ff */
[----:B-1----:R-:W-:-:S12]  /*37880*/  IMAD.WIDE R136, R145, 0x4, R4 ;  /* 0x0000000491887825 */ /* 0x002fd800078e0204 */
        /* <DEDUP_REMOVED lines=8> */
[----:B-1----:R-:W-:Y:S01]  /*37910*/  IMAD.WIDE R136, R150, 0x4, R2 ;  /* 0x0000000496887825 */ /* 0x002fe200078e0202 */
[----:B------:R-:W-:Y:S01]  /*37920*/  LOP3.LUT P2, RZ, R0, 0x2000000, RZ, 0xc0, !PT ;  /* 0x0200000000ff7812 */ /* 0x000fe2000784c0ff */
[----:B------:R-:W2:Y:S10]  /*37930*/  LDL.LU R139, [R1+0x1078] ;  /* 0x00107800018b7983 */ /* 0x000eb40000300800 */
[----:B------:R1:W-:Y:S01]  /*37940*/  @P1 STG.E desc[UR34][R136.64], R153 ;  /* 0x0000009988001986 */ /* 0x0003e2000c101922 */
[----:B------:R-:W-:Y:S01]  /*37950*/  LOP3.LUT P1, RZ, R22, 0x2000000, RZ, 0xc0, !PT ;  /* 0x0200000016ff7812 */ /* 0x000fe2000782c0ff */
[----:B-1----:R-:W-:-:S12]  /*37960*/  IMAD.WIDE R136, R150, 0x4, R4 ;  /* 0x0000000496887825 */ /* 0x002fd800078e0204 */
[----:B------:R1:W-:Y:S01]  /*37970*/  @P1 STG.E desc[UR34][R136.64], R151 ;  /* 0x0000009788001986 */ /* 0x0003e2000c101922 */
[----:B------:R-:W-:Y:S01]  /*37980*/  LOP3.LUT P1, RZ, R22, 0x1000000, RZ, 0xc0, !PT ;  /* 0x0100000016ff7812 */ /* 0x000fe2000782c0ff */
[----:B-1----:R-:W-:-:S12]  /*37990*/  IMAD.WIDE R136, R150, 0x4, R6 ;  /* 0x0000000496887825 */ /* 0x002fd800078e0206 */
[----:B------:R1:W-:Y:S01]  /*379a0*/  @P1 STG.E desc[UR34][R136.64], R149 ;  /* 0x0000009588001986 */ /* 0x0003e2000c101922 */
[----:B------:R-:W-:Y:S02]  /*379b0*/  LOP3.LUT P1, RZ, R22, 0x800000, RZ, 0xc0, !PT ;  /* 0x0080000016ff7812 */ /* 0x000fe4000782c0ff */
[----:B------:R-:W-:Y:S01]  /*379c0*/  LOP3.LUT P3, RZ, R0, 0x4000000, RZ, 0xc0, !PT ;  /* 0x0400000000ff7812 */ /* 0x000fe2000786c0ff */
[----:B-1----:R-:W-:Y:S01]  /*379d0*/  IMAD.WIDE R136, R150, 0x4, R8 ;  /* 0x0000000496887825 */ /* 0x002fe200078e0208 */
[C---:B------:R-:W-:Y:S02]  /*379e0*/  LOP3.LUT P4, RZ, R0.reuse, 0x8000000, RZ, 0xc0, !PT ;  /* 0x0800000000ff7812 */ /* 0x040fe4000788c0ff */
[C---:B------:R-:W-:Y:S02]  /*379f0*/  LOP3.LUT P5, RZ, R0.reuse, 0x10000000, RZ, 0xc0, !PT ;  /* 0x1000000000ff7812 */ /* 0x040fe400078ac0ff */
[C---:B------:R-:W-:Y:S02]  /*37a00*/  LOP3.LUT P6, RZ, R0.reuse, 0x20000000, RZ, 0xc0, !PT ;  /* 0x2000000000ff7812 */ /* 0x040fe400078cc0ff */
[----:B------:R-:W-:-:S03]  /*37a10*/  LOP3.LUT P0, RZ, R0, 0x40000000, RZ, 0xc0, !PT ;  /* 0x4000000000ff7812 */ /* 0x000fc6000780c0ff */
[----:B----4-:R3:W-:Y:S02]  /*37a20*/  @P1 STG.E desc[UR34][R136.64], R148 ;  /* 0x0000009488001986 */ /* 0x0107e4000c101922 */
[----:B---3--:R-:W-:-:S05]  /*37a30*/  IMAD.WIDE R136, R19, 0x4, R2 ;  /* 0x0000000413887825 */ /* 0x008fca00078e0202 */
[----:B------:R1:W-:Y:S02]  /*37a40*/  @P2 STG.E desc[UR34][R136.64], R147 ;  /* 0x0000009388002986 */ /* 0x0003e4000c101922 */
[----:B-1----:R-:W-:-:S05]  /*37a50*/  IMAD.WIDE R136, R19, 0x4, R4 ;  /* 0x0000000413887825 */ /* 0x002fca00078e0204 */
[----:B------:R1:W-:Y:S04]  /*37a60*/  @P3 STG.E desc[UR34][R136.64], R146 ;  /* 0x0000009288003986 */ /* 0x0003e8000c101922 */
[----:B-1----:R-:W3:Y:S01]  /*37a70*/  LDL.LU R146, [R1+0x244] ;  /* 0x0002440001927983 */ /* 0x002ee20000300800 */
[----:B------:R-:W-:-:S05]  /*37a80*/  IMAD.WIDE R136, R19, 0x4, R6 ;  /* 0x0000000413887825 */ /* 0x000fca00078e0206 */
[----:B------:R1:W-:Y:S02]  /*37a90*/  @P4 STG.E desc[UR34][R136.64], R20 ;  /* 0x0000001488004986 */ /* 0x0003e4000c101922 */
[----:B-1----:R-:W-:Y:S02]  /*37aa0*/  IMAD.WIDE R136, R19, 0x4, R8 ;  /* 0x0000000413887825 */ /* 0x002fe400078e0208 */
[----:B------:R-:W4:Y:S04]  /*37ab0*/  LDL.LU R20, [R1+0x44] ;  /* 0x0000440001147983 */ /* 0x000f280000300800 */
[----:B--2---:R1:W-:Y:S04]  /*37ac0*/  @P5 STG.E desc[UR34][R136.64], R17 ;  /* 0x0000001188005986 */ /* 0x0043e8000c101922 */
[----:B------:R-:W2:Y:S01]  /*37ad0*/  LDL.LU R19, [R1+0xe98] ;  /* 0x000e980001137983 */ /* 0x000ea20000300800 */
[----:B-1----:R-:W-:-:S03]  /*37ae0*/  IMAD.WIDE R136, R18, 0x4, R2 ;  /* 0x0000000412887825 */ /* 0x002fc600078e0202 */
[----:B------:R-:W2:Y:S04]  /*37af0*/  LDL.LU R17, [R1+0xc38] ;  /* 0x000c380001117983 */ /* 0x000ea80000300800 */
[----:B------:R1:W-:Y:S02]  /*37b00*/  @P6 STG.E desc[UR34][R136.64], R16 ;  /* 0x0000001088006986 */ /* 0x0003e4000c101922 */
[----:B-1----:R-:W-:Y:S02]  /*37b10*/  IMAD.WIDE R136, R18, 0x4, R4 ;  /* 0x0000000412887825 */ /* 0x002fe400078e0204 */
[----:B------:R-:W2:Y:S04]  /*37b20*/  LDL.LU R16, [R1+0xa38] ;  /* 0x000a380001107983 */ /* 0x000ea80000300800 */
[----:B------:R1:W-:Y:S04]  /*37b30*/  @P0 STG.E desc[UR34][R136.64], R15 ;  /* 0x0000000f88000986 */ /* 0x0003e8000c101922 */
[----:B-1----:R-:W2:Y:S01]  /*37b40*/  LDL.LU R15, [R1+0x1074] ;  /* 0x00107400010f7983 */ /* 0x002ea20000300800 */
        /* <DEDUP_REMOVED lines=8> */
[----:B------:R-:W-:-:S02]  /*37bd0*/  LOP3.LUT R22, R22, 0xfffeffff, RZ, 0xc0, !PT ;  /* 0xfffeffff16167812 */ /* 0x000fc400078ec0ff */
[----:B------:R-:W-:Y:S01]  /*37be0*/  LOP3.LUT P4, RZ, R0, 0x80000000, RZ, 0xc0, !PT ;  /* 0x8000000000ff7812 */ /* 0x000fe2000788c0ff */
[----:B------:R-:W-:Y:S01]  /*37bf0*/  IMAD.WIDE R136, R18, 0x4, R6 ;  /* 0x0000000412887825 */ /* 0x000fe200078e0206 */
[----:B------:R-:W2:Y:S04]  /*37c00*/  LDL.LU R151, [R1+0xe9c] ;  /* 0x000e9c0001977983 */ /* 0x000ea80000300800 */
[----:B------:R-:W2:Y:S03]  /*37c10*/  LDL.LU R149, [R1+0xc3c] ;  /* 0x000c3c0001957983 */ /* 0x000ea60000300800 */
[----:B------:R-:W-:Y:S01]  /*37c20*/  @P1 LOP3.LUT R22, R22, 0x10000, RZ, 0xfc, !PT ;  /* 0x0001000016161812 */ /* 0x000fe200078efcff */
[----:B------:R-:W2:Y:S01]  /*37c30*/  LDL.LU R150, [R1+0xa3c] ;  /* 0x000a3c0001967983 */ /* 0x000ea20000300800 */
[----:B------:R-:W-:-:S02]  /*37c40*/  LOP3.LUT P1, RZ, R10, 0x200, RZ, 0xc0, !PT ;  /* 0x000002000aff7812 */ /* 0x000fc4000782c0ff */
[----:B------:R-:W-:Y:S01]  /*37c50*/  LOP3.LUT R22, R22, 0xfffdffff, RZ, 0xc0, !PT ;  /* 0xfffdffff16167812 */ /* 0x000fe200078ec0ff */
[----:B------:R-:W2:Y:S04]  /*37c60*/  LDL.LU R148, [R1+0x107c] ;  /* 0x00107c0001947983 */ /* 0x000ea80000300800 */
[----:B------:R-:W2:Y:S06]  /*37c70*/  LDL.LU R147, [R1+0x84c] ;  /* 0x00084c0001937983 */ /* 0x000eac0000300800 */
[----:B------:R-:W-:-:S02]  /*37c80*/  @P1 LOP3.LUT R22, R22, 0x20000, RZ, 0xfc, !PT ;  /* 0x0002000016161812 */ /* 0x000fc400078efcff */
[----:B------:R-:W-:Y:S02]  /*37c90*/  LOP3.LUT P1, RZ, R10, 0x100, RZ, 0xc0, !PT ;  /* 0x000001000aff7812 */ /* 0x000fe4000782c0ff */
[----:B------:R-:W-:-:S11]  /*37ca0*/  LOP3.LUT R22, R22, 0xfffbffff, RZ, 0xc0, !PT ;  /* 0xfffbffff16167812 */ /* 0x000fd600078ec0ff */
        /* <DEDUP_REMOVED lines=9> */
[C---:B------:R-:W-:Y:S02]  /*37d40*/  LOP3.LUT P5, RZ, R10.reuse, 0x1, RZ, 0xc0, !PT ;  /* 0x000000010aff7812 */ /* 0x040fe400078ac0ff */
[----:B------:R-:W-:-:S07]  /*37d50*/  LOP3.LUT P6, RZ, R10, 0x2, RZ, 0xc0, !PT ;  /* 0x000000020aff7812 */ /* 0x000fce00078cc0ff */
[----:B------:R-:W-:Y:S02]  /*37d60*/  @P1 LOP3.LUT R22, R22, 0x200000, RZ, 0xfc, !PT ;  /* 0x0020000016161812 */ /* 0x000fe400078efcff */
[C---:B------:R-:W-:Y:S02]  /*37d70*/  LOP3.LUT P1, RZ, R10.reuse, 0x10, RZ, 0xc0, !PT ;  /* 0x000000100aff7812 */ /* 0x040fe4000782c0ff */
[----:B------:R-:W-:Y:S02]  /*37d80*/  LOP3.LUT P0, RZ, R10, 0x4, RZ, 0xc0, !PT ;  /* 0x000000040aff7812 */ /* 0x000fe4000780c0ff */
[----:B------:R-:W-:-:S09]  /*37d90*/  LOP3.LUT R22, R22, 0xffbfffff, RZ, 0xc0, !PT ;  /* 0xffbfffff16167812 */ /* 0x000fd200078ec0ff */
[----:B------:R-:W-:Y:S02]  /*37da0*/  @P1 LOP3.LUT R22, R22, 0x400000, RZ, 0xfc, !PT ;  /* 0x0040000016161812 */ /* 0x000fe400078efcff */
[----:B------:R-:W-:Y:S01]  /*37db0*/  LOP3.LUT P1, RZ, R10, 0x8, RZ, 0xc0, !PT ;  /* 0x000000080aff7812 */ /* 0x000fe2000782c0ff */
[----:B---3--:R1:W-:Y:S02]  /*37dc0*/  @P4 STG.E desc[UR34][R136.64], R146 ;  /* 0x0000009288004986 */ /* 0x0083e4000c101922 */
[----:B-1----:R-:W-:Y:S02]  /*37dd0*/  IMAD.WIDE R136, R18, 0x4, R8 ;  /* 0x0000000412887825 */ /* 0x002fe400078e0208 */
[----:B------:R-:W3:Y:S04]  /*37de0*/  LDL.LU R18, [R1+0x1080] ;  /* 0x0010800001127983 */ /* 0x000ee80000300800 */
[----:B------:R-:W3:Y:S04]  /*37df0*/  LDL.LU R153, [R1+0x48] ;  /* 0x0000480001997983 */ /* 0x000ee80000300800 */
[----:B----4-:R1:W-:Y:S04]  /*37e00*/  @P5 STG.E desc[UR34][R136.64], R20 ;  /* 0x0000001488005986 */ /* 0x0103e8000c101922 */
[----:B------:R-:W4:Y:S04]  /*37e10*/  LDL.LU R146, [R1+0x64c] ;  /* 0x00064c0001927983 */ /* 0x000f280000300800 */
[----:B-1----:R-:W4:Y:S01]  /*37e20*/  LDL.LU R20, [R1+0x44c] ;  /* 0x00044c0001147983 */ /* 0x002f220000300800 */
[----:B--2---:R-:W-:-:S05]  /*37e30*/  IMAD.WIDE R136, R15, 0x4, R2 ;  /* 0x000000040f887825 */ /* 0x004fca00078e0202 */
[----:B------:R1:W-:Y:S02]  /*37e40*/  @P6 STG.E desc[UR34][R136.64], R19 ;  /* 0x0000001388006986 */ /* 0x0003e4000c101922 */
[C---:B-1----:R-:W-:Y:S02]  /*37e50*/  IMAD.WIDE R136, R15.reuse, 0x4, R4 ;  /* 0x000000040f887825 */ /* 0x042fe400078e0204 */
[----:B------:R-:W2:Y:S04]  /*37e60*/  LDL.LU R19, [R1+0x24c] ;  /* 0x00024c0001137983 */ /* 0x000ea80000300800 */
[----:B------:R1:W-:Y:S02]  /*37e70*/  @P0 STG.E desc[UR34][R136.64], R17 ;  /* 0x0000001188000986 */ /* 0x0003e4000c101922 */
[----:B-1----:R-:W-:-:S05]  /*37e80*/  IMAD.WIDE R136, R15, 0x4, R6 ;  /* 0x000000040f887825 */ /* 0x002fca00078e0206 */
[----:B------:R1:W-:Y:S02]  /*37e90*/  @P1 STG.E desc[UR34][R136.64], R16 ;  /* 0x0000001088001986 */ /* 0x0003e4000c101922 */
[----:B-1----:R-:W-:Y:S02]  /*37ea0*/  IMAD.WIDE R136, R15, 0x4, R8 ;  /* 0x000000040f887825 */ /* 0x002fe400078e0208 */
[----:B------:R-:W2:Y:S04]  /*37eb0*/  LDL.LU R16, [R1+0x4c] ;  /* 0x00004c0001107983 */ /* 0x000ea80000300800 */
[----:B------:R-:W2:Y:S04]  /*37ec0*/  LDL.LU R15, [R1+0xea0] ;  /* 0x000ea000010f7983 */ /* 0x000ea80000300800 */
[----:B------:R-:W2:Y:S01]  /*37ed0*/  LDL.LU R17, [R1+0x1084] ;  /* 0x0010840001117983 */ /* 0x000ea20000300800 */
[----:B------:R-:W-:-:S13]  /*37ee0*/  LOP3.LUT P1, RZ, R22, 0x400000, RZ, 0xc0, !PT ;  /* 0x0040000016ff7812 */ /* 0x000fda000782c0ff */
        /* <DEDUP_REMOVED lines=12> */
[C---:B------:R-:W-:Y:S02]  /*37fb0*/  LOP3.LUT P2, RZ, R10.reuse, 0x1000, RZ, 0xc0, !PT ;  /* 0x000010000aff7812 */ /* 0x040fe4000784c0ff */
[C---:B------:R-:W-:Y:S02]  /*37fc0*/  LOP3.LUT P3, RZ, R10.reuse, 0x2000, RZ, 0xc0, !PT ;  /* 0x000020000aff7812 */ /* 0x040fe4000786c0ff */
[C---:B------:R-:W-:Y:S02]  /*37fd0*/  LOP3.LUT P4, RZ, R10.reuse, 0x4000, RZ, 0xc0, !PT ;  /* 0x000040000aff7812 */ /* 0x040fe4000788c0ff */
[C---:B------:R-:W-:Y:S02]  /*37fe0*/  LOP3.LUT P5, RZ, R10.reuse, 0x8000, RZ, 0xc0, !PT ;  /* 0x000080000aff7812 */ /* 0x040fe400078ac0ff */
[----:B------:R-:W-:-:S02]  /*37ff0*/  LOP3.LUT P6, RZ, R10, 0x10000, RZ, 0xc0, !PT ;  /* 0x000100000aff7812 */ /* 0x000fc400078cc0ff */
[----:B------:R-:W-:Y:S01]  /*38000*/  LOP3.LUT P0, RZ, R10, 0x20000, RZ, 0xc0, !PT ;  /* 0x000200000aff7812 */ /* 0x000fe2000780c0ff */
[----:B---3--:R1:W-:Y:S01]  /*38010*/  @P1 STG.E desc[UR34][R136.64], R153 ;  /* 0x0000009988001986 */ /* 0x0083e2000c101922 */
[----:B------:R-:W-:Y:S01]  /*38020*/  LOP3.LUT P1, RZ, R22, 0x20000, RZ, 0xc0, !PT ;  /* 0x0002000016ff7812 */ /* 0x000fe2000782c0ff */
[----:B-1----:R-:W-:Y:S02]  /*38030*/  IMAD.WIDE R136, R148, 0x4, R2 ;  /* 0x0000000494887825 */ /* 0x002fe400078e0202 */
[----:B------:R-:W3:Y:S10]  /*38040*/  LDL.LU R153, [R1+0x108c] ;  /* 0x00108c0001997983 */ /* 0x000ef40000300800 */
[----:B------:R1:W-:Y:S01]  /*38050*/  @P1 STG.E desc[UR34][R136.64], R151 ;  /* 0x0000009788001986 */ /* 0x0003e2000c101922 */
[----:B------:R-:W-:Y:S01]  /*38060*/  LOP3.LUT P1, RZ, R22, 0x10000, RZ, 0xc0, !PT ;  /* 0x0001000016ff7812 */ /* 0x000fe2000782c0ff */
[----:B-1----:R-:W-:-:S12]  /*38070*/  IMAD.WIDE R136, R148, 0x4, R4 ;  /* 0x0000000494887825 */ /* 0x002fd800078e0204 */
[----:B------:R1:W-:Y:S01]  /*38080*/  @P1 STG.E desc[UR34][R136.64], R149 ;  /* 0x0000009588001986 */ /* 0x0003e2000c101922 */
[----:B------:R-:W-:Y:S01]  /*38090*/  LOP3.LUT P1, RZ, R22, 0x8000, RZ, 0xc0, !PT ;  /* 0x0000800016ff7812 */ /* 0x000fe2000782c0ff */
[----:B-1----:R-:W-:-:S12]  /*380a0*/  IMAD.WIDE R136, R148, 0x4, R6 ;  /* 0x0000000494887825 */ /* 0x002fd800078e0206 */
[----:B------:R1:W-:Y:S02]  /*380b0*/  @P1 STG.E desc[UR34][R136.64], R150 ;  /* 0x0000009688001986 */ /* 0x0003e4000c101922 */
[----:B-1----:R-:W-:-:S05]  /*380c0*/  IMAD.WIDE R136, R148, 0x4, R8 ;  /* 0x0000000494887825 */ /* 0x002fca00078e0208 */
[----:B------:R1:W-:Y:S02]  /*380d0*/  @P2 STG.E desc[UR34][R136.64], R147 ;  /* 0x0000009388002986 */ /* 0x0003e4000c101922 */
[----:B-1----:R-:W-:-:S05]  /*380e0*/  IMAD.WIDE R136, R18, 0x4, R2 ;  /* 0x0000000412887825 */ /* 0x002fca00078e0202 */
[----:B----4-:R1:W-:Y:S02]  /*380f0*/  @P3 STG.E desc[UR34][R136.64], R146 ;  /* 0x0000009288003986 */ /* 0x0103e4000c101922 */
[----:B-1----:R-:W-:-:S05]  /*38100*/  IMAD.WIDE R136, R18, 0x4, R4 ;  /* 0x0000000412887825 */ /* 0x002fca00078e0204 */
[----:B------:R1:W-:Y:S02]  /*38110*/  @P4 STG.E desc[UR34][R136.64], R20 ;  /* 0x0000001488004986 */ /* 0x0003e4000c101922 */
[----:B-1----:R-:W-:-:S05]  /*38120*/  IMAD.WIDE R136, R18, 0x4, R6 ;  /* 0x0000000412887825 */ /* 0x002fca00078e0206 */
[----:B--2---:R1:W-:Y:S02]  /*38130*/  @P5 STG.E desc[UR34][R136.64], R19 ;  /* 0x0000001388005986 */ /* 0x0043e4000c101922 */
[----:B-1----:R-:W-:Y:S02]  /*38140*/  IMAD.WIDE R136, R18, 0x4, R8 ;  /* 0x0000000412887825 */ /* 0x002fe400078e0208 */
[----:B------:R-:W2:Y:S04]  /*38150*/  LDL.LU R19, [R1+0xc40] ;  /* 0x000c400001137983 */ /* 0x000ea80000300800 */
[----:B------:R1:W-:Y:S04]  /*38160*/  @P6 STG.E desc[UR34][R136.64], R16 ;  /* 0x0000001088006986 */ /* 0x0003e8000c101922 */
[----:B------:R-:W4:Y:S01]  /*38170*/  LDL.LU R18, [R1+0xa40] ;  /* 0x000a400001127983 */ /* 0x000f220000300800 */
[----:B-1----:R-:W-:-:S05]  /*38180*/  IMAD.WIDE R136, R17, 0x4, R2 ;  /* 0x0000000411887825 */ /* 0x002fca00078e0202 */
[----:B------:R1:W-:Y:S04]  /*38190*/  @P0 STG.E desc[UR34][R136.64], R15 ;  /* 0x0000000f88000986 */ /* 0x0003e8000c101922 */
[----:B-1----:R-:W3:Y:S04]  /*381a0*/  LDL.LU R15, [R1+0x850] ;  /* 0x00085000010f7983 */ /* 0x002ee80000300800 */
[----:B------:R-:W3:Y:S04]  /*381b0*/  LDL.LU R158, [R1+0x650] ;  /* 0x00065000019e7983 */ /* 0x000ee80000300800 */
[----:B------:R-:W3:Y:S04]  /*381c0*/  LDL.LU R138, [R1+0x450] ;  /* 0x00045000018a7983 */ /* 0x000ee80000300800 */
[----:B------:R-:W3:Y:S04]  /*381d0*/  LDL.LU R16, [R1+0x1088] ;  /* 0x0010880001107983 */ /* 0x000ee80000300800 */
[----:B------:R-:W3:Y:S01]  /*381e0*/  LDL.LU R252, [R1+0x250] ;  /* 0x0002500001fc7983 */ /* 0x000ee20000300800 */
[----:B------:R-:W-:-:S02]  /*381f0*/  LOP3.LUT P1, RZ, R10, 0x40000000, RZ, 0xc0, !PT ;  /* 0x400000000aff7812 */ /* 0x000fc4000782c0ff */
[----:B------:R-:W-:Y:S01]  /*38200*/  LOP3.LUT R22, R22, 0xffffff7f, RZ, 0xc0, !PT ;  /* 0xffffff7f16167812 */ /* 0x000fe200078ec0ff */
[----:B------:R-:W3:Y:S04]  /*38210*/  LDL.LU R159, [R1+0x50] ;  /* 0x00005000019f7983 */ /* 0x000ee80000300800 */
[----:B------:R-:W3:Y:S04]  /*38220*/  LDL.LU R144, [R1+0xea4] ;  /* 0x000ea40001907983 */ /* 0x000ee80000300800 */
[----:B------:R-:W3:Y:S02]  /*38230*/  LDL.LU R145, [R1+0xc44] ;  /* 0x000c440001917983 */ /* 0x000ee40000300800 */
[----:B------:R-:W-:-:S02]  /*38240*/  @P1 LOP3.LUT R22, R22, 0x80, RZ, 0xfc, !PT ;  /* 0x0000008016161812 */ /* 0x000fc400078efcff */
[----:B------:R-:W-:Y:S01]  /*38250*/  LOP3.LUT P1, RZ, R10, 0x20000000, RZ, 0xc0, !PT ;  /* 0x200000000aff7812 */ /* 0x000fe2000782c0ff */
[----:B------:R-:W3:Y:S01]  /*38260*/  LDL.LU R139, [R1+0xa44] ;  /* 0x000a4400018b7983 */ /* 0x000ee20000300800 */
[----:B------:R-:W-:-:S03]  /*38270*/  LOP3.LUT R22, R22, 0xfffffeff, RZ, 0xc0, !PT ;  /* 0xfffffeff16167812 */ /* 0x000fc600078ec0ff */
[----:B------:R-:W3:Y:S04]  /*38280*/  LDL.LU R151, [R1+0x854] ;  /* 0x0008540001977983 */ /* 0x000ee80000300800 */
[----:B------:R-:W3:Y:S04]  /*38290*/  LDL.LU R149, [R1+0x654] ;  /* 0x0006540001957983 */ /* 0x000ee80000300800 */
[----:B------:R-:W-:Y:S01]  /*382a0*/  @P1 LOP3.LUT R22, R22, 0x100, RZ, 0xfc, !PT ;  /* 0x0000010016161812 */ /* 0x000fe200078efcff */
[----:B------:R-:W3:Y:S01]  /*382b0*/  LDL.LU R150, [R1+0x454] ;  /* 0x0004540001967983 */ /* 0x000ee20000300800 */
[----:B------:R-:W-:-:S02]  /*382c0*/  LOP3.LUT P1, RZ, R10, 0x10000000, RZ, 0xc0, !PT ;  /* 0x100000000aff7812 */ /* 0x000fc4000782c0ff */
[----:B------:R-:W-:Y:S01]  /*382d0*/  LOP3.LUT R22, R22, 0xfffffdff, RZ, 0xc0, !PT ;  /* 0xfffffdff16167812 */ /* 0x000fe200078ec0ff */
[----:B------:R-:W3:Y:S01]  /*382e0*/  LDL.LU R148, [R1+0x254] ;  /* 0x0002540001947983 */ /* 0x000ee20000300800 */
[----:B------:R-:W-:-:S03]  /*382f0*/  LOP3.LUT P4, RZ, R10, 0x40000, RZ, 0xc0, !PT ;  /* 0x000400000aff7812 */ /* 0x000fc6000788c0ff */
[----:B------:R-:W3:Y:S01]  /*38300*/  LDL.LU R147, [R1+0x1090] ;  /* 0x0010900001937983 */ /* 0x000ee20000300800 */
[C---:B------:R-:W-:Y:S01]  /*38310*/  LOP3.LUT P5, RZ, R10.reuse, 0x80000, RZ, 0xc0, !PT ;  /* 0x000800000aff7812 */ /* 0x040fe200078ac0ff */
[----:B------:R-:W-:Y:S01]  /*38320*/  IMAD.WIDE R136, R17, 0x4, R4 ;  /* 0x0000000411887825 */ /* 0x000fe200078e0204 */
[----:B------:R-:W-:Y:S01]  /*38330*/  LOP3.LUT P6, RZ, R10, 0x100000, RZ, 0xc0, !PT ;  /* 0x001000000aff7812 */ /* 0x000fe200078cc0ff */
[----:B------:R-:W3:Y:S02]  /*38340*/  LDL.LU R146, [R1+0x54] ;  /* 0x0000540001927983 */ /* 0x000ee40000300800 */
[----:B------:R-:W-:Y:S02]  /*38350*/  @P1 LOP3.LUT R22, R22, 0x200, RZ, 0xfc, !PT ;  /* 0x0000020016161812 */ /* 0x000fe400078efcff */
[----:B------:R-:W-:Y:S01]  /*38360*/  LOP3.LUT P1, RZ, R10, 0x8000000, RZ, 0xc0, !PT ;  /* 0x080000000aff7812 */ /* 0x000fe2000782c0ff */
[----:B------:R-:W3:Y:S01]  /*38370*/  LDL.LU R20, [R1+0xea8] ;  /* 0x000ea80001147983 */ /* 0x000ee20000300800 */
        /* <DEDUP_REMOVED lines=12> */
[----:B------:R-:W-:Y:S02]  /*38440*/  LOP3.LUT P1, RZ, R10, 0x800000, RZ, 0xc0, !PT ;  /* 0x008000000aff7812 */ /* 0x000fe4000782c0ff */
[----:B------:R-:W-:-:S11]  /*38450*/  LOP3.LUT R22, R22, 0xffffbfff, RZ, 0xc0, !PT ;  /* 0xffffbfff16167812 */ /* 0x000fd600078ec0ff */
[----:B------:R-:W-:Y:S02]  /*38460*/  @P1 LOP3.LUT R22, R22, 0x4000, RZ, 0xfc, !PT ;  /* 0x0000400016161812 */ /* 0x000fe400078efcff */
[----:B------:R-:W-:Y:S01]  /*38470*/  LOP3.LUT P1, RZ, R10, 0x400000, RZ, 0xc0, !PT ;  /* 0x004000000aff7812 */ /* 0x000fe2000782c0ff */
[----:B--2---:R1:W-:Y:S02]  /*38480*/  @P4 STG.E desc[UR34][R136.64], R19 ;  /* 0x0000001388004986 */ /* 0x0043e4000c101922 */
[C---:B-1----:R-:W-:Y:S02]  /*38490*/  IMAD.WIDE R136, R17.reuse, 0x4, R6 ;  /* 0x0000000411887825 */ /* 0x042fe400078e0206 */
[----:B------:R-:W2:Y:S04]  /*384a0*/  LDL.LU R19, [R1+0xc48] ;  /* 0x000c480001137983 */ /* 0x000ea80000300800 */
[----:B----4-:R1:W-:Y:S02]  /*384b0*/  @P5 STG.E desc[UR34][R136.64], R18 ;  /* 0x0000001288005986 */ /* 0x0103e4000c101922 */
[----:B-1----:R-:W-:-:S02]  /*384c0*/  IMAD.WIDE R136, R17, 0x4, R8 ;  /* 0x0000000411887825 */ /* 0x002fc400078e0208 */
[----:B------:R-:W4:Y:S04]  /*384d0*/  LDL.LU R18, [R1+0xa48] ;  /* 0x000a480001127983 */ /* 0x000f280000300800 */
[----:B---3--:R1:W-:Y:S04]  /*384e0*/  @P6 STG.E desc[UR34][R136.64], R15 ;  /* 0x0000000f88006986 */ /* 0x0083e8000c101922 */
[----:B------:R-:W3:Y:S01]  /*384f0*/  LDL.LU R17, [R1+0x1094] ;  /* 0x0010940001117983 */ /* 0x000ee20000300800 */
[----:B-1----:R-:W-:-:S03]  /*38500*/  IMAD.WIDE R136, R16, 0x4, R2 ;  /* 0x0000000410887825 */ /* 0x002fc600078e0202 */
[----:B------:R-:W4:Y:S04]  /*38510*/  LDL.LU R15, [R1+0x1468] ;  /* 0x00146800010f7983 */ /* 0x000f280000300800 */
[----:B------:R1:W-:Y:S02]  /*38520*/  @P0 STG.E desc[UR34][R136.64], R158 ;  /* 0x0000009e88000986 */ /* 0x0003e4000c101922 */
[----:B-1----:R-:W-:-:S05]  /*38530*/  IMAD.WIDE R136, R16, 0x4, R4 ;  /* 0x0000000410887825 */ /* 0x002fca00078e0204 */
[----:B------:R1:W-:Y:S01]  /*38540*/  @P1 STG.E desc[UR34][R136.64], R138 ;  /* 0x0000008a88001986 */ /* 0x0003e2000c101922 */
[----:B------:R-:W-:Y:S01]  /*38550*/  LOP3.LUT P1, RZ, R22, 0x4000, RZ, 0xc0, !PT ;  /* 0x0000400016ff7812 */ /* 0x000fe2000782c0ff */
[----:B-1----:R-:W-:-:S12]  /*38560*/  IMAD.WIDE R136, R16, 0x4, R6 ;  /* 0x0000000410887825 */ /* 0x002fd800078e0206 */
[----:B------:R1:W-:Y:S02]  /*38570*/  @P1 STG.E desc[UR34][R136.64], R252 ;  /* 0x000000fc88001986 */ /* 0x0003e4000c101922 */
[----:B-1----:R-:W-:Y:S02]  /*38580*/  IMAD.WIDE R136, R16, 0x4, R8 ;  /* 0x0000000410887825 */ /* 0x002fe400078e0208 */
[----:B------:R-:W4:Y:S01]  /*38590*/  LDL.LU R16, [R1+0x858] ;  /* 0x0008580001107983 */ /* 0x000f220000300800 */
        /* <DEDUP_REMOVED lines=17> */
[----:B------:R-:W4:Y:S10]  /*386b0*/  LDL.LU R151, [R1+0x10a0] ;  /* 0x0010a00001977983 */ /* 0x000f340000300800 */
[----:B------:R1:W-:Y:S01]  /*386c0*/  @P1 STG.E desc[UR34][R136.64], R149 ;  /* 0x0000009588001986 */ /* 0x0003e2000c101922 */
[----:B------:R-:W-:-:S02]  /*386d0*/  LOP3.LUT P1, RZ, R22, 0x80, RZ, 0xc0, !PT ;  /* 0x0000008016ff7812 */ /* 0x000fc4000782c0ff */
[----:B------:R-:W-:Y:S01]  /*386e0*/  LOP3.LUT P3, RZ, R11, 0x1, RZ, 0xc0, !PT ;  /* 0x000000010bff7812 */ /* 0x000fe2000786c0ff */
[----:B-1----:R-:W-:-:S10]  /*386f0*/  IMAD.WIDE R136, R147, 0x4, R4 ;  /* 0x0000000493887825 */ /* 0x002fd400078e0204 */
[----:B------:R1:W-:Y:S01]  /*38700*/  @P1 STG.E desc[UR34][R136.64], R150 ;  /* 0x0000009688001986 */ /* 0x0003e2000c101922 */
[----:B------:R-:W-:Y:S01]  /*38710*/  LOP3.LUT P4, RZ, R11, 0x2, RZ, 0xc0, !PT ;  /* 0x000000020bff7812 */ /* 0x000fe2000788c0ff */
[----:B-1----:R-:W-:-:S05]  /*38720*/  IMAD.WIDE R136, R147, 0x4, R6 ;  /* 0x0000000493887825 */ /* 0x002fca00078e0206 */
[----:B------:R1:W-:Y:S01]  /*38730*/  @P2 STG.E desc[UR34][R136.64], R148 ;  /* 0x0000009488002986 */ /* 0x0003e2000c101922 */
[----:B------:R-:W-:Y:S01]  /*38740*/  LOP3.LUT P5, RZ, R11, 0x4, RZ, 0xc0, !PT ;  /* 0x000000040bff7812 */ /* 0x000fe200078ac0ff */
[----:B-1----:R-:W-:-:S05]  /*38750*/  IMAD.WIDE R136, R147, 0x4, R8 ;  /* 0x0000000493887825 */ /* 0x002fca00078e0208 */
[----:B------:R3:W-:Y:S01]  /*38760*/  @P3 STG.E desc[UR34][R136.64], R146 ;  /* 0x0000009288003986 */ /* 0x0007e2000c101922 */
[C---:B------:R-:W-:Y:S02]  /*38770*/  LOP3.LUT P6, RZ, R11.reuse, 0x8, RZ, 0xc0, !PT ;  /* 0x000000080bff7812 */ /* 0x040fe400078cc0ff */
[----:B------:R-:W-:Y:S01]  /*38780*/  LOP3.LUT P0, RZ, R11, 0x10, RZ, 0xc0, !PT ;  /* 0x000000100bff7812 */ /* 0x000fe2000780c0ff */
[----:B---3--:R-:W-:-:S05]  /*38790*/  IMAD.WIDE R136, R17, 0x4, R2 ;  /* 0x0000000411887825 */ /* 0x008fca00078e0202 */
[----:B------:R1:W-:Y:S02]  /*387a0*/  @P4 STG.E desc[UR34][R136.64], R20 ;  /* 0x0000001488004986 */ /* 0x0003e4000c101922 */
[----:B-1----:R-:W-:-:S05]  /*387b0*/  IMAD.WIDE R136, R17, 0x4, R4 ;  /* 0x0000000411887825 */ /* 0x002fca00078e0204 */
[----:B--2---:R1:W-:Y:S02]  /*387c0*/  @P5 STG.E desc[UR34][R136.64], R19 ;  /* 0x0000001388005986 */ /* 0x0043e4000c101922 */
[----:B-1----:R-:W-:-:S05]  /*387d0*/  IMAD.WIDE R136, R17, 0x4, R6 ;  /* 0x0000000411887825 */ /* 0x002fca00078e0206 */
[----:B----4-:R1:W-:Y:S02]  /*387e0*/  @P6 STG.E desc[UR34][R136.64], R18 ;  /* 0x0000001288006986 */ /* 0x0103e4000c101922 */
[----:B-1----:R-:W-:-:S05]  /*387f0*/  IMAD.WIDE R136, R17, 0x4, R8 ;  /* 0x0000000411887825 */ /* 0x002fca00078e0208 */
[----:B------:R1:W-:Y:S04]  /*38800*/  @P0 STG.E desc[UR34][R136.64], R16 ;  /* 0x0000001088000986 */ /* 0x0003e8000c101922 */
[----:B-1----:R-:W2:Y:S04]  /*38810*/  LDL.LU R16, [R1+0x658] ;  /* 0x0006580001107983 */ /* 0x002ea80000300800 */
[----:B------:R-:W3:Y:S04]  /*38820*/  LDL.LU R147, [R1+0x458] ;  /* 0x0004580001937983 */ /* 0x000ee80000300800 */
[----:B------:R-:W4:Y:S04]  /*38830*/  LDL.LU R146, [R1+0x258] ;  /* 0x0002580001927983 */ /* 0x000f280000300800 */
[----:B------:R-:W2:Y:S04]  /*38840*/  LDL.LU R20, [R1+0x1098] ;  /* 0x0010980001147983 */ /* 0x000ea80000300800 */
[----:B------:R-:W4:Y:S04]  /*38850*/  LDL.LU R19, [R1+0x58] ;  /* 0x0000580001137983 */ /* 0x000f280000300800 */
[----:B------:R-:W4:Y:S04]  /*38860*/  LDL.LU R18, [R1+0xeac] ;  /* 0x000eac0001127983 */ /* 0x000f280000300800 */
[----:B------:R-:W4:Y:S04]  /*38870*/  LDL.LU R17, [R1+0xc4c] ;  /* 0x000c4c0001117983 */ /* 0x000f280000300800 */
[----:B------:R-:W4:Y:S01]  /*38880*/  LDL.LU R159, [R1+0x109c] ;  /* 0x00109c00019f7983 */ /* 0x000f220000300800 */
[----:B------:R-:W-:-:S02]  /*38890*/  LOP3.LUT P4, RZ, R11, 0x20, RZ, 0xc0, !PT ;  /* 0x000000200bff7812 */ /* 0x000fc4000788c0ff */
        /* <DEDUP_REMOVED lines=13> */
[----:B------:R-:W-:Y:S01]  /*38970*/  LOP3.LUT R22, R22, 0xfffffff7, RZ, 0xc0, !PT ;  /* 0xfffffff716167812 */ /* 0x000fe200078ec0ff */
[----:B--2---:R-:W-:-:S05]  /*38980*/  IMAD.WIDE R136, R20, 0x4, R2 ;  /* 0x0000000414887825 */ /* 0x004fca00078e0202 */
[----:B------:R1:W-:Y:S04]  /*38990*/  @P4 STG.E desc[UR34][R136.64], R16 ;  /* 0x0000001088004986 */ /* 0x0003e8000c101922 */
[----:B-1----:R-:W2:Y:S04]  /*389a0*/  LDL.LU R16, [R1+0xa4c] ;  /* 0x000a4c0001107983 */ /* 0x002ea80000300800 */
[----:B------:R-:W2:Y:S04]  /*389b0*/  LDL.LU R144, [R1+0x85c] ;  /* 0x00085c0001907983 */ /* 0x000ea80000300800 */
[----:B------:R-:W2:Y:S01]  /*389c0*/  LDL.LU R145, [R1+0x65c] ;  /* 0x00065c0001917983 */ /* 0x000ea20000300800 */
[----:B------:R-:W-:-:S02]  /*389d0*/  @P1 LOP3.LUT R22, R22, 0x8, RZ, 0xfc, !PT ;  /* 0x0000000816161812 */ /* 0x000fc400078efcff */
[C---:B------:R-:W-:Y:S01]  /*389e0*/  LOP3.LUT P1, RZ, R11.reuse, 0x1000, RZ, 0xc0, !PT ;  /* 0x000010000bff7812 */ /* 0x040fe2000782c0ff */
[----:B------:R-:W2:Y:S01]  /*389f0*/  LDL.LU R139, [R1+0x45c] ;  /* 0x00045c00018b7983 */ /* 0x000ea20000300800 */
[----:B------:R-:W-:Y:S02]  /*38a00*/  LOP3.LUT R22, R22, 0xffffffef, RZ, 0xc0, !PT ;  /* 0xffffffef16167812 */ /* 0x000fe400078ec0ff */
[C---:B------:R-:W-:Y:S01]  /*38a10*/  LOP3.LUT P5, RZ, R11.reuse, 0x40, RZ, 0xc0, !PT ;  /* 0x000000400bff7812 */ /* 0x040fe200078ac0ff */
[----:B------:R-:W2:Y:S01]  /*38a20*/  LDL.LU R153, [R1+0x25c] ;  /* 0x00025c0001997983 */ /* 0x000ea20000300800 */
[----:B------:R-:W-:-:S07]  /*38a30*/  LOP3.LUT P6, RZ, R11, 0x80, RZ, 0xc0, !PT ;  /* 0x000000800bff7812 */ /* 0x000fce00078cc0ff */
[----:B------:R-:W-:Y:S02]  /*38a40*/  @P1 LOP3.LUT R22, R22, 0x10, RZ, 0xfc, !PT ;  /* 0x0000001016161812 */ /* 0x000fe400078efcff */
[----:B------:R-:W-:Y:S01]  /*38a50*/  LOP3.LUT P1, RZ, R11, 0x800, RZ, 0xc0, !PT ;  /* 0x000008000bff7812 */ /* 0x000fe2000782c0ff */
[----:B------:R-:W-:Y:S01]  /*38a60*/  IMAD.WIDE R136, R20, 0x4, R4 ;  /* 0x0000000414887825 */ /* 0x000fe200078e0204 */
[----:B------:R-:W-:-:S04]  /*38a70*/  LOP3.LUT R22, R22, 0xffffffdf, RZ, 0xc0, !PT ;  /* 0xffffffdf16167812 */ /* 0x000fc800078ec0ff */
[----:B---3--:R1:W-:Y:S07]  /*38a80*/  @P5 STG.E desc[UR34][R136.64], R147 ;  /* 0x0000009388005986 */ /* 0x0083ee000c101922 */
[----:B------:R-:W-:Y:S02]  /*38a90*/  @P1 LOP3.LUT R22, R22, 0x20, RZ, 0xfc, !PT ;  /* 0x0000002016161812 */ /* 0x000fe400078efcff */
[C---:B------:R-:W-:Y:S01]  /*38aa0*/  LOP3.LUT P1, RZ, R11.reuse, 0x400, RZ, 0xc0, !PT ;  /* 0x000004000bff7812 */ /* 0x040fe2000782c0ff */
[----:B-1----:R-:W-:Y:S01]  /*38ab0*/  IMAD.WIDE R136, R20, 0x4, R6 ;  /* 0x0000000414887825 */ /* 0x002fe200078e0206 */
[----:B------:R-:W-:-:S04]  /*38ac0*/  LOP3.LUT P0, RZ, R11, 0x100, RZ, 0xc0, !PT ;  /* 0x000001000bff7812 */ /* 0x000fc8000780c0ff */
[----:B----4-:R1:W-:Y:S01]  /*38ad0*/  @P6 STG.E desc[UR34][R136.64], R146 ;  /* 0x0000009288006986 */ /* 0x0103e2000c101922 */
[----:B------:R-:W-:-:S03]  /*38ae0*/  LOP3.LUT R22, R22, 0xffffffbf, RZ, 0xc0, !PT ;  /* 0xffffffbf16167812 */ /* 0x000fc600078ec0ff */
[----:B-1----:R-:W3:Y:S04]  /*38af0*/  LDL.LU R146, [R1+0x10a4] ;  /* 0x0010a40001927983 */ /* 0x002ee80000300800 */
[----:B------:R-:W4:Y:S01]  /*38b00*/  LDL.LU R149, [R1+0x5c] ;  /* 0x00005c0001957983 */ /* 0x000f220000300800 */
[----:B------:R-:W-:Y:S02]  /*38b10*/  @P1 LOP3.LUT R22, R22, 0x40, RZ, 0xfc, !PT ;  /* 0x0000004016161812 */ /* 0x000fe400078efcff */
[----:B------:R-:W-:Y:S01]  /*38b20*/  LOP3.LUT P1, RZ, R11, 0x200, RZ, 0xc0, !PT ;  /* 0x000002000bff7812 */ /* 0x000fe2000782c0ff */
[----:B------:R-:W-:Y:S01]  /*38b30*/  IMAD.WIDE R136, R20, 0x4, R8 ;  /* 0x0000000414887825 */ /* 0x000fe200078e0208 */
[----:B------:R-:W3:Y:S04]  /*38b40*/  LDL.LU R150, [R1+0xec0] ;  /* 0x000ec00001967983 */ /* 0x000ee80000300800 */
[----:B------:R1:W-:Y:S04]  /*38b50*/  @P0 STG.E desc[UR34][R136.64], R19 ;  /* 0x0000001388000986 */ /* 0x0003e8000c101922 */
[----:B------:R-:W3:Y:S04]  /*38b60*/  LDL.LU R148, [R1+0xeb0] ;  /* 0x000eb00001947983 */ /* 0x000ee80000300800 */
[----:B------:R-:W3:Y:S01]  /*38b70*/  LDL.LU R147, [R1+0xc50] ;  /* 0x000c500001937983 */ /* 0x000ee20000300800 */
[----:B-1----:R-:W-:-:S03]  /*38b80*/  IMAD.WIDE R136, R159, 0x4, R2 ;  /* 0x000000049f887825 */ /* 0x002fc600078e0202 */
[----:B------:R-:W3:Y:S04]  /*38b90*/  LDL.LU R20, [R1+0xa50] ;  /* 0x000a500001147983 */ /* 0x000ee80000300800 */
[----:B------:R1:W-:Y:S01]  /*38ba0*/  @P1 STG.E desc[UR34][R136.64], R18 ;  /* 0x0000001288001986 */ /* 0x0003e2000c101922 */
[----:B------:R-:W-:-:S03]  /*38bb0*/  LOP3.LUT P1, RZ, R22, 0x40, RZ, 0xc0, !PT ;  /* 0x0000004016ff7812 */ /* 0x000fc6000782c0ff */
[----:B------:R-:W3:Y:S01]  /*38bc0*/  LDL.LU R19, [R1+0x10a8] ;  /* 0x0010a80001137983 */ /* 0x000ee20000300800 */
[----:B-1----:R-:W-:-:S03]  /*38bd0*/  IMAD.WIDE R136, R159, 0x4, R4 ;  /* 0x000000049f887825 */ /* 0x002fc600078e0204 */
[----:B------:R-:W3:Y:S06]  /*38be0*/  LDL.LU R18, [R1+0x860] ;  /* 0x0008600001127983 */ /* 0x000eec0000300800 */
[----:B------:R1:W-:Y:S01]  /*38bf0*/  @P1 STG.E desc[UR34][R136.64], R17 ;  /* 0x0000001188001986 */ /* 0x0003e2000c101922 */
[----:B------:R-:W-:-:S03]  /*38c00*/  LOP3.LUT P1, RZ, R22, 0x20, RZ, 0xc0, !PT ;  /* 0x0000002016ff7812 */ /* 0x000fc6000782c0ff */
[----:B-1----:R-:W3:Y:S01]  /*38c10*/  LDL.LU R17, [R1+0x660] ;  /* 0x0006600001117983 */ /* 0x002ee20000300800 */
[----:B------:R-:W-:-:S09]  /*38c20*/  IMAD.WIDE R136, R159, 0x4, R6 ;  /* 0x000000049f887825 */ /* 0x000fd200078e0206 */
[----:B--2---:R1:W-:Y:S04]  /*38c30*/  @P1 STG.E desc[UR34][R136.64], R16 ;  /* 0x0000001088001986 */ /* 0x0043e8000c101922 */
[----:B-1----:R-:W2:Y:S01]  /*38c40*/  LDL.LU R16, [R1+0x460] ;  /* 0x0004600001107983 */ /* 0x002ea20000300800 */
        /* <DEDUP_REMOVED lines=14> */
[----:B----4-:R3:W-:Y:S01]  /*38d30*/  @P1 STG.E desc[UR34][R136.64], R149 ;  /* 0x0000009588001986 */ /* 0x0107e2000c101922 */
[----:B------:R-:W-:Y:S02]  /*38d40*/  LOP3.LUT P1, RZ, R10, 0x80000000, RZ, 0xc0, !PT ;  /* 0x800000000aff7812 */ /* 0x000fe4000782c0ff */
[C---:B------:R-:W-:Y:S02]  /*38d50*/  LOP3.LUT P2, RZ, R11.reuse, 0x40000, RZ, 0xc0, !PT ;  /* 0x000400000bff7812 */ /* 0x040fe4000784c0ff */
[----:B------:R-:W-:Y:S01]  /*38d60*/  LOP3.LUT P3, RZ, R11, 0x80000, RZ, 0xc0, !PT ;  /* 0x000800000bff7812 */ /* 0x000fe2000786c0ff */
[----:B---3--:R-:W-:-:S08]  /*38d70*/  IMAD.WIDE R136, R146, 0x4, R2 ;  /* 0x0000000492887825 */ /* 0x008fd000078e0202 */
[----:B------:R1:W-:Y:S01]  /*38d80*/  @P1 STG.E desc[UR34][R136.64], R150 ;  /* 0x0000009688001986 */ /* 0x0003e2000c101922 */
[----:B------:R-:W-:Y:S01]  /*38d90*/  LOP3.LUT P4, RZ, R11, 0x100000, RZ, 0xc0, !PT ;  /* 0x001000000bff7812 */ /* 0x000fe2000788c0ff */
[----:B-1----:R-:W-:-:S05]  /*38da0*/  IMAD.WIDE R136, R146, 0x4, R4 ;  /* 0x0000000492887825 */ /* 0x002fca00078e0204 */
[----:B------:R1:W-:Y:S01]  /*38db0*/  @P2 STG.E desc[UR34][R136.64], R148 ;  /* 0x0000009488002986 */ /* 0x0003e2000c101922 */
[----:B------:R-:W-:Y:S01]  /*38dc0*/  LOP3.LUT P5, RZ, R11, 0x200000, RZ, 0xc0, !PT ;  /* 0x002000000bff7812 */ /* 0x000fe200078ac0ff */
[----:B-1----:R-:W-:-:S05]  /*38dd0*/  IMAD.WIDE R136, R146, 0x4, R6 ;  /* 0x0000000492887825 */ /* 0x002fca00078e0206 */
[----:B------:R1:W-:Y:S01]  /*38de0*/  @P3 STG.E desc[UR34][R136.64], R147 ;  /* 0x0000009388003986 */ /* 0x0003e2000c101922 */
[C---:B------:R-:W-:Y:S01]  /*38df0*/  LOP3.LUT P6, RZ, R11.reuse, 0x400000, RZ, 0xc0, !PT ;  /* 0x004000000bff7812 */ /* 0x040fe200078cc0ff */
[----:B-1----:R-:W-:Y:S01]  /*38e00*/  IMAD.WIDE R136, R146, 0x4, R8 ;  /* 0x0000000492887825 */ /* 0x002fe200078e0208 */
[----:B------:R-:W-:Y:S01]  /*38e10*/  LOP3.LUT P0, RZ, R11, 0x800000, RZ, 0xc0, !PT ;  /* 0x008000000bff7812 */ /* 0x000fe2000780c0ff */
[----:B------:R-:W3:Y:S04]  /*38e20*/  LDL.LU R146, [R1+0x260] ;  /* 0x0002600001927983 */ /* 0x000ee80000300800 */
[----:B------:R1:W-:Y:S02]  /*38e30*/  @P4 STG.E desc[UR34][R136.64], R20 ;  /* 0x0000001488004986 */ /* 0x0003e4000c101922 */
[----:B-1----:R-:W-:-:S02]  /*38e40*/  IMAD.WIDE R136, R19, 0x4, R2 ;  /* 0x0000000413887825 */ /* 0x002fc400078e0202 */
[----:B------:R-:W4:Y:S04]  /*38e50*/  LDL.LU R20, [R1+0xec4] ;  /* 0x000ec40001147983 */ /* 0x000f280000300800 */
[----:B------:R1:W-:Y:S02]  /*38e60*/  @P5 STG.E desc[UR34][R136.64], R18 ;  /* 0x0000001288005986 */ /* 0x0003e4000c101922 */
[C---:B-1----:R-:W-:Y:S02]  /*38e70*/  IMAD.WIDE R136, R19.reuse, 0x4, R4 ;  /* 0x0000000413887825 */ /* 0x042fe400078e0204 */
[----:B------:R-:W4:Y:S04]  /*38e80*/  LDL.LU R18, [R1+0xeb4] ;  /* 0x000eb40001127983 */ /* 0x000f280000300800 */
[----:B------:R1:W-:Y:S02]  /*38e90*/  @P6 STG.E desc[UR34][R136.64], R17 ;  /* 0x0000001188006986 */ /* 0x0003e4000c101922 */
[----:B-1----:R-:W-:-:S02]  /*38ea0*/  IMAD.WIDE R136, R19, 0x4, R6 ;  /* 0x0000000413887825 */ /* 0x002fc400078e0206 */
[----:B------:R-:W4:Y:S04]  /*38eb0*/  LDL.LU R17, [R1+0xc54] ;  /* 0x000c540001117983 */ /* 0x000f280000300800 */
[----:B--2---:R1:W-:Y:S04]  /*38ec0*/  @P0 STG.E desc[UR34][R136.64], R16 ;  /* 0x0000001088000986 */ /* 0x0043e8000c101922 */
[----:B-1----:R-:W2:Y:S04]  /*38ed0*/  LDL.LU R16, [R1+0x10ac] ;  /* 0x0010ac0001107983 */ /* 0x002ea80000300800 */
[----:B------:R-:W4:Y:S01]  /*38ee0*/  LDL.LU R158, [R1+0xa54] ;  /* 0x000a5400019e7983 */ /* 0x000f220000300800 */
[----:B------:R-:W-:-:S03]  /*38ef0*/  IMAD.WIDE R136, R19, 0x4, R8 ;  /* 0x0000000413887825 */ /* 0x000fc600078e0208 */
        /* <DEDUP_REMOVED lines=9> */
[----:B------:R-:W4:Y:S01]  /*38f90*/  LDL.LU R151, [R1+0xc58] ;  /* 0x000c580001977983 */ /* 0x000f220000300800 */
[----:B------:R-:W-:-:S02]  /*38fa0*/  LOP3.LUT P4, RZ, R11, 0x1000000, RZ, 0xc0, !PT ;  /* 0x010000000bff7812 */ /* 0x000fc4000788c0ff */
[C---:B------:R-:W-:Y:S01]  /*38fb0*/  LOP3.LUT P5, RZ, R11.reuse, 0x2000000, RZ, 0xc0, !PT ;  /* 0x020000000bff7812 */ /* 0x040fe200078ac0ff */
[----:B------:R-:W4:Y:S01]  /*38fc0*/  LDL.LU R150, [R1+0xa58] ;  /* 0x000a580001967983 */ /* 0x000f220000300800 */
[----:B------:R-:W-:-:S03]  /*38fd0*/  LOP3.LUT P6, RZ, R11, 0x4000000, RZ, 0xc0, !PT ;  /* 0x040000000bff7812 */ /* 0x000fc600078cc0ff */
[----:B------:R-:W4:Y:S01]  /*38fe0*/  LDL.LU R148, [R1+0x868] ;  /* 0x0008680001947983 */ /* 0x000f220000300800 */
[----:B------:R-:W-:Y:S02]  /*38ff0*/  LOP3.LUT P0, RZ, R11, 0x8000000, RZ, 0xc0, !PT ;  /* 0x080000000bff7812 */ /* 0x000fe4000780c0ff */
[----:B------:R-:W-:Y:S02]  /*39000*/  LOP3.LUT P1, RZ, R12, 0x10, RZ, 0xc0, !PT ;  /* 0x000000100cff7812 */ /* 0x000fe4000782c0ff */
[----:B------:R-:W-:Y:S01]  /*39010*/  LOP3.LUT R10, R10, 0xff7fffff, RZ, 0xc0, !PT ;  /* 0xff7fffff0a0a7812 */ /* 0x000fe200078ec0ff */
[----:B---3--:R1:W-:Y:S04]  /*39020*/  @P4 STG.E desc[UR34][R136.64], R146 ;  /* 0x0000009288004986 */ /* 0x0083e8000c101922 */
[----:B-1----:R-:W3:Y:S06]  /*39030*/  LDL.LU R146, [R1+0x668] ;  /* 0x0006680001927983 */ /* 0x002eec0000300800 */
        /* <DEDUP_REMOVED lines=10> */
[----:B----4-:R1:W-:Y:S02]  /*390e0*/  @P5 STG.E desc[UR34][R136.64], R20 ;  /* 0x0000001488005986 */ /* 0x0103e4000c101922 */
[C---:B-1----:R-:W-:Y:S02]  /*390f0*/  IMAD.WIDE R136, R16.reuse, 0x4, R4 ;  /* 0x0000000410887825 */ /* 0x042fe400078e0204 */
[----:B------:R-:W2:Y:S04]  /*39100*/  LDL.LU R20, [R1+0x468] ;  /* 0x0004680001147983 */ /* 0x000ea80000300800 */
[----:B------:R1:W-:Y:S02]  /*39110*/  @P6 STG.E desc[UR34][R136.64], R18 ;  /* 0x0000001288006986 */ /* 0x0003e4000c101922 */
[----:B-1----:R-:W-:-:S02]  /*39120*/  IMAD.WIDE R136, R16, 0x4, R6 ;  /* 0x0000000410887825 */ /* 0x002fc400078e0206 */
[----:B------:R-:W4:Y:S04]  /*39130*/  LDL.LU R18, [R1+0x268] ;  /* 0x0002680001127983 */ /* 0x000f280000300800 */
[----:B------:R1:W-:Y:S02]  /*39140*/  @P0 STG.E desc[UR34][R136.64], R17 ;  /* 0x0000001188000986 */ /* 0x0003e4000c101922 */
[----:B-1----:R-:W-:Y:S02]  /*39150*/  IMAD.WIDE R136, R16, 0x4, R8 ;  /* 0x0000000410887825 */ /* 0x002fe400078e0208 */
[----:B------:R-:W4:Y:S04]  /*39160*/  LDL.LU R17, [R1+0xecc] ;  /* 0x000ecc0001117983 */ /* 0x000f280000300800 */
[----:B------:R-:W4:Y:S04]  /*39170*/  LDL.LU R16, [R1+0xebc] ;  /* 0x000ebc0001107983 */ /* 0x000f280000300800 */
[----:B------:R-:W4:Y:S01]  /*39180*/  LDL.LU R147, [R1+0x10c0] ;  /* 0x0010c00001937983 */ /* 0x000f220000300800 */
        /* <DEDUP_REMOVED lines=44> */
[C---:B------:R-:W-:Y:S01]  /*39450*/  LOP3.LUT P5, RZ, R12.reuse, 0x100, RZ, 0xc0, !PT ;  /* 0x000001000cff7812 */ /* 0x040fe200078ac0ff */
[C---:B-1----:R-:W-:Y:S01]  /*39460*/  IMAD.WIDE R136, R19.reuse, 0x4, R4 ;  /* 0x0000000413887825 */ /* 0x042fe200078e0204 */
[----:B------:R-:W-:Y:S01]  /*39470*/  LOP3.LUT P6, RZ, R12, 0x200, RZ, 0xc0, !PT ;  /* 0x000002000cff7812 */ /* 0x000fe200078cc0ff */
[----:B------:R-:W4:Y:S04]  /*39480*/  LDL.LU R148, [R1+0xc5c] ;  /* 0x000c5c0001947983 */ /* 0x000f280000300800 */
[----:B---3--:R1:W-:Y:S02]  /*39490*/  @P3 STG.E desc[UR34][R136.64], R146 ;  /* 0x0000009288003986 */ /* 0x0083e4000c101922 */
[----:B-1----:R-:W-:-:S02]  /*394a0*/  IMAD.WIDE R136, R19, 0x4, R6 ;  /* 0x0000000413887825 */ /* 0x002fc400078e0206 */
[----:B------:R-:W3:Y:S04]  /*394b0*/  LDL.LU R146, [R1+0xa5c] ;  /* 0x000a5c0001927983 */ /* 0x000ee80000300800 */
[----:B--2---:R1:W-:Y:S02]  /*394c0*/  @P4 STG.E desc[UR34][R136.64], R20 ;  /* 0x0000001488004986 */ /* 0x0043e4000c101922 */
[----:B-1----:R-:W-:Y:S02]  /*394d0*/  IMAD.WIDE R136, R19, 0x4, R8 ;  /* 0x0000000413887825 */ /* 0x002fe400078e0208 */
[----:B------:R-:W2:Y:S04]  /*394e0*/  LDL.LU R20, [R1+0x86c] ;  /* 0x00086c0001147983 */ /* 0x000ea80000300800 */
[----:B----4-:R1:W-:Y:S04]  /*394f0*/  @P5 STG.E desc[UR34][R136.64], R18 ;  /* 0x0000001288005986 */ /* 0x0103e8000c101922 */
[----:B------:R-:W4:Y:S04]  /*39500*/  LDL.LU R19, [R1+0x66c] ;  /* 0x00066c0001137983 */ /* 0x000f280000300800 */
[----:B-1----:R-:W4:Y:S01]  /*39510*/  LDL.LU R18, [R1+0x46c] ;  /* 0x00046c0001127983 */ /* 0x002f220000300800 */
[----:B------:R-:W-:-:S05]  /*39520*/  IMAD.WIDE R136, R147, 0x4, R2 ;  /* 0x0000000493887825 */ /* 0x000fca00078e0202 */
[----:B------:R1:W-:Y:S04]  /*39530*/  @P6 STG.E desc[UR34][R136.64], R17 ;  /* 0x0000001188006986 */ /* 0x0003e8000c101922 */
[----:B-1----:R-:W2:Y:S01]  /*39540*/  LDL.LU R17, [R1+0x10c4] ;  /* 0x0010c40001117983 */ /* 0x002ea20000300800 */
[----:B------:R-:W-:Y:S01]  /*39550*/  LOP3.LUT P0, RZ, R12, 0x400, RZ, 0xc0, !PT ;  /* 0x000004000cff7812 */ /* 0x000fe2000780c0ff */
[----:B------:R-:W-:-:S12]  /*39560*/  IMAD.WIDE R136, R147, 0x4, R4 ;  /* 0x0000000493887825 */ /* 0x000fd800078e0204 */
[----:B------:R1:W-:Y:S04]  /*39570*/  @P0 STG.E desc[UR34][R136.64], R16 ;  /* 0x0000001088000986 */ /* 0x0003e8000c101922 */
[----:B-1----:R-:W4:Y:S01]  /*39580*/  LDL.LU R16, [R1+0x26c] ;  /* 0x00026c0001107983 */ /* 0x002f220000300800 */
[----:B------:R-:W-:-:S03]  /*39590*/  LOP3.LUT P1, RZ, R12, 0x800000, RZ, 0xc0, !PT ;  /* 0x008000000cff7812 */ /* 0x000fc6000782c0ff */
[----:B------:R-:W4:Y:S01]  /*395a0*/  LDL.LU R145, [R1+0x10c8] ;  /* 0x0010c80001917983 */ /* 0x000f220000300800 */
[----:B------:R-:W-:-:S03]  /*395b0*/  LOP3.LUT R10, R10, 0xffff7fff, RZ, 0xc0, !PT ;  /* 0xffff7fff0a0a7812 */ /* 0x000fc600078ec0ff */
[----:B------:R-:W4:Y:S04]  /*395c0*/  LDL.LU R252, [R1+0xed0] ;  /* 0x000ed00001fc7983 */ /* 0x000f280000300800 */
[----:B------:R-:W4:Y:S02]  /*395d0*/  LDL.LU R159, [R1+0xc60] ;  /* 0x000c6000019f7983 */ /* 0x000f240000300800 */
[----:B------:R-:W-:Y:S02]  /*395e0*/  @P1 LOP3.LUT R10, R10, 0x8000, RZ, 0xfc, !PT ;  /* 0x000080000a0a1812 */ /* 0x000fe400078efcff */
[----:B------:R-:W-:Y:S01]  /*395f0*/  LOP3.LUT P1, RZ, R12, 0x400000, RZ, 0xc0, !PT ;  /* 0x004000000cff7812 */ /* 0x000fe2000782c0ff */
[----:B------:R-:W4:Y:S01]  /*39600*/  LDL.LU R144, [R1+0xa60] ;  /* 0x000a600001907983 */ /* 0x000f220000300800 */
[----:B------:R-:W-:-:S03]  /*39610*/  LOP3.LUT R10, R10, 0xfffeffff, RZ, 0xc0, !PT ;  /* 0xfffeffff0a0a7812 */ /* 0x000fc600078ec0ff */
[----:B------:R-:W4:Y:S01]  /*39620*/  LDL.LU R139, [R1+0x870] ;  /* 0x00087000018b7983 */ /* 0x000f220000300800 */
[----:B------:R-:W-:-:S03]  /*39630*/  LOP3.LUT P4, RZ, R12, 0x800, RZ, 0xc0, !PT ;  /* 0x000008000cff7812 */ /* 0x000fc6000788c0ff */
[----:B------:R-:W4:Y:S04]  /*39640*/  LDL.LU R150, [R1+0x10cc] ;  /* 0x0010cc0001967983 */ /* 0x000f280000300800 */
[----:B------:R-:W-:Y:S01]  /*39650*/  @P1 LOP3.LUT R10, R10, 0x10000, RZ, 0xfc, !PT ;  /* 0x000100000a0a1812 */ /* 0x000fe200078efcff */
[----:B------:R-:W4:Y:S01]  /*39660*/  LDL.LU R153, [R1+0x670] ;  /* 0x0006700001997983 */ /* 0x000f220000300800 */
[----:B------:R-:W-:Y:S02]  /*39670*/  LOP3.LUT P1, RZ, R12, 0x200000, RZ, 0xc0, !PT ;  /* 0x002000000cff7812 */ /* 0x000fe4000782c0ff */
[----:B------:R-:W-:Y:S02]  /*39680*/  LOP3.LUT R10, R10, 0xfffdffff, RZ, 0xc0, !PT ;  /* 0xfffdffff0a0a7812 */ /* 0x000fe400078ec0ff */
[C---:B------:R-:W-:Y:S01]  /*39690*/  LOP3.LUT P5, RZ, R12.reuse, 0x1000, RZ, 0xc0, !PT ;  /* 0x000010000cff7812 */ /* 0x040fe200078ac0ff */
[----:B------:R-:W-:Y:S01]  /*396a0*/  IMAD.WIDE R136, R147, 0x4, R6 ;  /* 0x0000000493887825 */ /* 0x000fe200078e0206 */
[----:B------:R-:W-:Y:S01]  /*396b0*/  LOP3.LUT P6, RZ, R12, 0x2000, RZ, 0xc0, !PT ;  /* 0x000020000cff7812 */ /* 0x000fe200078cc0ff */
[----:B------:R-:W4:Y:S06]  /*396c0*/  LDL.LU R151, [R1+0x470] ;  /* 0x0004700001977983 */ /* 0x000f2c0000300800 */
        /* <DEDUP_REMOVED lines=14> */
[----:B------:R-:W-:Y:S02]  /*397b0*/  LOP3.LUT P1, RZ, R12, 0x10000, RZ, 0xc0, !PT ;  /* 0x000100000cff7812 */ /* 0x000fe4000782c0ff */
[----:B------:R-:W-:-:S11]  /*397c0*/  LOP3.LUT R10, R10, 0xffbfffff, RZ, 0xc0, !PT ;  /* 0xffbfffff0a0a7812 */ /* 0x000fd600078ec0ff */
[----:B------:R-:W-:Y:S02]  /*397d0*/  @P1 LOP3.LUT R10, R10, 0x400000, RZ, 0xfc, !PT ;  /* 0x004000000a0a1812 */ /* 0x000fe400078efcff */
[----:B------:R-:W-:Y:S01]  /*397e0*/  LOP3.LUT P1, RZ, R12, 0x8000, RZ, 0xc0, !PT ;  /* 0x000080000cff7812 */ /* 0x000fe2000782c0ff */
[----:B------:R1:W-:Y:S02]  /*397f0*/  @P4 STG.E desc[UR34][R136.64], R148 ;  /* 0x0000009488004986 */ /* 0x0003e4000c101922 */
[----:B-1----:R-:W-:-:S05]  /*39800*/  IMAD.WIDE R136, R147, 0x4, R8 ;  /* 0x0000000493887825 */ /* 0x002fca00078e0208 */
[----:B---3--:R2:W-:Y:S02]  /*39810*/  @P5 STG.E desc[UR34][R136.64], R146 ;  /* 0x0000009288005986 */ /* 0x0085e4000c101922 */
[----:B--2---:R-:W-:-:S05]  /*39820*/  IMAD.WIDE R136, R17, 0x4, R2 ;  /* 0x0000000411887825 */ /* 0x004fca00078e0202 */
[----:B------:R1:W-:Y:S02]  /*39830*/  @P6 STG.E desc[UR34][R136.64], R20 ;  /* 0x0000001488006986 */ /* 0x0003e4000c101922 */
[----:B-1----:R-:W-:-:S05]  /*39840*/  IMAD.WIDE R136, R17, 0x4, R4 ;  /* 0x0000000411887825 */ /* 0x002fca00078e0204 */
[----:B----4-:R1:W-:Y:S04]  /*39850*/  @P0 STG.E desc[UR34][R136.64], R19 ;  /* 0x0000001388000986 */ /* 0x0103e8000c101922 */
[----:B-1----:R-:W2:Y:S04]  /*39860*/  LDL.LU R19, [R1+0x10d0] ;  /* 0x0010d00001137983 */ /* 0x002ea80000300800 */
[----:B------:R-:W3:Y:S04]  /*39870*/  LDL.LU R149, [R1+0x270] ;  /* 0x0002700001957983 */ /* 0x000ee80000300800 */
[----:B------:R-:W4:Y:S04]  /*39880*/  LDL.LU R148, [R1+0x70] ;  /* 0x0000700001947983 */ /* 0x000f280000300800 */
[----:B------:R-:W2:Y:S04]  /*39890*/  LDL.LU R147, [R1+0xed4] ;  /* 0x000ed40001937983 */ /* 0x000ea80000300800 */
[----:B------:R-:W2:Y:S01]  /*398a0*/  LDL.LU R146, [R1+0xc64] ;  /* 0x000c640001927983 */ /* 0x000ea20000300800 */
[----:B------:R-:W-:-:S03]  /*398b0*/  IMAD.WIDE R136, R17, 0x4, R6 ;  /* 0x0000000411887825 */ /* 0x000fc600078e0206 */
[----:B------:R-:W2:Y:S04]  /*398c0*/  LDL.LU R20, [R1+0xa64] ;  /* 0x000a640001147983 */ /* 0x000ea80000300800 */
[----:B------:R1:W-:Y:S04]  /*398d0*/  @P1 STG.E desc[UR34][R136.64], R18 ;  /* 0x0000001288001986 */ /* 0x0003e8000c101922 */
[----:B-1----:R-:W2:Y:S01]  /*398e0*/  LDL.LU R18, [R1+0x874] ;  /* 0x0008740001127983 */ /* 0x002ea20000300800 */
[----:B------:R-:W-:Y:S01]  /*398f0*/  LOP3.LUT P1, RZ, R10, 0x400000, RZ, 0xc0, !PT ;  /* 0x004000000aff7812 */ /* 0x000fe2000782c0ff */
[----:B------:R-:W-:-:S12]  /*39900*/  IMAD.WIDE R136, R17, 0x4, R8 ;  /* 0x0000000411887825 */ /* 0x000fd800078e0208 */
[----:B------:R1:W-:Y:S04]  /*39910*/  @P1 STG.E desc[UR34][R136.64], R16 ;  /* 0x0000001088001986 */ /* 0x0003e8000c101922 */
        /* <DEDUP_REMOVED lines=22> */
[----:B------:R-:W-:-:S02]  /*39a80*/  LOP3.LUT P1, RZ, R10, 0x8000, RZ, 0xc0, !PT ;  /* 0x000080000aff7812 */ /* 0x000fc4000782c0ff */
[----:B------:R-:W-:Y:S01]  /*39a90*/  LOP3.LUT P3, RZ, R12, 0x2000000, RZ, 0xc0, !PT ;  /* 0x020000000cff7812 */ /* 0x000fe2000786c0ff */
[----:B-1----:R-:W-:Y:S01]  /*39aa0*/  IMAD.WIDE R136, R150, 0x4, R6 ;  /* 0x0000000496887825 */ /* 0x002fe200078e0206 */
[C---:B------:R-:W-:Y:S02]  /*39ab0*/  LOP3.LUT P4, RZ, R12.reuse, 0x4000000, RZ, 0xc0, !PT ;  /* 0x040000000cff7812 */ /* 0x040fe4000788c0ff */
[C---:B------:R-:W-:Y:S02]  /*39ac0*/  LOP3.LUT P5, RZ, R12.reuse, 0x8000000, RZ, 0xc0, !PT ;  /* 0x080000000cff7812 */ /* 0x040fe400078ac0ff */
[----:B------:R-:W-:-:S05]  /*39ad0*/  LOP3.LUT P6, RZ, R12, 0x10000000, RZ, 0xc0, !PT ;  /* 0x100000000cff7812 */ /* 0x000fca00078cc0ff */
[----:B---3--:R1:W-:Y:S02]  /*39ae0*/  @P1 STG.E desc[UR34][R136.64], R149 ;  /* 0x0000009588001986 */ /* 0x0083e4000c101922 */
[----:B-1----:R-:W-:-:S05]  /*39af0*/  IMAD.WIDE R136, R150, 0x4, R8 ;  /* 0x0000000496887825 */ /* 0x002fca00078e0208 */
[----:B----4-:R2:W-:Y:S02]  /*39b00*/  @P2 STG.E desc[UR34][R136.64], R148 ;  /* 0x0000009488002986 */ /* 0x0105e4000c101922 */
[----:B--2---:R-:W-:-:S05]  /*39b10*/  IMAD.WIDE R136, R19, 0x4, R2 ;  /* 0x0000000413887825 */ /* 0x004fca00078e0202 */
[----:B------:R1:W-:Y:S02]  /*39b20*/  @P3 STG.E desc[UR34][R136.64], R147 ;  /* 0x0000009388003986 */ /* 0x0003e4000c101922 */
[----:B-1----:R-:W-:-:S05]  /*39b30*/  IMAD.WIDE R136, R19, 0x4, R4 ;  /* 0x0000000413887825 */ /* 0x002fca00078e0204 */
[----:B------:R1:W-:Y:S02]  /*39b40*/  @P4 STG.E desc[UR34][R136.64], R146 ;  /* 0x0000009288004986 */ /* 0x0003e4000c101922 */
[----:B-1----:R-:W-:-:S05]  /*39b50*/  IMAD.WIDE R136, R19, 0x4, R6 ;  /* 0x0000000413887825 */ /* 0x002fca00078e0206 */
[----:B------:R1:W-:Y:S02]  /*39b60*/  @P5 STG.E desc[UR34][R136.64], R20 ;  /* 0x0000001488005986 */ /* 0x0003e4000c101922 */
[----:B-1----:R-:W-:Y:S02]  /*39b70*/  IMAD.WIDE R136, R19, 0x4, R8 ;  /* 0x0000000413887825 */ /* 0x002fe400078e0208 */
[----:B------:R-:W2:Y:S04]  /*39b80*/  LDL.LU R19, [R1+0x474] ;  /* 0x0004740001137983 */ /* 0x000ea80000300800 */
[----:B------:R1:W-:Y:S04]  /*39b90*/  @P6 STG.E desc[UR34][R136.64], R18 ;  /* 0x0000001288006986 */ /* 0x0003e8000c101922 */
[----:B-1----:R-:W3:Y:S01]  /*39ba0*/  LDL.LU R18, [R1+0x274] ;  /* 0x0002740001127983 */ /* 0x002ee20000300800 */
[----:B------:R-:W-:Y:S01]  /*39bb0*/  LOP3.LUT P0, RZ, R12, 0x20000000, RZ, 0xc0, !PT ;  /* 0x200000000cff7812 */ /* 0x000fe2000780c0ff */
[----:B------:R-:W-:-:S02]  /*39bc0*/  IMAD.WIDE R136, R17, 0x4, R2 ;  /* 0x0000000411887825 */ /* 0x000fc400078e0202 */
[----:B------:R-:W4:Y:S04]  /*39bd0*/  LDL.LU R22, [R1+0x74] ;  /* 0x0000740001167983 */ /* 0x000f280000300800 */
[----:B------:R-:W4:Y:S04]  /*39be0*/  LDL.LU R158, [R1+0xed8] ;  /* 0x000ed800019e7983 */ /* 0x000f280000300800 */
[----:B------:R-:W4:Y:S04]  /*39bf0*/  LDL.LU R138, [R1+0xc68] ;  /* 0x000c6800018a7983 */ /* 0x000f280000300800 */
[----:B------:R1:W-:Y:S04]  /*39c00*/  @P0 STG.E desc[UR34][R136.64], R16 ;  /* 0x0000001088000986 */ /* 0x0003e8000c101922 */
[----:B-1----:R-:W4:Y:S04]  /*39c10*/  LDL.LU R16, [R1+0x10d8] ;  /* 0x0010d80001107983 */ /* 0x002f280000300800 */
        /* <DEDUP_REMOVED lines=11> */
[----:B------:R-:W-:Y:S01]  /*39cd0*/  LOP3.LUT P5, RZ, R12, 0x80000000, RZ, 0xc0, !PT ;  /* 0x800000000cff7812 */ /* 0x000fe200078ac0ff */
[----:B------:R-:W-:Y:S01]  /*39ce0*/  IMAD.WIDE R136, R17, 0x4, R4 ;  /* 0x0000000411887825 */ /* 0x000fe200078e0204 */
[----:B------:R-:W4:Y:S04]  /*39cf0*/  LDL.LU R146, [R1+0x87c] ;  /* 0x00087c0001927983 */ /* 0x000f280000300800 */
[----:B------:R-:W4:Y:S01]  /*39d00*/  LDL.LU R20, [R1+0x67c] ;  /* 0x00067c0001147983 */ /* 0x000f220000300800 */
        /* <DEDUP_REMOVED lines=19> */
[----:B---3--:R1:W-:Y:S02]  /*39e40*/  @P5 STG.E desc[UR34][R136.64], R18 ;  /* 0x0000001288005986 */ /* 0x0083e4000c101922 */
[----:B-1----:R-:W-:-:S02]  /*39e50*/  IMAD.WIDE R136, R17, 0x4, R8 ;  /* 0x0000000411887825 */ /* 0x002fc400078e0208 */
[----:B------:R-:W3:Y:S04]  /*39e60*/  LDL.LU R18, [R1+0x27c] ;  /* 0x00027c0001127983 */ /* 0x000ee80000300800 */
[----:B------:R-:W2:Y:S01]  /*39e70*/  LDL.LU R17, [R1+0x10e4] ;  /* 0x0010e40001117983 */ /* 0x000ea20000300800 */
[----:B------:R-:W-:-:S04]  /*39e80*/  LOP3.LUT R10, R10, 0xffffefff, RZ, 0xc0, !PT ;  /* 0xffffefff0a0a7812 */ /* 0x000fc800078ec0ff */
[----:B------:R-:W-:Y:S02]  /*39e90*/  @P1 LOP3.LUT R10, R10, 0x1000, RZ, 0xfc, !PT ;  /* 0x000010000a0a1812 */ /* 0x000fe400078efcff */
[C---:B------:R-:W-:Y:S02]  /*39ea0*/  LOP3.LUT P1, RZ, R13.reuse, 0x10, RZ, 0xc0, !PT ;  /* 0x000000100dff7812 */ /* 0x040fe4000782c0ff */
[----:B------:R-:W-:Y:S02]  /*39eb0*/  LOP3.LUT R10, R10, 0xffffdfff, RZ, 0xc0, !PT ;  /* 0xffffdfff0a0a7812 */ /* 0x000fe400078ec0ff */
[----:B------:R-:W-:-:S09]  /*39ec0*/  LOP3.LUT P6, RZ, R13, 0x1, RZ, 0xc0, !PT ;  /* 0x000000010dff7812 */ /* 0x000fd200078cc0ff */
[----:B------:R-:W-:Y:S02]  /*39ed0*/  @P1 LOP3.LUT R10, R10, 0x2000, RZ, 0xfc, !PT ;  /* 0x000020000a0a1812 */ /* 0x000fe400078efcff */
[C---:B------:R-:W-:Y:S02]  /*39ee0*/  LOP3.LUT P1, RZ, R13.reuse, 0x8, RZ, 0xc0, !PT ;  /* 0x000000080dff7812 */ /* 0x040fe4000782c0ff */
[----:B------:R-:W-:Y:S02]  /*39ef0*/  LOP3.LUT P0, RZ, R13, 0x2, RZ, 0xc0, !PT ;  /* 0x000000020dff7812 */ /* 0x000fe4000780c0ff */
[----:B------:R-:W-:Y:S01]  /*39f00*/  LOP3.LUT R10, R10, 0xffffbfff, RZ, 0xc0, !PT ;  /* 0xffffbfff0a0a7812 */ /* 0x000fe200078ec0ff */
[----:B----4-:R1:W-:Y:S08]  /*39f10*/  @P6 STG.E desc[UR34][R136.64], R22 ;  /* 0x0000001688006986 */ /* 0x0103f0000c101922 */
[----:B------:R-:W-:-:S02]  /*39f20*/  @P1 LOP3.LUT R10, R10, 0x4000, RZ, 0xfc, !PT ;  /* 0x000040000a0a1812 */ /* 0x000fc400078efcff */
[----:B------:R-:W-:Y:S01]  /*39f30*/  LOP3.LUT P1, RZ, R13, 0x4, RZ, 0xc0, !PT ;  /* 0x000000040dff7812 */ /* 0x000fe2000782c0ff */
[----:B-1----:R-:W-:-:S05]  /*39f40*/  IMAD.WIDE R136, R16, 0x4, R2 ;  /* 0x0000000410887825 */ /* 0x002fca00078e0202 */
[----:B------:R1:W-:Y:S02]  /*39f50*/  @P0 STG.E desc[UR34][R136.64], R158 ;  /* 0x0000009e88000986 */ /* 0x0003e4000c101922 */
[----:B-1----:R-:W-:-:S05]  /*39f60*/  IMAD.WIDE R136, R16, 0x4, R4 ;  /* 0x0000000410887825 */ /* 0x002fca00078e0204 */
        /* <DEDUP_REMOVED lines=35> */
[----:B--2---:R-:W-:-:S05]  /*3a1a0*/  IMAD.WIDE R136, R17, 0x4, R2 ;  /* 0x0000000411887825 */ /* 0x004fca00078e0202 */
[----:B------:R1:W-:Y:S02]  /*3a1b0*/  @P4 STG.E desc[UR34][R136.64], R20 ;  /* 0x0000001488004986 */ /* 0x0003e4000c101922 */
[----:B-1----:R-:W-:-:S05]  /*3a1c0*/  IMAD.WIDE R136, R17, 0x4, R4 ;  /* 0x0000000411887825 */ /* 0x002fca00078e0204 */
[----:B------:R1:W-:Y:S02]  /*3a1d0*/  @P5 STG.E desc[UR34][R136.64], R19 ;  /* 0x0000001388005986 */ /* 0x0003e4000c101922 */
[----:B-1----:R-:W-:-:S05]  /*3a1e0*/  IMAD.WIDE R136, R17, 0x4, R6 ;  /* 0x0000000411887825 */ /* 0x002fca00078e0206 */
[----:B---3--:R1:W-:Y:S04]  /*3a1f0*/  @P6 STG.E desc[UR34][R136.64], R18 ;  /* 0x0000001288006986 */ /* 0x0083e8000c101922 */
[----:B-1----:R-:W2:Y:S04]  /*3a200*/  LDL.LU R18, [R1+0xee0] ;  /* 0x000ee00001127983 */ /* 0x002ea80000300800 */
[----:B------:R-:W3:Y:S04]  /*3a210*/  LDL.LU R146, [R1+0xc70] ;  /* 0x000c700001927983 */ /* 0x000ee80000300800 */
[----:B------:R-:W3:Y:S04]  /*3a220*/  LDL.LU R20, [R1+0xa70] ;  /* 0x000a700001147983 */ /* 0x000ee80000300800 */
[----:B------:R-:W2:Y:S01]  /*3a230*/  LDL.LU R19, [R1+0x10e8] ;  /* 0x0010e80001137983 */ /* 0x000ea20000300800 */
[----:B------:R-:W-:Y:S01]  /*3a240*/  LOP3.LUT P0, RZ, R13, 0x10000, RZ, 0xc0, !PT ;  /* 0x000100000dff7812 */ /* 0x000fe2000780c0ff */
[----:B------:R-:W-:Y:S01]  /*3a250*/  IMAD.WIDE R136, R17, 0x4, R8 ;  /* 0x0000000411887825 */ /* 0x000fe200078e0208 */
[----:B------:R-:W-:-:S11]  /*3a260*/  LOP3.LUT P4, RZ, R13, 0x20000, RZ, 0xc0, !PT ;  /* 0x000200000dff7812 */ /* 0x000fd6000788c0ff */
[----:B----4-:R1:W-:Y:S04]  /*3a270*/  @P0 STG.E desc[UR34][R136.64], R16 ;  /* 0x0000001088000986 */ /* 0x0103e8000c101922 */
[----:B-1----:R-:W4:Y:S04]  /*3a280*/  LDL.LU R16, [R1+0x880] ;  /* 0x0008800001107983 */ /* 0x002f280000300800 */
[----:B------:R-:W4:Y:S04]  /*3a290*/  LDL.LU R17, [R1+0x680] ;  /* 0x0006800001117983 */ /* 0x000f280000300800 */
[----:B------:R-:W4:Y:S04]  /*3a2a0*/  LDL.LU R158, [R1+0x10ec] ;  /* 0x0010ec00019e7983 */ /* 0x000f280000300800 */
[----:B------:R-:W4:Y:S01]  /*3a2b0*/  LDL.LU R145, [R1+0x10f0] ;  /* 0x0010f00001917983 */ /* 0x000f220000300800 */
[----:B------:R-:W-:-:S02]  /*3a2c0*/  LOP3.LUT P5, RZ, R13, 0x40000, RZ, 0xc0, !PT ;  /* 0x000400000dff7812 */ /* 0x000fc400078ac0ff */
[C---:B------:R-:W-:Y:S02]  /*3a2d0*/  LOP3.LUT P6, RZ, R13.reuse, 0x80000, RZ, 0xc0, !PT ;  /* 0x000800000dff7812 */ /* 0x040fe400078cc0ff */
        /* <DEDUP_REMOVED lines=20> */
[----:B------:R-:W2:Y:S01]  /*3a420*/  LDL.LU R150, [R1+0x10f4] ;  /* 0x0010f40001967983 */ /* 0x000ea20000300800 */
[----:B------:R-:W-:-:S03]  /*3a430*/  IMAD.WIDE R136, R19, 0x4, R4 ;  /* 0x0000000413887825 */ /* 0x000fc600078e0204 */
[----:B------:R-:W2:Y:S04]  /*3a440*/  LDL.LU R147, [R1+0x84] ;  /* 0x0000840001937983 */ /* 0x000ea80000300800 */
[----:B---3--:R1:W-:Y:S02]  /*3a450*/  @P5 STG.E desc[UR34][R136.64], R146 ;  /* 0x0000009288005986 */ /* 0x0083e4000c101922 */
[C---:B-1----:R-:W-:Y:S02]  /*3a460*/  IMAD.WIDE R136, R19.reuse, 0x4, R6 ;  /* 0x0000000413887825 */ /* 0x042fe400078e0206 */
[----:B------:R-:W3:Y:S04]  /*3a470*/  LDL.LU R146, [R1+0xee8] ;  /* 0x000ee80001927983 */ /* 0x000ee80000300800 */
[----:B------:R1:W-:Y:S02]  /*3a480*/  @P6 STG.E desc[UR34][R136.64], R20 ;  /* 0x0000001488006986 */ /* 0x0003e4000c101922 */
[----:B-1----:R-:W-:-:S02]  /*3a490*/  IMAD.WIDE R136, R19, 0x4, R8 ;  /* 0x0000000413887825 */ /* 0x002fc400078e0208 */
[----:B------:R-:W3:Y:S04]  /*3a4a0*/  LDL.LU R20, [R1+0xc78] ;  /* 0x000c780001147983 */ /* 0x000ee80000300800 */
[----:B------:R-:W3:Y:S04]  /*3a4b0*/  LDL.LU R19, [R1+0xa78] ;  /* 0x000a780001137983 */ /* 0x000ee80000300800 */
[----:B------:R-:W3:Y:S01]  /*3a4c0*/  LDL.LU R148, [R1+0x10f8] ;  /* 0x0010f80001947983 */ /* 0x000ee20000300800 */
[----:B------:R-:W-:Y:S02]  /*3a4d0*/  @P1 LOP3.LUT R10, R10, 0x2, RZ, 0xfc, !PT ;  /* 0x000000020a0a1812 */ /* 0x000fe400078efcff */
[----:B------:R-:W-:-:S02]  /*3a4e0*/  LOP3.LUT P1, RZ, R13, 0x4000000, RZ, 0xc0, !PT ;  /* 0x040000000dff7812 */ /* 0x000fc4000782c0ff */
        /* <DEDUP_REMOVED lines=8> */
[C---:B------:R-:W-:Y:S02]  /*3a570*/  LOP3.LUT P1, RZ, R13.reuse, 0x800000, RZ, 0xc0, !PT ;  /* 0x008000000dff7812 */ /* 0x040fe4000782c0ff */
[----:B------:R-:W-:Y:S02]  /*3a580*/  LOP3.LUT R10, R10, 0xffffffdf, RZ, 0xc0, !PT ;  /* 0xffffffdf0a0a7812 */ /* 0x000fe400078ec0ff */
[----:B------:R-:W-:-:S09]  /*3a590*/  LOP3.LUT P0, RZ, R13, 0x100000, RZ, 0xc0, !PT ;  /* 0x001000000dff7812 */ /* 0x000fd2000780c0ff */
[----:B------:R-:W-:Y:S02]  /*3a5a0*/  @P1 LOP3.LUT R10, R10, 0x20, RZ, 0xfc, !PT ;  /* 0x000000200a0a1812 */ /* 0x000fe400078efcff */
[----:B------:R-:W-:Y:S02]  /*3a5b0*/  LOP3.LUT P1, RZ, R13, 0x400000, RZ, 0xc0, !PT ;  /* 0x004000000dff7812 */ /* 0x000fe4000782c0ff */
[----:B------:R-:W-:Y:S01]  /*3a5c0*/  LOP3.LUT R10, R10, 0xffffffbf, RZ, 0xc0, !PT ;  /* 0xffffffbf0a0a7812 */ /* 0x000fe200078ec0ff */
[----:B----4-:R1:W-:Y:S10]  /*3a5d0*/  @P0 STG.E desc[UR34][R136.64], R16 ;  /* 0x0000001088000986 */ /* 0x0103f4000c101922 */
[----:B------:R-:W-:-:S02]  /*3a5e0*/  @P1 LOP3.LUT R10, R10, 0x40, RZ, 0xfc, !PT ;  /* 0x000000400a0a1812 */ /* 0x000fc400078efcff */
[C---:B------:R-:W-:Y:S01]  /*3a5f0*/  LOP3.LUT P1, RZ, R13.reuse, 0x200000, RZ, 0xc0, !PT ;  /* 0x002000000dff7812 */ /* 0x040fe2000782c0ff */
[----:B-1----:R-:W-:Y:S01]  /*3a600*/  IMAD.WIDE R136, R158, 0x4, R2 ;  /* 0x000000049e887825 */ /* 0x002fe200078e0202 */
[C---:B------:R-:W-:Y:S01]  /*3a610*/  LOP3.LUT P2, RZ, R13.reuse, 0x40000000, RZ, 0xc0, !PT ;  /* 0x400000000dff7812 */ /* 0x040fe2000784c0ff */
[----:B------:R-:W4:Y:S10]  /*3a620*/  LDL.LU R16, [R1+0x1464] ;  /* 0x0014640001107983 */ /* 0x000f340000300800 */
[----:B------:R1:W-:Y:S01]  /*3a630*/  @P1 STG.E desc[UR34][R136.64], R17 ;  /* 0x0000001188001986 */ /* 0x0003e2000c101922 */
[----:B------:R-:W-:Y:S01]  /*3a640*/  LOP3.LUT P1, RZ, R10, 0x40, RZ, 0xc0, !PT ;  /* 0x000000400aff7812 */ /* 0x000fe2000782c0ff */
[----:B-1----:R-:W-:Y:S01]  /*3a650*/  IMAD.WIDE R136, R158, 0x4, R4 ;  /* 0x000000049e887825 */ /* 0x002fe200078e0204 */
[----:B------:R-:W-:Y:S01]  /*3a660*/  LOP3.LUT P3, RZ, R13, 0x80000000, RZ, 0xc0, !PT ;  /* 0x800000000dff7812 */ /* 0x000fe2000786c0ff */
[----:B------:R-:W4:Y:S01]  /*3a670*/  LDL.LU R17, [R1+0x1460] ;  /* 0x0014600001117983 */ /* 0x000f220000300800 */
[----:B------:R-:W-:-:S09]  /*3a680*/  LOP3.LUT P4, RZ, R14, 0x1, RZ, 0xc0, !PT ;  /* 0x000000010eff7812 */ /* 0x000fd2000788c0ff */
[----:B--2---:R1:W-:Y:S01]  /*3a690*/  @P1 STG.E desc[UR34][R136.64], R18 ;  /* 0x0000001288001986 */ /* 0x0043e2000c101922 */
        /* <DEDUP_REMOVED lines=9> */
[C---:B-1----:R-:W-:Y:S01]  /*3a730*/  IMAD.WIDE R136, R145.reuse, 0x4, R2 ;  /* 0x0000000491887825 */ /* 0x042fe200078e0202 */
        /* <DEDUP_REMOVED lines=18> */
[----:B------:R1:W-:Y:S01]  /*3a860*/  @P3 STG.E desc[UR34][R136.64], R149 ;  /* 0x0000009588003986 */ /* 0x0003e2000c101922 */
[----:B------:R-:W-:Y:S01]  /*3a870*/  LOP3.LUT P0, RZ, R14, 0x8, RZ, 0xc0, !PT ;  /* 0x000000080eff7812 */ /* 0x000fe2000780c0ff */
[----:B-1----:R-:W-:-:S05]  /*3a880*/  IMAD.WIDE R136, R150, 0x4, R8 ;  /* 0x0000000496887825 */ /* 0x002fca00078e0208 */
[----:B------:R3:W-:Y:S02]  /*3a890*/  @P4 STG.E desc[UR34][R136.64], R147 ;  /* 0x0000009388004986 */ /* 0x0007e4000c101922 */
[----:B---3--:R-:W-:-:S05]  /*3a8a0*/  IMAD.WIDE R136, R148, 0x4, R2 ;  /* 0x0000000494887825 */ /* 0x008fca00078e0202 */
[----:B------:R1:W-:Y:S02]  /*3a8b0*/  @P5 STG.E desc[UR34][R136.64], R146 ;  /* 0x0000009288005986 */ /* 0x0003e4000c101922 */
[----:B-1----:R-:W-:-:S05]  /*3a8c0*/  IMAD.WIDE R136, R148, 0x4, R4 ;  /* 0x0000000494887825 */ /* 0x002fca00078e0204 */
[----:B------:R1:W-:Y:S02]  /*3a8d0*/  @P6 STG.E desc[UR34][R136.64], R20 ;  /* 0x0000001488006986 */ /* 0x0003e4000c101922 */
[----:B-1----:R-:W-:-:S05]  /*3a8e0*/  IMAD.WIDE R136, R148, 0x4, R6 ;  /* 0x0000000494887825 */ /* 0x002fca00078e0206 */
[----:B------:R1:W-:Y:S04]  /*3a8f0*/  @P0 STG.E desc[UR34][R136.64], R19 ;  /* 0x0000001388000986 */ /* 0x0003e8000c101922 */
[----:B-1----:R-:W3:Y:S04]  /*3a900*/  LDL.LU R19, [R1+0x888] ;  /* 0x0008880001137983 */ /* 0x002ee80000300800 */
[----:B------:R-:W2:Y:S04]  /*3a910*/  LDL.LU R151, [R1+0x688] ;  /* 0x0006880001977983 */ /* 0x000ea80000300800 */
[----:B------:R-:W4:Y:S04]  /*3a920*/  LDL.LU R149, [R1+0x488] ;  /* 0x0004880001957983 */ /* 0x000f280000300800 */
[----:B------:R-:W4:Y:S04]  /*3a930*/  LDL.LU R150, [R1+0x288] ;  /* 0x0002880001967983 */ /* 0x000f280000300800 */
[----:B------:R-:W2:Y:S04]  /*3a940*/  LDL.LU R147, [R1+0x10fc] ;  /* 0x0010fc0001937983 */ /* 0x000ea80000300800 */
[----:B------:R-:W4:Y:S01]  /*3a950*/  LDL.LU R146, [R1+0x88] ;  /* 0x0000880001927983 */ /* 0x000f220000300800 */
[----:B------:R-:W-:-:S03]  /*3a960*/  LOP3.LUT P4, RZ, R14, 0x10, RZ, 0xc0, !PT ;  /* 0x000000100eff7812 */ /* 0x000fc6000788c0ff */
[----:B------:R-:W4:Y:S01]  /*3a970*/  LDL.LU R20, [R1+0xeec] ;  /* 0x000eec0001147983 */ /* 0x000f220000300800 */
[----:B------:R-:W-:-:S03]  /*3a980*/  IMAD.WIDE R136, R148, 0x4, R8 ;  /* 0x0000000494887825 */ /* 0x000fc600078e0208 */
        /* <DEDUP_REMOVED lines=15> */
[----:B---3--:R1:W-:Y:S04]  /*3aa80*/  @P4 STG.E desc[UR34][R136.64], R19 ;  /* 0x0000001388004986 */ /* 0x0083e8000c101922 */
[----:B-1----:R-:W3:Y:S04]  /*3aa90*/  LDL.LU R19, [R1+0xc7c] ;  /* 0x000c7c0001137983 */ /* 0x002ee80000300800 */
[----:B------:R-:W3:Y:S04]  /*3aaa0*/  LDL.LU R158, [R1+0xa7c] ;  /* 0x000a7c00019e7983 */ /* 0x000ee80000300800 */
[----:B------:R-:W3:Y:S04]  /*3aab0*/  LDL.LU R252, [R1+0x88c] ;  /* 0x00088c0001fc7983 */ /* 0x000ee80000300800 */
[----:B------:R-:W3:Y:S04]  /*3aac0*/  LDL.LU R159, [R1+0x68c] ;  /* 0x00068c00019f7983 */ /* 0x000ee80000300800 */
[----:B------:R-:W3:Y:S01]  /*3aad0*/  LDL.LU R144, [R1+0x48c] ;  /* 0x00048c0001907983 */ /* 0x000ee20000300800 */
[----:B------:R-:W-:-:S03]  /*3aae0*/  LOP3.LUT R11, R11, 0xf7ffffff, RZ, 0xc0, !PT ;  /* 0xf7ffffff0b0b7812 */ /* 0x000fc600078ec0ff */
[----:B------:R-:W3:Y:S01]  /*3aaf0*/  LDL.LU R145, [R1+0x28c] ;  /* 0x00028c0001917983 */ /* 0x000ee20000300800 */
[----:B------:R-:W-:Y:S02]  /*3ab00*/  @P1 LOP3.LUT R11, R11, 0x8000000, RZ, 0xfc, !PT ;  /* 0x080000000b0b1812 */ /* 0x000fe400078efcff */
[C---:B------:R-:W-:Y:S02]  /*3ab10*/  LOP3.LUT P1, RZ, R14.reuse, 0x800, RZ, 0xc0, !PT ;  /* 0x000008000eff7812 */ /* 0x040fe4000782c0ff */
[C---:B------:R-:W-:Y:S02]  /*3ab20*/  LOP3.LUT P5, RZ, R14.reuse, 0x20, RZ, 0xc0, !PT ;  /* 0x000000200eff7812 */ /* 0x040fe400078ac0ff */
[----:B------:R-:W-:Y:S01]  /*3ab30*/  LOP3.LUT P6, RZ, R14, 0x40, RZ, 0xc0, !PT ;  /* 0x000000400eff7812 */ /* 0x000fe200078cc0ff */
[----:B--2---:R-:W-:Y:S01]  /*3ab40*/  IMAD.WIDE R136, R147, 0x4, R2 ;  /* 0x0000000493887825 */ /* 0x004fe200078e0202 */
[----:B------:R-:W-:Y:S01]  /*3ab50*/  LOP3.LUT R11, R11, 0xefffffff, RZ, 0xc0, !PT ;  /* 0xefffffff0b0b7812 */ /* 0x000fe200078ec0ff */
[----:B------:R-:W2:Y:S06]  /*3ab60*/  LDL.LU R153, [R1+0x8c] ;  /* 0x00008c0001997983 */ /* 0x000eac0000300800 */
[----:B------:R-:W-:-:S02]  /*3ab70*/  @P1 LOP3.LUT R11, R11, 0x10000000, RZ, 0xfc, !PT ;  /* 0x100000000b0b1812 */ /* 0x000fc400078efcff */
[----:B------:R-:W-:Y:S01]  /*3ab80*/  LOP3.LUT P1, RZ, R14, 0x400, RZ, 0xc0, !PT ;  /* 0x000004000eff7812 */ /* 0x000fe2000782c0ff */
[----:B------:R1:W-:Y:S01]  /*3ab90*/  @P5 STG.E desc[UR34][R136.64], R151 ;  /* 0x0000009788005986 */ /* 0x0003e2000c101922 */
[----:B------:R-:W-:Y:S01]  /*3aba0*/  LOP3.LUT R11, R11, 0xdfffffff, RZ, 0xc0, !PT ;  /* 0xdfffffff0b0b7812 */ /* 0x000fe200078ec0ff */
[----:B-1----:R-:W-:Y:S02]  /*3abb0*/  IMAD.WIDE R136, R147, 0x4, R4 ;  /* 0x0000000493887825 */ /* 0x002fe400078e0204 */
[----:B------:R-:W2:Y:S08]  /*3abc0*/  LDL.LU R151, [R1+0xef0] ;  /* 0x000ef00001977983 */ /* 0x000eb00000300800 */
[----:B------:R-:W-:-:S02]  /*3abd0*/  @P1 LOP3.LUT R11, R11, 0x20000000, RZ, 0xfc, !PT ;  /* 0x200000000b0b1812 */ /* 0x000fc400078efcff */
[C---:B------:R-:W-:Y:S01]  /*3abe0*/  LOP3.LUT P1, RZ, R14.reuse, 0x200, RZ, 0xc0, !PT ;  /* 0x000002000eff7812 */ /* 0x040fe2000782c0ff */
[----:B----4-:R1:W-:Y:S01]  /*3abf0*/  @P6 STG.E desc[UR34][R136.64], R149 ;  /* 0x0000009588006986 */ /* 0x0103e2000c101922 */
[----:B------:R-:W-:Y:S02]  /*3ac00*/  LOP3.LUT P0, RZ, R14, 0x80, RZ, 0xc0, !PT ;  /* 0x000000800eff7812 */ /* 0x000fe4000780c0ff */
[----:B------:R-:W-:Y:S01]  /*3ac10*/  LOP3.LUT R11, R11, 0xbfffffff, RZ, 0xc0, !PT ;  /* 0xbfffffff0b0b7812 */ /* 0x000fe200078ec0ff */
[----:B-1----:R-:W4:Y:S08]  /*3ac20*/  LDL.LU R149, [R1+0xc80] ;  /* 0x000c800001957983 */ /* 0x002f300000300800 */
[----:B------:R-:W-:-:S02]  /*3ac30*/  @P1 LOP3.LUT R11, R11, 0x40000000, RZ, 0xfc, !PT ;  /* 0x400000000b0b1812 */ /* 0x000fc400078efcff */
[----:B------:R-:W-:Y:S01]  /*3ac40*/  LOP3.LUT P1, RZ, R14, 0x100, RZ, 0xc0, !PT ;  /* 0x000001000eff7812 */ /* 0x000fe2000782c0ff */
[----:B------:R-:W-:-:S05]  /*3ac50*/  IMAD.WIDE R136, R147, 0x4, R6 ;  /* 0x0000000493887825 */ /* 0x000fca00078e0206 */
[----:B------:R1:W-:Y:S02]  /*3ac60*/  @P0 STG.E desc[UR34][R136.64], R150 ;  /* 0x0000009688000986 */ /* 0x0003e4000c101922 */
[----:B-1----:R-:W-:Y:S02]  /*3ac70*/  IMAD.WIDE R136, R147, 0x4, R8 ;  /* 0x0000000493887825 */ /* 0x002fe400078e0208 */
[----:B------:R-:W4:Y:S04]  /*3ac80*/  LDL.LU R150, [R1+0xa80] ;  /* 0x000a800001967983 */ /* 0x000f280000300800 */
[----:B------:R1:W-:Y:S01]  /*3ac90*/  @P1 STG.E desc[UR34][R136.64], R146 ;  /* 0x0000009288001986 */ /* 0x0003e2000c101922 */
[----:B------:R-:W-:-:S03]  /*3aca0*/  LOP3.LUT P1, RZ, R11, 0x40000000, RZ, 0xc0, !PT ;  /* 0x400000000bff7812 */ /* 0x000fc6000782c0ff */
[----:B------:R-:W4:Y:S01]  /*3acb0*/  LDL.LU R147, [R1+0x890] ;  /* 0x0008900001937983 */ /* 0x000f220000300800 */
[----:B-1----:R-:W-:-:S09]  /*3acc0*/  IMAD.WIDE R136, R138, 0x4, R2 ;  /* 0x000000048a887825 */ /* 0x002fd200078e0202 */
[----:B------:R1:W-:Y:S01]  /*3acd0*/  @P1 STG.E desc[UR34][R136.64], R20 ;  /* 0x0000001488001986 */ /* 0x0003e2000c101922 */
[----:B------:R-:W-:-:S03]  /*3ace0*/  LOP3.LUT P1, RZ, R11, 0x20000000, RZ, 0xc0, !PT ;  /* 0x200000000bff7812 */ /* 0x000fc6000782c0ff */
[----:B-1----:R-:W4:Y:S04]  /*3acf0*/  LDL.LU R20, [R1+0x690] ;  /* 0x0006900001147983 */ /* 0x002f280000300800 */
[----:B------:R-:W4:Y:S01]  /*3ad00*/  LDL.LU R146, [R1+0x110c] ;  /* 0x00110c0001927983 */ /* 0x000f220000300800 */
[----:B------:R-:W-:-:S05]  /*3ad10*/  IMAD.WIDE R136, R138, 0x4, R4 ;  /* 0x000000048a887825 */ /* 0x000fca00078e0204 */
[----:B---3--:R1:W-:Y:S04]  /*3ad20*/  @P1 STG.E desc[UR34][R136.64], R19 ;  /* 0x0000001388001986 */ /* 0x0083e8000c101922 */
[----:B-1----:R-:W3:Y:S01]  /*3ad30*/  LDL.LU R19, [R1+0x490] ;  /* 0x0004900001137983 */ /* 0x002ee20000300800 */
[----:B------:R-:W-:Y:S01]  /*3ad40*/  LOP3.LUT P1, RZ, R11, 0x10000000, RZ, 0xc0, !PT ;  /* 0x100000000bff7812 */ /* 0x000fe2000782c0ff */
[----:B------:R-:W-:-:S12]  /*3ad50*/  IMAD.WIDE R136, R138, 0x4, R6 ;  /* 0x000000048a887825 */ /* 0x000fd800078e0206 */
[----:B------:R1:W-:Y:S01]  /*3ad60*/  @P1 STG.E desc[UR34][R136.64], R158 ;  /* 0x0000009e88001986 */ /* 0x0003e2000c101922 */
[----:B------:R-:W-:Y:S01]  /*3ad70*/  LOP3.LUT P1, RZ, R11, 0x8000000, RZ, 0xc0, !PT ;  /* 0x080000000bff7812 */ /* 0x000fe2000782c0ff */
[----:B-1----:R-:W-:-:S12]  /*3ad80*/  IMAD.WIDE R136, R138, 0x4, R8 ;  /* 0x000000048a887825 */ /* 0x002fd800078e0208 */
[----:B------:R1:W-:Y:S01]  /*3ad90*/  @P1 STG.E desc[UR34][R136.64], R252 ;  /* 0x000000fc88001986 */ /* 0x0003e2000c101922 */
[----:B------:R-:W-:Y:S01]  /*3ada0*/  LOP3.LUT P1, RZ, R11, 0x4000000, RZ, 0xc0, !PT ;  /* 0x040000000bff7812 */ /* 0x000fe2000782c0ff */
[----:B-1----:R-:W-:Y:S01]  /*3adb0*/  IMAD.WIDE R136, R139, 0x4, R2 ;  /* 0x000000048b887825 */ /* 0x002fe200078e0202 */
[----:B------:R-:W-:Y:S01]  /*3adc0*/  LOP3.LUT P2, RZ, R14, 0x20000, RZ, 0xc0, !PT ;  /* 0x000200000eff7812 */ /* 0x000fe2000784c0ff */
[----:B------:R-:W3:Y:S10]  /*3add0*/  LDL.LU R252, [R1+0x1114] ;  /* 0x0011140001fc7983 */ /* 0x000ef40000300800 */
        /* <DEDUP_REMOVED lines=10> */
[----:B--2---:R1:W-:Y:S02]  /*3ae80*/  @P1 STG.E desc[UR34][R136.64], R153 ;  /* 0x0000009988001986 */ /* 0x0043e4000c101922 */
[----:B-1----:R-:W-:-:S05]  /*3ae90*/  IMAD.WIDE R136, R148, 0x4, R2 ;  /* 0x0000000494887825 */ /* 0x002fca00078e0202 */
[----:B------:R1:W-:Y:S02]  /*3aea0*/  @P2 STG.E desc[UR34][R136.64], R151 ;  /* 0x0000009788002986 */ /* 0x0003e4000c101922 */
[----:B-1----:R-:W-:-:S05]  /*3aeb0*/  IMAD.WIDE R136, R148, 0x4, R4 ;  /* 0x0000000494887825 */ /* 0x002fca00078e0204 */
[----:B----4-:R1:W-:Y:S04]  /*3aec0*/  @P3 STG.E desc[UR34][R136.64], R149 ;  /* 0x0000009588003986 */ /* 0x0103e8000c101922 */
[----:B-1----:R-:W2:Y:S01]  /*3aed0*/  LDL.LU R149, [R1+0x290] ;  /* 0x0002900001957983 */ /* 0x002ea20000300800 */
[C---:B------:R-:W-:Y:S02]  /*3aee0*/  LOP3.LUT P4, RZ, R14.reuse, 0x80000, RZ, 0xc0, !PT ;  /* 0x000800000eff7812 */ /* 0x040fe4000788c0ff */
[----:B------:R-:W-:Y:S01]  /*3aef0*/  LOP3.LUT P5, RZ, R14, 0x100000, RZ, 0xc0, !PT ;  /* 0x001000000eff7812 */ /* 0x000fe200078ac0ff */
[----:B------:R-:W-:Y:S01]  /*3af00*/  IMAD.WIDE R136, R148, 0x4, R6 ;  /* 0x0000000494887825 */ /* 0x000fe200078e0206 */
[C---:B------:R-:W-:Y:S02]  /*3af10*/  LOP3.LUT P6, RZ, R14.reuse, 0x200000, RZ, 0xc0, !PT ;  /* 0x002000000eff7812 */ /* 0x040fe400078cc0ff */
[----:B------:R-:W-:-:S07]  /*3af20*/  LOP3.LUT P0, RZ, R14, 0x400000, RZ, 0xc0, !PT ;  /* 0x004000000eff7812 */ /* 0x000fce000780c0ff */
[----:B------:R1:W-:Y:S02]  /*3af30*/  @P4 STG.E desc[UR34][R136.64], R150 ;  /* 0x0000009688004986 */ /* 0x0003e4000c101922 */
[----:B-1----:R-:W-:Y:S02]  /*3af40*/  IMAD.WIDE R136, R148, 0x4, R8 ;  /* 0x0000000494887825 */ /* 0x002fe400078e0208 */
[----:B------:R-:W4:Y:S04]  /*3af50*/  LDL.LU R150, [R1+0x90] ;  /* 0x0000900001967983 */ /* 0x000f280000300800 */
[----:B------:R1:W-:Y:S04]  /*3af60*/  @P5 STG.E desc[UR34][R136.64], R147 ;  /* 0x0000009388005986 */ /* 0x0003e8000c101922 */
[----:B------:R-:W4:Y:S01]  /*3af70*/  LDL.LU R148, [R1+0xef4] ;  /* 0x000ef40001947983 */ /* 0x000f220000300800 */
[----:B-1----:R-:W-:-:S03]  /*3af80*/  IMAD.WIDE R136, R146, 0x4, R2 ;  /* 0x0000000492887825 */ /* 0x002fc600078e0202 */
[----:B------:R-:W4:Y:S04]  /*3af90*/  LDL.LU R147, [R1+0xc84] ;  /* 0x000c840001937983 */ /* 0x000f280000300800 */
[----:B------:R1:W-:Y:S02]  /*3afa0*/  @P6 STG.E desc[UR34][R136.64], R20 ;  /* 0x0000001488006986 */ /* 0x0003e4000c101922 */
[----:B-1----:R-:W-:Y:S02]  /*3afb0*/  IMAD.WIDE R136, R146, 0x4, R4 ;  /* 0x0000000492887825 */ /* 0x002fe400078e0204 */
[----:B------:R-:W4:Y:S04]  /*3afc0*/  LDL.LU R20, [R1+0xa84] ;  /* 0x000a840001147983 */ /* 0x000f280000300800 */
[----:B---3--:R1:W-:Y:S04]  /*3afd0*/  @P0 STG.E desc[UR34][R136.64], R19 ;  /* 0x0000001388000986 */ /* 0x0083e8000c101922 */
[----:B-1----:R-:W3:Y:S01]  /*3afe0*/  LDL.LU R19, [R1+0x1110] ;  /* 0x0011100001137983 */ /* 0x002ee20000300800 */
[----:B------:R-:W-:-:S03]  /*3aff0*/  LOP3.LUT P1, RZ, R15, 0x8, RZ, 0xc0, !PT ;  /* 0x000000080fff7812 */ /* 0x000fc6000782c0ff */
[----:B------:R-:W3:Y:S01]  /*3b000*/  LDL.LU R10, [R1+0x894] ;  /* 0x00089400010a7983 */ /* 0x000ee20000300800 */
[----:B------:R-:W-:-:S03]  /*3b010*/  LOP3.LUT R11, R11, 0xffff7fff, RZ, 0xc0, !PT ;  /* 0xffff7fff0b0b7812 */ /* 0x000fc600078ec0ff */
[----:B------:R-:W3:Y:S04]  /*3b020*/  LDL.LU R22, [R1+0x694] ;  /* 0x0006940001167983 */ /* 0x000ee80000300800 */
[----:B------:R-:W3:Y:S02]  /*3b030*/  LDL.LU R158, [R1+0x494] ;  /* 0x00049400019e7983 */ /* 0x000ee40000300800 */
[----:B------:R-:W-:Y:S02]  /*3b040*/  @P1 LOP3.LUT R11, R11, 0x8000, RZ, 0xfc, !PT ;  /* 0x000080000b0b1812 */ /* 0x000fe400078efcff */
[----:B------:R-:W-:Y:S01]  /*3b050*/  LOP3.LUT P1, RZ, R15, 0x4, RZ, 0xc0, !PT ;  /* 0x000000040fff7812 */ /* 0x000fe2000782c0ff */
[----:B------:R-:W3:Y:S01]  /*3b060*/  LDL.LU R138, [R1+0x294] ;  /* 0x00029400018a7983 */ /* 0x000ee20000300800 */
[----:B------:R-:W-:-:S02]  /*3b070*/  LOP3.LUT R11, R11, 0xfffeffff, RZ, 0xc0, !PT ;  /* 0xfffeffff0b0b7812 */ /* 0x000fc400078ec0ff */
[----:B------:R-:W-:Y:S01]  /*3b080*/  LOP3.LUT P4, RZ, R14, 0x800000, RZ, 0xc0, !PT ;  /* 0x008000000eff7812 */ /* 0x000fe2000788c0ff */
[----:B------:R-:W-:Y:S01]  /*3b090*/  IMAD.WIDE R136, R146, 0x4, R6 ;  /* 0x0000000492887825 */ /* 0x000fe200078e0206 */
[----:B------:R-:W3:Y:S04]  /*3b0a0*/  LDL.LU R144, [R1+0xef8] ;  /* 0x000ef80001907983 */ /* 0x000ee80000300800 */
[----:B------:R-:W3:Y:S03]  /*3b0b0*/  LDL.LU R145, [R1+0xc88] ;  /* 0x000c880001917983 */ /* 0x000ee60000300800 */
[----:B------:R-:W-:Y:S01]  /*3b0c0*/  @P1 LOP3.LUT R11, R11, 0x10000, RZ, 0xfc, !PT ;  /* 0x000100000b0b1812 */ /* 0x000fe200078efcff */
[----:B------:R-:W3:Y:S01]  /*3b0d0*/  LDL.LU R139, [R1+0xa88] ;  /* 0x000a8800018b7983 */ /* 0x000ee20000300800 */
[----:B------:R-:W-:-:S02]  /*3b0e0*/  LOP3.LUT P1, RZ, R15, 0x2, RZ, 0xc0, !PT ;  /* 0x000000020fff7812 */ /* 0x000fc4000782c0ff */
[----:B------:R-:W-:Y:S01]  /*3b0f0*/  LOP3.LUT R11, R11, 0xfffdffff, RZ, 0xc0, !PT ;  /* 0xfffdffff0b0b7812 */ /* 0x000fe200078ec0ff */
[----:B------:R-:W3:Y:S04]  /*3b100*/  LDL.LU R153, [R1+0x1118] ;  /* 0x0011180001997983 */ /* 0x000ee80000300800 */
[----:B------:R-:W3:Y:S06]  /*3b110*/  LDL.LU R151, [R1+0x898] ;  /* 0x0008980001977983 */ /* 0x000eec0000300800 */
        /* <DEDUP_REMOVED lines=12> */
[----:B--2---:R1:W-:Y:S02]  /*3b1e0*/  @P4 STG.E desc[UR34][R136.64], R149 ;  /* 0x0000009588004986 */ /* 0x0043e4000c101922 */
[----:B-1----:R-:W-:Y:S02]  /*3b1f0*/  IMAD.WIDE R136, R146, 0x4, R8 ;  /* 0x0000000492887825 */ /* 0x002fe400078e0208 */
[----:B------:R-:W2:Y:S04]  /*3b200*/  LDL.LU R146, [R1+0x111c] ;  /* 0x00111c0001927983 */ /* 0x000ea80000300800 */
[----:B------:R-:W2:Y:S01]  /*3b210*/  LDL.LU R159, [R1+0x94] ;  /* 0x00009400019f7983 */ /* 0x000ea20000300800 */
[----:B------:R-:W-:-:S02]  /*3b220*/  LOP3.LUT P5, RZ, R14, 0x1000000, RZ, 0xc0, !PT ;  /* 0x010000000eff7812 */ /* 0x000fc400078ac0ff */
[----:B------:R-:W-:Y:S01]  /*3b230*/  @P1 LOP3.LUT R11, R11, 0x200000, RZ, 0xfc, !PT ;  /* 0x002000000b0b1812 */ /* 0x000fe200078efcff */
[----:B------:R-:W2:Y:S01]  /*3b240*/  LDL.LU R149, [R1+0x698] ;  /* 0x0006980001957983 */ /* 0x000ea20000300800 */
[C---:B------:R-:W-:Y:S02]  /*3b250*/  LOP3.LUT P1, RZ, R14.reuse, 0x10000000, RZ, 0xc0, !PT ;  /* 0x100000000eff7812 */ /* 0x040fe4000782c0ff */
[C---:B------:R-:W-:Y:S02]  /*3b260*/  LOP3.LUT P6, RZ, R14.reuse, 0x2000000, RZ, 0xc0, !PT ;  /* 0x020000000eff7812 */ /* 0x040fe400078cc0ff */
[----:B------:R-:W-:Y:S02]  /*3b270*/  LOP3.LUT P0, RZ, R14, 0x4000000, RZ, 0xc0, !PT ;  /* 0x040000000eff7812 */ /* 0x000fe4000780c0ff */
[----:B------:R-:W-:-:S03]  /*3b280*/  LOP3.LUT R11, R11, 0xffbfffff, RZ, 0xc0, !PT ;  /* 0xffbfffff0b0b7812 */ /* 0x000fc600078ec0ff */
[----:B----4-:R3:W-:Y:S04]  /*3b290*/  @P5 STG.E desc[UR34][R136.64], R150 ;  /* 0x0000009688005986 */ /* 0x0107e8000c101922 */
[----:B------:R-:W-:Y:S02]  /*3b2a0*/  @P1 LOP3.LUT R11, R11, 0x400000, RZ, 0xfc, !PT ;  /* 0x004000000b0b1812 */ /* 0x000fe400078efcff */
[----:B------:R-:W-:Y:S01]  /*3b2b0*/  LOP3.LUT P1, RZ, R14, 0x8000000, RZ, 0xc0, !PT ;  /* 0x080000000eff7812 */ /* 0x000fe2000782c0ff */
[----:B---3--:R-:W-:-:S05]  /*3b2c0*/  IMAD.WIDE R136, R19, 0x4, R2 ;  /* 0x0000000413887825 */ /* 0x008fca00078e0202 */
[----:B------:R1:W-:Y:S02]  /*3b2d0*/  @P6 STG.E desc[UR34][R136.64], R148 ;  /* 0x0000009488006986 */ /* 0x0003e4000c101922 */
[C---:B-1----:R-:W-:Y:S02]  /*3b2e0*/  IMAD.WIDE R136, R19.reuse, 0x4, R4 ;  /* 0x0000000413887825 */ /* 0x042fe400078e0204 */
[----:B------:R-:W3:Y:S04]  /*3b2f0*/  LDL.LU R148, [R1+0x498] ;  /* 0x0004980001947983 */ /* 0x000ee80000300800 */
        /* <DEDUP_REMOVED lines=21> */
[----:B--2---:R1:W-:Y:S01]  /*3b450*/  @P1 STG.E desc[UR34][R136.64], R159 ;  /* 0x0000009f88001986 */ /* 0x0043e2000c101922 */
        /* <DEDUP_REMOVED lines=19> */
[----:B------:R-:W-:-:S04]  /*3b590*/  LOP3.LUT P0, RZ, R15, 0x200, RZ, 0xc0, !PT ;  /* 0x000002000fff7812 */ /* 0x000fc8000780c0ff */
[----:B---3--:R1:W-:Y:S02]  /*3b5a0*/  @P4 STG.E desc[UR34][R136.64], R148 ;  /* 0x0000009488004986 */ /* 0x0083e4000c101922 */
[----:B-1----:R-:W-:-:S05]  /*3b5b0*/  IMAD.WIDE R136, R146, 0x4, R6 ;  /* 0x0000000492887825 */ /* 0x002fca00078e0206 */
[----:B----4-:R1:W-:Y:S02]  /*3b5c0*/  @P5 STG.E desc[UR34][R136.64], R147 ;  /* 0x0000009388005986 */ /* 0x0103e4000c101922 */
[----:B-1----:R-:W-:-:S05]  /*3b5d0*/  IMAD.WIDE R136, R146, 0x4, R8 ;  /* 0x0000000492887825 */ /* 0x002fca00078e0208 */
[----:B------:R1:W-:Y:S02]  /*3b5e0*/  @P6 STG.E desc[UR34][R136.64], R20 ;  /* 0x0000001488006986 */ /* 0x0003e4000c101922 */
[----:B-1----:R-:W-:-:S05]  /*3b5f0*/  IMAD.WIDE R136, R150, 0x4, R2 ;  /* 0x0000000496887825 */ /* 0x002fca00078e0202 */
[----:B------:R1:W-:Y:S04]  /*3b600*/  @P0 STG.E desc[UR34][R136.64], R19 ;  /* 0x0000001388000986 */ /* 0x0003e8000c101922 */
[----:B-1----:R-:W2:Y:S04]  /*3b610*/  LDL.LU R19, [R1+0xc8c] ;  /* 0x000c8c0001137983 */ /* 0x002ea80000300800 */
[----:B------:R-:W3:Y:S04]  /*3b620*/  LDL.LU R149, [R1+0xa8c] ;  /* 0x000a8c0001957983 */ /* 0x000ee80000300800 */
[----:B------:R-:W4:Y:S04]  /*3b630*/  LDL.LU R148, [R1+0x89c] ;  /* 0x00089c0001947983 */ /* 0x000f280000300800 */
[----:B------:R-:W4:Y:S04]  /*3b640*/  LDL.LU R20, [R1+0x69c] ;  /* 0x00069c0001147983 */ /* 0x000f280000300800 */
[----:B------:R-:W4:Y:S04]  /*3b650*/  LDL.LU R147, [R1+0x49c] ;  /* 0x00049c0001937983 */ /* 0x000f280000300800 */
[----:B------:R-:W4:Y:S04]  /*3b660*/  LDL.LU R146, [R1+0x29c] ;  /* 0x00029c0001927983 */ /* 0x000f280000300800 */
[----:B------:R-:W4:Y:S01]  /*3b670*/  LDL.LU R158, [R1+0x1124] ;  /* 0x00112400019e7983 */ /* 0x000f220000300800 */
[C---:B------:R-:W-:Y:S01]  /*3b680*/  LOP3.LUT P4, RZ, R15.reuse, 0x400, RZ, 0xc0, !PT ;  /* 0x000004000fff7812 */ /* 0x040fe2000788c0ff */
[----:B------:R-:W-:Y:S01]  /*3b690*/  IMAD.WIDE R136, R150, 0x4, R4 ;  /* 0x0000000496887825 */ /* 0x000fe200078e0204 */
        /* <DEDUP_REMOVED lines=24> */
[----:B------:R-:W-:Y:S02]  /*3b820*/  LOP3.LUT P1, RZ, R15, 0x8000, RZ, 0xc0, !PT ;  /* 0x000080000fff7812 */ /* 0x000fe4000782c0ff */
[----:B------:R-:W-:-:S11]  /*3b830*/  LOP3.LUT R11, R11, 0xffffbfff, RZ, 0xc0, !PT ;  /* 0xffffbfff0b0b7812 */ /* 0x000fd600078ec0ff */
[----:B------:R-:W-:Y:S02]  /*3b840*/  @P1 LOP3.LUT R11, R11, 0x4000, RZ, 0xfc, !PT ;  /* 0x000040000b0b1812 */ /* 0x000fe400078efcff */
[----:B------:R-:W-:Y:S01]  /*3b850*/  LOP3.LUT P1, RZ, R15, 0x4000, RZ, 0xc0, !PT ;  /* 0x000040000fff7812 */ /* 0x000fe2000782c0ff */
[----:B--2---:R1:W-:Y:S04]  /*3b860*/  @P4 STG.E desc[UR34][R136.64], R19 ;  /* 0x0000001388004986 */ /* 0x0043e8000c101922 */
[----:B-1----:R-:W2:Y:S04]  /*3b870*/  LDL.LU R19, [R1+0x9c] ;  /* 0x00009c0001137983 */ /* 0x002ea80000300800 */
[----:B------:R-:W2:Y:S04]  /*3b880*/  LDL.LU R144, [R1+0x1128] ;  /* 0x0011280001907983 */ /* 0x000ea80000300800 */
[----:B------:R-:W2:Y:S04]  /*3b890*/  LDL.LU R138, [R1+0xf00] ;  /* 0x000f0000018a7983 */ /* 0x000ea80000300800 */
[----:B------:R-:W2:Y:S04]  /*3b8a0*/  LDL.LU R252, [R1+0xc90] ;  /* 0x000c900001fc7983 */ /* 0x000ea80000300800 */
[----:B------:R-:W2:Y:S01]  /*3b8b0*/  LDL.LU R159, [R1+0xa90] ;  /* 0x000a9000019f7983 */ /* 0x000ea20000300800 */
[----:B------:R-:W-:-:S03]  /*3b8c0*/  IMAD.WIDE R136, R150, 0x4, R6 ;  /* 0x0000000496887825 */ /* 0x000fc600078e0206 */
[----:B------:R-:W2:Y:S04]  /*3b8d0*/  LDL.LU R145, [R1+0x8a0] ;  /* 0x0008a00001917983 */ /* 0x000ea80000300800 */
[----:B---3--:R1:W-:Y:S04]  /*3b8e0*/  @P5 STG.E desc[UR34][R136.64], R149 ;  /* 0x0000009588005986 */ /* 0x0083e8000c101922 */
[----:B-1----:R-:W3:Y:S04]  /*3b8f0*/  LDL.LU R149, [R1+0x112c] ;  /* 0x00112c0001957983 */ /* 0x002ee80000300800 */
[----:B------:R-:W3:Y:S01]  /*3b900*/  LDL.LU R139, [R1+0x6a0] ;  /* 0x0006a000018b7983 */ /* 0x000ee20000300800 */
[----:B------:R-:W-:-:S03]  /*3b910*/  IMAD.WIDE R136, R150, 0x4, R8 ;  /* 0x0000000496887825 */ /* 0x000fc600078e0208 */
[----:B------:R-:W3:Y:S04]  /*3b920*/  LDL.LU R153, [R1+0x4a0] ;  /* 0x0004a00001997983 */ /* 0x000ee80000300800 */
[----:B----4-:R1:W-:Y:S02]  /*3b930*/  @P6 STG.E desc[UR34][R136.64], R148 ;  /* 0x0000009488006986 */ /* 0x0103e4000c101922 */
[----:B-1----:R-:W-:-:S05]  /*3b940*/  IMAD.WIDE R136, R158, 0x4, R2 ;  /* 0x000000049e887825 */ /* 0x002fca00078e0202 */
[----:B------:R1:W-:Y:S04]  /*3b950*/  @P0 STG.E desc[UR34][R136.64], R20 ;  /* 0x0000001488000986 */ /* 0x0003e8000c101922 */
[----:B-1----:R-:W4:Y:S04]  /*3b960*/  LDL.LU R20, [R1+0x1130] ;  /* 0x0011300001147983 */ /* 0x002f280000300800 */
[----:B------:R-:W4:Y:S01]  /*3b970*/  LDL.LU R151, [R1+0x2a0] ;  /* 0x0002a00001977983 */ /* 0x000f220000300800 */
[----:B------:R-:W-:-:S03]  /*3b980*/  IMAD.WIDE R136, R158, 0x4, R4 ;  /* 0x000000049e887825 */ /* 0x000fc600078e0204 */
[----:B------:R-:W4:Y:S04]  /*3b990*/  LDL.LU R150, [R1+0xa0] ;  /* 0x0000a00001967983 */ /* 0x000f280000300800 */
[----:B------:R1:W-:Y:S01]  /*3b9a0*/  @P1 STG.E desc[UR34][R136.64], R147 ;  /* 0x0000009388001986 */ /* 0x0003e2000c101922 */
[----:B------:R-:W-:-:S03]  /*3b9b0*/  LOP3.LUT P1, RZ, R11, 0x4000, RZ, 0xc0, !PT ;  /* 0x000040000bff7812 */ /* 0x000fc6000782c0ff */
[----:B------:R-:W4:Y:S01]  /*3b9c0*/  LDL.LU R148, [R1+0xf04] ;  /* 0x000f040001947983 */ /* 0x000f220000300800 */
[----:B-1----:R-:W-:-:S03]  /*3b9d0*/  IMAD.WIDE R136, R158, 0x4, R6 ;  /* 0x000000049e887825 */ /* 0x002fc600078e0206 */
[----:B------:R-:W4:Y:S06]  /*3b9e0*/  LDL.LU R147, [R1+0xc94] ;  /* 0x000c940001937983 */ /* 0x000f2c0000300800 */
[----:B------:R1:W-:Y:S04]  /*3b9f0*/  @P1 STG.E desc[UR34][R136.64], R146 ;  /* 0x0000009288001986 */ /* 0x0003e8000c101922 */
[----:B-1----:R-:W4:Y:S01]  /*3ba00*/  LDL.LU R146, [R1+0xa94] ;  /* 0x000a940001927983 */ /* 0x002f220000300800 */
[----:B------:R-:W-:Y:S01]  /*3ba10*/  LOP3.LUT P1, RZ, R11, 0x2000, RZ, 0xc0, !PT ;  /* 0x000020000bff7812 */ /* 0x000fe2000782c0ff */
[----:B------:R-:W-:Y:S01]  /*3ba20*/  IMAD.WIDE R136, R158, 0x4, R8 ;  /* 0x000000049e887825 */ /* 0x000fe200078e0208 */
[----:B------:R-:W-:-:S02]  /*3ba30*/  LOP3.LUT P2, RZ, R15, 0x800000, RZ, 0xc0, !PT ;  /* 0x008000000fff7812 */ /* 0x000fc4000784c0ff */
[C---:B------:R-:W-:Y:S02]  /*3ba40*/  LOP3.LUT P3, RZ, R15.reuse, 0x1000000, RZ, 0xc0, !PT ;  /* 0x010000000fff7812 */ /* 0x040fe4000786c0ff */
[C---:B------:R-:W-:Y:S02]  /*3ba50*/  LOP3.LUT P4, RZ, R15.reuse, 0x2000000, RZ, 0xc0, !PT ;  /* 0x020000000fff7812 */ /* 0x040fe4000788c0ff */
[C---:B------:R-:W-:Y:S02]  /*3ba60*/  LOP3.LUT P5, RZ, R15.reuse, 0x4000000, RZ, 0xc0, !PT ;  /* 0x040000000fff7812 */ /* 0x040fe400078ac0ff */
[----:B------:R-:W-:-:S03]  /*3ba70*/  LOP3.LUT P6, RZ, R15, 0x8000000, RZ, 0xc0, !PT ;  /* 0x080000000fff7812 */ /* 0x000fc600078cc0ff */
        /* <DEDUP_REMOVED lines=11> */
[C---:B------:R-:W-:Y:S01]  /*3bb30*/  LOP3.LUT P1, RZ, R11.reuse, 0x200, RZ, 0xc0, !PT ;  /* 0x000002000bff7812 */ /* 0x040fe2000782c0ff */
[----:B-1----:R-:W-:Y:S02]  /*3bb40*/  IMAD.WIDE R136, R144, 0x4, R8 ;  /* 0x0000000490887825 */ /* 0x002fe400078e0208 */
[----:B------:R-:W2:Y:S10]  /*3bb50*/  LDL.LU R159, [R1+0x113c] ;  /* 0x00113c00019f7983 */ /* 0x000eb40000300800 */
[----:B------:R3:W-:Y:S01]  /*3bb60*/  @P1 STG.E desc[UR34][R136.64], R145 ;  /* 0x0000009188001986 */ /* 0x0007e2000c101922 */
[----:B------:R-:W-:Y:S01]  /*3bb70*/  LOP3.LUT P1, RZ, R11, 0x100, RZ, 0xc0, !PT ;  /* 0x000001000bff7812 */ /* 0x000fe2000782c0ff */
[----:B---3--:R-:W-:-:S12]  /*3bb80*/  IMAD.WIDE R136, R149, 0x4, R2 ;  /* 0x0000000495887825 */ /* 0x008fd800078e0202 */
[----:B------:R1:W-:Y:S01]  /*3bb90*/  @P1 STG.E desc[UR34][R136.64], R139 ;  /* 0x0000008b88001986 */ /* 0x0003e2000c101922 */
[----:B------:R-:W-:Y:S01]  /*3bba0*/  LOP3.LUT P1, RZ, R11, 0x80, RZ, 0xc0, !PT ;  /* 0x000000800bff7812 */ /* 0x000fe2000782c0ff */
[----:B-1----:R-:W-:-:S12]  /*3bbb0*/  IMAD.WIDE R136, R149, 0x4, R4 ;  /* 0x0000000495887825 */ /* 0x002fd800078e0204 */
[----:B------:R1:W-:Y:S02]  /*3bbc0*/  @P1 STG.E desc[UR34][R136.64], R153 ;  /* 0x0000009988001986 */ /* 0x0003e4000c101922 */
[----:B-1----:R-:W-:-:S05]  /*3bbd0*/  IMAD.WIDE R136, R149, 0x4, R6 ;  /* 0x0000000495887825 */ /* 0x002fca00078e0206 */
[----:B----4-:R1:W-:Y:S02]  /*3bbe0*/  @P2 STG.E desc[UR34][R136.64], R151 ;  /* 0x0000009788002986 */ /* 0x0103e4000c101922 */
[----:B-1----:R-:W-:-:S05]  /*3bbf0*/  IMAD.WIDE R136, R149, 0x4, R8 ;  /* 0x0000000495887825 */ /* 0x002fca00078e0208 */
[----:B------:R1:W-:Y:S02]  /*3bc00*/  @P3 STG.E desc[UR34][R136.64], R150 ;  /* 0x0000009688003986 */ /* 0x0003e4000c101922 */
[C---:B-1----:R-:W-:Y:S02]  /*3bc10*/  IMAD.WIDE R136, R20.reuse, 0x4, R2 ;  /* 0x0000000414887825 */ /* 0x042fe400078e0202 */
[----:B------:R-:W3:Y:S04]  /*3bc20*/  LDL.LU R150, [R1+0x6a4] ;  /* 0x0006a40001967983 */ /* 0x000ee80000300800 */
[----:B------:R1:W-:Y:S02]  /*3bc30*/  @P4 STG.E desc[UR34][R136.64], R148 ;  /* 0x0000009488004986 */ /* 0x0003e4000c101922 */
[----:B-1----:R-:W-:-:S02]  /*3bc40*/  IMAD.WIDE R136, R20, 0x4, R4 ;  /* 0x0000000414887825 */ /* 0x002fc400078e0204 */
[----:B------:R-:W4:Y:S04]  /*3bc50*/  LDL.LU R148, [R1+0x4a4] ;  /* 0x0004a40001947983 */ /* 0x000f280000300800 */
[----:B------:R1:W-:Y:S02]  /*3bc60*/  @P5 STG.E desc[UR34][R136.64], R147 ;  /* 0x0000009388005986 */ /* 0x0003e4000c101922 */
[C---:B-1----:R-:W-:Y:S02]  /*3bc70*/  IMAD.WIDE R136, R20.reuse, 0x4, R6 ;  /* 0x0000000414887825 */ /* 0x042fe400078e0206 */
[----:B------:R-:W4:Y:S04]  /*3bc80*/  LDL.LU R147, [R1+0x2a4] ;  /* 0x0002a40001937983 */ /* 0x000f280000300800 */
[----:B------:R1:W-:Y:S04]  /*3bc90*/  @P6 STG.E desc[UR34][R136.64], R146 ;  /* 0x0000009288006986 */ /* 0x0003e8000c101922 */
[----:B-1----:R-:W3:Y:S01]  /*3bca0*/  LDL.LU R146, [R1+0x1134] ;  /* 0x0011340001927983 */ /* 0x002ee20000300800 */
[----:B------:R-:W-:Y:S01]  /*3bcb0*/  LOP3.LUT P0, RZ, R15, 0x10000000, RZ, 0xc0, !PT ;  /* 0x100000000fff7812 */ /* 0x000fe2000780c0ff */
[----:B------:R-:W-:-:S12]  /*3bcc0*/  IMAD.WIDE R136, R20, 0x4, R8 ;  /* 0x0000000414887825 */ /* 0x000fd800078e0208 */
[----:B--2---:R1:W-:Y:S04]  /*3bcd0*/  @P0 STG.E desc[UR34][R136.64], R19 ;  /* 0x0000001388000986 */ /* 0x0043e8000c101922 */
        /* <DEDUP_REMOVED lines=14> */
[----:B------:R-:W-:-:S02]  /*3bdc0*/  LOP3.LUT P4, RZ, R15, 0x20000000, RZ, 0xc0, !PT ;  /* 0x200000000fff7812 */ /* 0x000fc4000788c0ff */
[C---:B------:R-:W-:Y:S02]  /*3bdd0*/  LOP3.LUT P5, RZ, R15.reuse, 0x40000000, RZ, 0xc0, !PT ;  /* 0x400000000fff7812 */ /* 0x040fe400078ac0ff */
[----:B------:R-:W-:Y:S02]  /*3bde0*/  LOP3.LUT P6, RZ, R15, 0x80000000, RZ, 0xc0, !PT ;  /* 0x800000000fff7812 */ /* 0x000fe400078cc0ff */
        /* <DEDUP_REMOVED lines=11> */
[----:B------:R-:W-:Y:S01]  /*3bea0*/  @P1 LOP3.LUT R11, R11, 0x4, RZ, 0xfc, !PT ;  /* 0x000000040b0b1812 */ /* 0x000fe200078efcff */
[----:B---3--:R-:W-:-:S05]  /*3beb0*/  IMAD.WIDE R14, R146, 0x4, R2 ;  /* 0x00000004920e7825 */ /* 0x008fca00078e0202 */
[----:B------:R1:W-:Y:S02]  /*3bec0*/  @P4 STG.E desc[UR34][R14.64], R150 ;  /* 0x000000960e004986 */ /* 0x0003e4000c101922 */
[C---:B-1----:R-:W-:Y:S02]  /*3bed0*/  IMAD.WIDE R14, R146.reuse, 0x4, R4 ;  /* 0x00000004920e7825 */ /* 0x042fe400078e0204 */
[----:B------:R-:W3:Y:S04]  /*3bee0*/  LDL.LU R150, [R1+0x8ac] ;  /* 0x0008ac0001967983 */ /* 0x000ee80000300800 */
[----:B----4-:R1:W-:Y:S02]  /*3bef0*/  @P5 STG.E desc[UR34][R14.64], R148 ;  /* 0x000000940e005986 */ /* 0x0103e4000c101922 */
[----:B-1----:R-:W-:-:S02]  /*3bf00*/  IMAD.WIDE R14, R146, 0x4, R6 ;  /* 0x00000004920e7825 */ /* 0x002fc400078e0206 */
[----:B------:R-:W4:Y:S04]  /*3bf10*/  LDL.LU R148, [R1+0x6ac] ;  /* 0x0006ac0001947983 */ /* 0x000f280000300800 */
[----:B------:R1:W-:Y:S02]  /*3bf20*/  @P6 STG.E desc[UR34][R14.64], R147 ;  /* 0x000000930e006986 */ /* 0x0003e4000c101922 */
[----:B-1----:R-:W-:Y:S02]  /*3bf30*/  IMAD.WIDE R14, R146, 0x4, R8 ;  /* 0x00000004920e7825 */ /* 0x002fe400078e0208 */
[----:B------:R-:W4:Y:S04]  /*3bf40*/  LDL.LU R147, [R1+0x4ac] ;  /* 0x0004ac0001937983 */ /* 0x000f280000300800 */
[----:B------:R-:W4:Y:S04]  /*3bf50*/  LDL.LU R146, [R1+0x2ac] ;  /* 0x0002ac0001927983 */ /* 0x000f280000300800 */
[----:B------:R-:W4:Y:S01]  /*3bf60*/  LDL.LU R151, [R1+0x1144] ;  /* 0x0011440001977983 */ /* 0x000f220000300800 */
[----:B------:R-:W-:-:S02]  /*3bf70*/  LOP3.LUT P1, RZ, R16, 0x20, RZ, 0xc0, !PT ;  /* 0x0000002010ff7812 */ /* 0x000fc4000782c0ff */
        /* <DEDUP_REMOVED lines=14> */
[----:B-1----:R-:W-:Y:S01]  /*3c060*/  IMAD.WIDE R14, R10, 0x4, R2 ;  /* 0x000000040a0e7825 */ /* 0x002fe200078e0202 */
[----:B------:R-:W-:Y:S01]  /*3c070*/  LOP3.LUT P2, RZ, R16, 0x400, RZ, 0xc0, !PT ;  /* 0x0000040010ff7812 */ /* 0x000fe2000784c0ff */
[----:B------:R-:W2:Y:S08]  /*3c080*/  LDL.LU R19, [R1+0x1458] ;  /* 0x0014580001137983 */ /* 0x000eb00000300800 */
[----:B------:R1:W-:Y:S01]  /*3c090*/  @P1 STG.E desc[UR34][R14.64], R20 ;  /* 0x000000140e001986 */ /* 0x0003e2000c101922 */
[C---:B------:R-:W-:Y:S01]  /*3c0a0*/  LOP3.LUT P1, RZ, R11.reuse, 0x40, RZ, 0xc0, !PT ;  /* 0x000000400bff7812 */ /* 0x040fe2000782c0ff */
        /* <DEDUP_REMOVED lines=18> */
[----:B------:R-:W-:Y:S01]  /*3c1d0*/  @P1 STG.E desc[UR34][R14.64], R252 ;  /* 0x000000fc0e001986 */ /* 0x000fe2000c101922 */
[----:B------:R-:W-:Y:S01]  /*3c1e0*/  LOP3.LUT P1, RZ, R11, 0x1, RZ, 0xc0, !PT ;  /* 0x000000010bff7812 */ /* 0x000fe2000782c0ff */
[----:B------:R-:W-:-:S12]  /*3c1f0*/  IMAD.WIDE R10, R159, 0x4, R8 ;  /* 0x000000049f0a7825 */ /* 0x000fd800078e0208 */
[----:B------:R1:W-:Y:S01]  /*3c200*/  @P1 STG.E desc[UR34][R10.64], R144 ;  /* 0x000000900a001986 */ /* 0x0003e2000c101922 */
[----:B------:R-:W-:Y:S01]  /*3c210*/  LOP3.LUT P1, RZ, R12, 0x80000000, RZ, 0xc0, !PT ;  /* 0x800000000cff7812 */ /* 0x000fe2000782c0ff */
[----:B-1----:R-:W-:-:S12]  /*3c220*/  IMAD.WIDE R10, R149, 0x4, R2 ;  /* 0x00000004950a7825 */ /* 0x002fd800078e0202 */
[----:B------:R1:W-:Y:S02]  /*3c230*/  @P1 STG.E desc[UR34][R10.64], R145 ;  /* 0x000000910a001986 */ /* 0x0003e4000c101922 */
[----:B-1----:R-:W-:-:S05]  /*3c240*/  IMAD.WIDE R10, R149, 0x4, R4 ;  /* 0x00000004950a7825 */ /* 0x002fca00078e0204 */
[----:B------:R1:W-:Y:S02]  /*3c250*/  @P2 STG.E desc[UR34][R10.64], R139 ;  /* 0x0000008b0a002986 */ /* 0x0003e4000c101922 */
[----:B-1----:R-:W-:-:S05]  /*3c260*/  IMAD.WIDE R10, R149, 0x4, R6 ;  /* 0x00000004950a7825 */ /* 0x002fca00078e0206 */
[----:B------:R1:W-:Y:S02]  /*3c270*/  @P3 STG.E desc[UR34][R10.64], R153 ;  /* 0x000000990a003986 */ /* 0x0003e4000c101922 */
[----:B-1----:R-:W-:Y:S02]  /*3c280*/  IMAD.WIDE R10, R149, 0x4, R8 ;  /* 0x00000004950a7825 */ /* 0x002fe400078e0208 */
[----:B------:R-:W2:Y:S01]  /*3c290*/  LDL.LU R149, [R1+0xac] ;  /* 0x0000ac0001957983 */ /* 0x000ea20000300800 */
[C---:B------:R-:W-:Y:S02]  /*3c2a0*/  LOP3.LUT P4, RZ, R16.reuse, 0x1000, RZ, 0xc0, !PT ;  /* 0x0000100010ff7812 */ /* 0x040fe4000788c0ff */
[C---:B------:R-:W-:Y:S02]  /*3c2b0*/  LOP3.LUT P5, RZ, R16.reuse, 0x2000, RZ, 0xc0, !PT ;  /* 0x0000200010ff7812 */ /* 0x040fe400078ac0ff */
[C---:B------:R-:W-:Y:S02]  /*3c2c0*/  LOP3.LUT P6, RZ, R16.reuse, 0x4000, RZ, 0xc0, !PT ;  /* 0x0000400010ff7812 */ /* 0x040fe400078cc0ff */
[----:B------:R-:W-:-:S07]  /*3c2d0*/  LOP3.LUT P0, RZ, R16, 0x8000, RZ, 0xc0, !PT ;  /* 0x0000800010ff7812 */ /* 0x000fce000780c0ff */
[----:B---3--:R1:W-:Y:S04]  /*3c2e0*/  @P4 STG.E desc[UR34][R10.64], R150 ;  /* 0x000000960a004986 */ /* 0x0083e8000c101922 */
[----:B-1----:R-:W3:Y:S01]  /*3c2f0*/  LDL.LU R150, [R1+0xf10] ;  /* 0x000f100001967983 */ /* 0x002ee20000300800 */
[----:B----4-:R-:W-:-:S05]  /*3c300*/  IMAD.WIDE R10, R151, 0x4, R2 ;  /* 0x00000004970a7825 */ /* 0x010fca00078e0202 */
[----:B------:R1:W-:Y:S02]  /*3c310*/  @P5 STG.E desc[UR34][R10.64], R148 ;  /* 0x000000940a005986 */ /* 0x0003e4000c101922 */
[C---:B-1----:R-:W-:Y:S02]  /*3c320*/  IMAD.WIDE R10, R151.reuse, 0x4, R4 ;  /* 0x00000004970a7825 */ /* 0x042fe400078e0204 */
[----:B------:R-:W4:Y:S04]  /*3c330*/  LDL.LU R148, [R1+0xca0] ;  /* 0x000ca00001947983 */ /* 0x000f280000300800 */
[----:B------:R1:W-:Y:S02]  /*3c340*/  @P6 STG.E desc[UR34][R10.64], R147 ;  /* 0x000000930a006986 */ /* 0x0003e4000c101922 */
[----:B-1----:R-:W-:-:S02]  /*3c350*/  IMAD.WIDE R10, R151, 0x4, R6 ;  /* 0x00000004970a7825 */ /* 0x002fc400078e0206 */
[----:B------:R-:W4:Y:S04]  /*3c360*/  LDL.LU R147, [R1+0xaa0] ;  /* 0x000aa00001937983 */ /* 0x000f280000300800 */
[----:B------:R1:W-:Y:S04]  /*3c370*/  @P0 STG.E desc[UR34][R10.64], R146 ;  /* 0x000000920a000986 */ /* 0x0003e8000c101922 */
[----:B-1----:R-:W3:Y:S04]  /*3c380*/  LDL.LU R146, [R1+0x1148] ;  /* 0x0011480001927983 */ /* 0x002ee80000300800 */
[----:B------:R-:W4:Y:S04]  /*3c390*/  LDL.LU R22, [R1+0x114c] ;  /* 0x00114c0001167983 */ /* 0x000f280000300800 */
[----:B------:R-:W4:Y:S04]  /*3c3a0*/  LDL.LU R14, [R1+0x8b0] ;  /* 0x0008b000010e7983 */ /* 0x000f280000300800 */
[----:B------:R-:W4:Y:S01]  /*3c3b0*/  LDL.LU R15, [R1+0x6b0] ;  /* 0x0006b000010f7983 */ /* 0x000f220000300800 */
[----:B------:R-:W-:-:S03]  /*3c3c0*/  LOP3.LUT P4, RZ, R16, 0x10000, RZ, 0xc0, !PT ;  /* 0x0001000010ff7812 */ /* 0x000fc6000788c0ff */
[----:B------:R-:W4:Y:S01]  /*3c3d0*/  LDL.LU R136, [R1+0x4b0] ;  /* 0x0004b00001887983 */ /* 0x000f220000300800 */
[----:B------:R-:W-:-:S03]  /*3c3e0*/  IMAD.WIDE R10, R151, 0x4, R8 ;  /* 0x00000004970a7825 */ /* 0x000fc600078e0208 */
[----:B------:R-:W4:Y:S01]  /*3c3f0*/  LDL.LU R144, [R1+0x1150] ;  /* 0x0011500001907983 */ /* 0x000f220000300800 */
[C---:B------:R-:W-:Y:S02]  /*3c400*/  LOP3.LUT P5, RZ, R16.reuse, 0x20000, RZ, 0xc0, !PT ;  /* 0x0002000010ff7812 */ /* 0x040fe400078ac0ff */
[C---:B------:R-:W-:Y:S02]  /*3c410*/  LOP3.LUT P6, RZ, R16.reuse, 0x40000, RZ, 0xc0, !PT ;  /* 0x0004000010ff7812 */ /* 0x040fe400078cc0ff */
[C---:B------:R-:W-:Y:S02]  /*3c420*/  LOP3.LUT P0, RZ, R16.reuse, 0x80000, RZ, 0xc0, !PT ;  /* 0x0008000010ff7812 */ /* 0x040fe4000780c0ff */
[----:B------:R-:W-:Y:S02]  /*3c430*/  LOP3.LUT P1, RZ, R16, 0x10000000, RZ, 0xc0, !PT ;  /* 0x1000000010ff7812 */ /* 0x000fe4000782c0ff */
[----:B------:R-:W-:-:S11]  /*3c440*/  LOP3.LUT R12, R12, 0xff7fffff, RZ, 0xc0, !PT ;  /* 0xff7fffff0c0c7812 */ /* 0x000fd600078ec0ff */
[----:B------:R-:W-:Y:S02]  /*3c450*/  @P1 LOP3.LUT R12, R12, 0x800000, RZ, 0xfc, !PT ;  /* 0x008000000c0c1812 */ /* 0x000fe400078efcff */
[----:B------:R-:W-:Y:S02]  /*3c460*/  LOP3.LUT P1, RZ, R16, 0x8000000, RZ, 0xc0, !PT ;  /* 0x0800000010ff7812 */ /* 0x000fe4000782c0ff */
[----:B------:R-:W-:Y:S01]  /*3c470*/  LOP3.LUT R12, R12, 0xfeffffff, RZ, 0xc0, !PT ;  /* 0xfeffffff0c0c7812 */ /* 0x000fe200078ec0ff */
        /* <DEDUP_REMOVED lines=11> */
[----:B---3--:R-:W-:-:S05]  /*3c530*/  IMAD.WIDE R10, R146, 0x4, R2 ;  /* 0x00000004920a7825 */ /* 0x008fca00078e0202 */
[----:B------:R1:W-:Y:S02]  /*3c540*/  @P5 STG.E desc[UR34][R10.64], R150 ;  /* 0x000000960a005986 */ /* 0x0003e4000c101922 */
[----:B-1----:R-:W-:-:S05]  /*3c550*/  IMAD.WIDE R10, R146, 0x4, R4 ;  /* 0x00000004920a7825 */ /* 0x002fca00078e0204 */
[----:B----4-:R1:W-:Y:S02]  /*3c560*/  @P6 STG.E desc[UR34][R10.64], R148 ;  /* 0x000000940a006986 */ /* 0x0103e4000c101922 */
[C---:B-1----:R-:W-:Y:S02]  /*3c570*/  IMAD.WIDE R10, R146.reuse, 0x4, R6 ;  /* 0x00000004920a7825 */ /* 0x042fe400078e0206 */
[----:B------:R-:W3:Y:S04]  /*3c580*/  LDL.LU R148, [R1+0xb4] ;  /* 0x0000b40001947983 */ /* 0x000ee80000300800 */
[----:B------:R1:W-:Y:S02]  /*3c590*/  @P0 STG.E desc[UR34][R10.64], R147 ;  /* 0x000000930a000986 */ /* 0x0003e4000c101922 */
[----:B-1----:R-:W-:-:S02]  /*3c5a0*/  IMAD.WIDE R10, R146, 0x4, R8 ;  /* 0x00000004920a7825 */ /* 0x002fc400078e0208 */
[----:B------:R-:W4:Y:S04]  /*3c5b0*/  LDL.LU R147, [R1+0xf18] ;  /* 0x000f180001937983 */ /* 0x000f280000300800 */
[----:B------:R-:W4:Y:S04]  /*3c5c0*/  LDL.LU R146, [R1+0xca8] ;  /* 0x000ca80001927983 */ /* 0x000f280000300800 */
[----:B------:R-:W4:Y:S01]  /*3c5d0*/  LDL.LU R150, [R1+0x1158] ;  /* 0x0011580001967983 */ /* 0x000f220000300800 */
        /* <DEDUP_REMOVED lines=59> */
[----:B---3--:R4:W-:Y:S02]  /*3c990*/  @P5 STG.E desc[UR34][R10.64], R148 ;  /* 0x000000940a005986 */ /* 0x0089e4000c101922 */
[----:B----4-:R-:W-:-:S05]  /*3c9a0*/  IMAD.WIDE R10, R150, 0x4, R2 ;  /* 0x00000004960a7825 */ /* 0x010fca00078e0202 */
[----:B------:R1:W-:Y:S02]  /*3c9b0*/  @P6 STG.E desc[UR34][R10.64], R147 ;  /* 0x000000930a006986 */ /* 0x0003e4000c101922 */
[----:B-1----:R-:W-:-:S05]  /*3c9c0*/  IMAD.WIDE R10, R150, 0x4, R4 ;  /* 0x00000004960a7825 */ /* 0x002fca00078e0204 */
[----:B------:R1:W-:Y:S04]  /*3c9d0*/  @P0 STG.E desc[UR34][R10.64], R146 ;  /* 0x000000920a000986 */ /* 0x0003e8000c101922 */
[----:B-1----:R-:W3:Y:S04]  /*3c9e0*/  LDL.LU R146, [R1+0xaa8] ;  /* 0x000aa80001927983 */ /* 0x002ee80000300800 */
[----:B------:R-:W4:Y:S04]  /*3c9f0*/  LDL.LU R138, [R1+0x8b8] ;  /* 0x0008b800018a7983 */ /* 0x000f280000300800 */
[----:B------:R-:W2:Y:S04]  /*3ca00*/  LDL.LU R153, [R1+0x6b8] ;  /* 0x0006b80001997983 */ /* 0x000ea80000300800 */
[----:B------:R-:W2:Y:S04]  /*3ca10*/  LDL.LU R151, [R1+0x4b8] ;  /* 0x0004b80001977983 */ /* 0x000ea80000300800 */
[----:B------:R-:W2:Y:S04]  /*3ca20*/  LDL.LU R149, [R1+0x2b8] ;  /* 0x0002b80001957983 */ /* 0x000ea80000300800 */
[----:B------:R-:W2:Y:S01]  /*3ca30*/  LDL.LU R148, [R1+0x115c] ;  /* 0x00115c0001947983 */ /* 0x000ea20000300800 */
[----:B------:R-:W-:-:S03]  /*3ca40*/  LOP3.LUT P4, RZ, R17, 0x8, RZ, 0xc0, !PT ;  /* 0x0000000811ff7812 */ /* 0x000fc6000788c0ff */
[----:B------:R-:W2:Y:S01]  /*3ca50*/  LDL.LU R147, [R1+0xb8] ;  /* 0x0000b80001937983 */ /* 0x000ea20000300800 */
[----:B------:R-:W-:Y:S01]  /*3ca60*/  IMAD.WIDE R10, R150, 0x4, R6 ;  /* 0x00000004960a7825 */ /* 0x000fe200078e0206 */
        /* <DEDUP_REMOVED lines=15> */
[----:B------:R-:W3:Y:S01]  /*3cb60*/  LDL.LU R137, [R1+0xcac] ;  /* 0x000cac0001897983 */ /* 0x000ee20000300800 */
[----:B------:R-:W-:-:S02]  /*3cb70*/  LOP3.LUT R12, R12, 0xfff7ffff, RZ, 0xc0, !PT ;  /* 0xfff7ffff0c0c7812 */ /* 0x000fc400078ec0ff */
[C---:B------:R-:W-:Y:S01]  /*3cb80*/  LOP3.LUT P5, RZ, R17.reuse, 0x10, RZ, 0xc0, !PT ;  /* 0x0000001011ff7812 */ /* 0x040fe200078ac0ff */
[----:B------:R-:W3:Y:S01]  /*3cb90*/  LDL.LU R22, [R1+0xaac] ;  /* 0x000aac0001167983 */ /* 0x000ee20000300800 */
[----:B------:R-:W-:Y:S02]  /*3cba0*/  @P1 LOP3.LUT R12, R12, 0x80000, RZ, 0xfc, !PT ;  /* 0x000800000c0c1812 */ /* 0x000fe400078efcff */
[----:B------:R-:W-:Y:S01]  /*3cbb0*/  LOP3.LUT P1, RZ, R17, 0x400, RZ, 0xc0, !PT ;  /* 0x0000040011ff7812 */ /* 0x000fe2000782c0ff */
[----:B------:R-:W-:Y:S01]  /*3cbc0*/  IMAD.WIDE R10, R150, 0x4, R8 ;  /* 0x00000004960a7825 */ /* 0x000fe200078e0208 */
[----:B------:R-:W3:Y:S04]  /*3cbd0*/  LDL.LU R252, [R1+0x6bc] ;  /* 0x0006bc0001fc7983 */ /* 0x000ee80000300800 */
[----:B------:R-:W3:Y:S01]  /*3cbe0*/  LDL.LU R159, [R1+0x4bc] ;  /* 0x0004bc00019f7983 */ /* 0x000ee20000300800 */
[----:B------:R-:W-:-:S03]  /*3cbf0*/  LOP3.LUT R12, R12, 0xffefffff, RZ, 0xc0, !PT ;  /* 0xffefffff0c0c7812 */ /* 0x000fc600078ec0ff */
[----:B------:R-:W3:Y:S04]  /*3cc00*/  LDL.LU R144, [R1+0x2bc] ;  /* 0x0002bc0001907983 */ /* 0x000ee80000300800 */
[----:B------:R-:W3:Y:S04]  /*3cc10*/  LDL.LU R145, [R1+0x1164] ;  /* 0x0011640001917983 */ /* 0x000ee80000300800 */
[----:B------:R-:W3:Y:S04]  /*3cc20*/  LDL.LU R139, [R1+0xbc] ;  /* 0x0000bc00018b7983 */ /* 0x000ee80000300800 */
[----:B------:R-:W3:Y:S04]  /*3cc30*/  LDL.LU R150, [R1+0x1168] ;  /* 0x0011680001967983 */ /* 0x000ee80000300800 */
[----:B----4-:R1:W-:Y:S01]  /*3cc40*/  @P5 STG.E desc[UR34][R10.64], R138 ;  /* 0x0000008a0a005986 */ /* 0x0103e2000c101922 */
[----:B------:R-:W-:-:S02]  /*3cc50*/  @P1 LOP3.LUT R12, R12, 0x100000, RZ, 0xfc, !PT ;  /* 0x001000000c0c1812 */ /* 0x000fc400078efcff */
[----:B------:R-:W-:Y:S01]  /*3cc60*/  LOP3.LUT P1, RZ, R17, 0x200, RZ, 0xc0, !PT ;  /* 0x0000020011ff7812 */ /* 0x000fe2000782c0ff */
[----:B-1----:R-:W4:Y:S01]  /*3cc70*/  LDL.LU R138, [R1+0x8bc] ;  /* 0x0008bc00018a7983 */ /* 0x002f220000300800 */
[----:B------:R-:W-:-:S11]  /*3cc80*/  LOP3.LUT R12, R12, 0xffdfffff, RZ, 0xc0, !PT ;  /* 0xffdfffff0c0c7812 */ /* 0x000fd600078ec0ff */
[----:B------:R-:W-:Y:S02]  /*3cc90*/  @P1 LOP3.LUT R12, R12, 0x200000, RZ, 0xfc, !PT ;  /* 0x002000000c0c1812 */ /* 0x000fe400078efcff */
[C---:B------:R-:W-:Y:S02]  /*3cca0*/  LOP3.LUT P1, RZ, R17.reuse, 0x100, RZ, 0xc0, !PT ;  /* 0x0000010011ff7812 */ /* 0x040fe4000782c0ff */
[C---:B------:R-:W-:Y:S02]  /*3ccb0*/  LOP3.LUT P6, RZ, R17.reuse, 0x20, RZ, 0xc0, !PT ;  /* 0x0000002011ff7812 */ /* 0x040fe400078cc0ff */
[----:B------:R-:W-:Y:S01]  /*3ccc0*/  LOP3.LUT P0, RZ, R17, 0x40, RZ, 0xc0, !PT ;  /* 0x0000004011ff7812 */ /* 0x000fe2000780c0ff */
[----:B--2---:R-:W-:Y:S01]  /*3ccd0*/  IMAD.WIDE R10, R148, 0x4, R2 ;  /* 0x00000004940a7825 */ /* 0x004fe200078e0202 */
[----:B------:R-:W-:-:S07]  /*3cce0*/  LOP3.LUT R12, R12, 0xffbfffff, RZ, 0xc0, !PT ;  /* 0xffbfffff0c0c7812 */ /* 0x000fce00078ec0ff */
[----:B------:R-:W-:Y:S02]  /*3ccf0*/  @P1 LOP3.LUT R12, R12, 0x400000, RZ, 0xfc, !PT ;  /* 0x004000000c0c1812 */ /* 0x000fe400078efcff */
[----:B------:R-:W-:Y:S01]  /*3cd00*/  LOP3.LUT P1, RZ, R17, 0x80, RZ, 0xc0, !PT ;  /* 0x0000008011ff7812 */ /* 0x000fe2000782c0ff */
[----:B------:R1:W-:Y:S02]  /*3cd10*/  @P6 STG.E desc[UR34][R10.64], R153 ;  /* 0x000000990a006986 */ /* 0x0003e4000c101922 */
[C---:B-1----:R-:W-:Y:S02]  /*3cd20*/  IMAD.WIDE R10, R148.reuse, 0x4, R4 ;  /* 0x00000004940a7825 */ /* 0x042fe400078e0204 */
[----:B------:R-:W2:Y:S04]  /*3cd30*/  LDL.LU R153, [R1+0xf20] ;  /* 0x000f200001997983 */ /* 0x000ea80000300800 */
[----:B------:R1:W-:Y:S02]  /*3cd40*/  @P0 STG.E desc[UR34][R10.64], R151 ;  /* 0x000000970a000986 */ /* 0x0003e4000c101922 */
[----:B-1----:R-:W-:-:S02]  /*3cd50*/  IMAD.WIDE R10, R148, 0x4, R6 ;  /* 0x00000004940a7825 */ /* 0x002fc400078e0206 */
[----:B------:R-:W2:Y:S04]  /*3cd60*/  LDL.LU R151, [R1+0xcb0] ;  /* 0x000cb00001977983 */ /* 0x000ea80000300800 */
[----:B------:R1:W-:Y:S01]  /*3cd70*/  @P1 STG.E desc[UR34][R10.64], R149 ;  /* 0x000000950a001986 */ /* 0x0003e2000c101922 */
[----:B------:R-:W-:Y:S01]  /*3cd80*/  LOP3.LUT P1, RZ, R12, 0x400000, RZ, 0xc0, !PT ;  /* 0x004000000cff7812 */ /* 0x000fe2000782c0ff */
[----:B-1----:R-:W-:Y:S02]  /*3cd90*/  IMAD.WIDE R10, R148, 0x4, R8 ;  /* 0x00000004940a7825 */ /* 0x002fe400078e0208 */
[----:B------:R-:W2:Y:S10]  /*3cda0*/  LDL.LU R149, [R1+0xab0] ;  /* 0x000ab00001957983 */ /* 0x000eb40000300800 */
[----:B------:R1:W-:Y:S01]  /*3cdb0*/  @P1 STG.E desc[UR34][R10.64], R147 ;  /* 0x000000930a001986 */ /* 0x0003e2000c101922 */
[----:B------:R-:W-:-:S03]  /*3cdc0*/  LOP3.LUT P1, RZ, R12, 0x200000, RZ, 0xc0, !PT ;  /* 0x002000000cff7812 */ /* 0x000fc6000782c0ff */
[----:B------:R-:W2:Y:S01]  /*3cdd0*/  LDL.LU R148, [R1+0x8c0] ;  /* 0x0008c00001947983 */ /* 0x000ea20000300800 */
[----:B-1----:R-:W-:-:S09]  /*3cde0*/  IMAD.WIDE R10, R158, 0x4, R2 ;  /* 0x000000049e0a7825 */ /* 0x002fd200078e0202 */
[----:B---3--:R1:W-:Y:S04]  /*3cdf0*/  @P1 STG.E desc[UR34][R10.64], R146 ;  /* 0x000000920a001986 */ /* 0x0083e8000c101922 */
[----:B-1----:R-:W3:Y:S04]  /*3ce00*/  LDL.LU R146, [R1+0x6c0] ;  /* 0x0006c00001927983 */ /* 0x002ee80000300800 */
[----:B------:R-:W3:Y:S01]  /*3ce10*/  LDL.LU R147, [R1+0x1170] ;  /* 0x0011700001937983 */ /* 0x000ee20000300800 */
        /* <DEDUP_REMOVED lines=8> */
[----:B----4-:R1:W-:Y:S01]  /*3cea0*/  @P1 STG.E desc[UR34][R10.64], R138 ;  /* 0x0000008a0a001986 */ /* 0x0103e2000c101922 */
[----:B------:R-:W-:Y:S01]  /*3ceb0*/  LOP3.LUT P1, RZ, R12, 0x20000, RZ, 0xc0, !PT ;  /* 0x000200000cff7812 */ /* 0x000fe2000782c0ff */
[----:B-1----:R-:W-:-:S12]  /*3cec0*/  IMAD.WIDE R10, R145, 0x4, R2 ;  /* 0x00000004910a7825 */ /* 0x002fd800078e0202 */
[----:B------:R1:W-:Y:S01]  /*3ced0*/  @P1 STG.E desc[UR34][R10.64], R252 ;  /* 0x000000fc0a001986 */ /* 0x0003e2000c101922 */
[C---:B------:R-:W-:Y:S01]  /*3cee0*/  LOP3.LUT P1, RZ, R12.reuse, 0x10000, RZ, 0xc0, !PT ;  /* 0x000100000cff7812 */ /* 0x040fe2000782c0ff */
        /* <DEDUP_REMOVED lines=13> */
[----:B--2---:R1:W-:Y:S01]  /*3cfc0*/  @P3 STG.E desc[UR34][R10.64], R153 ;  /* 0x000000990a003986 */ /* 0x0043e2000c101922 */
[----:B------:R-:W-:Y:S01]  /*3cfd0*/  LOP3.LUT P6, RZ, R17, 0x100000, RZ, 0xc0, !PT ;  /* 0x0010000011ff7812 */ /* 0x000fe200078cc0ff */
[----:B-1----:R-:W-:-:S05]  /*3cfe0*/  IMAD.WIDE R10, R150, 0x4, R4 ;  /* 0x00000004960a7825 */ /* 0x002fca00078e0204 */
[----:B------:R1:W-:Y:S01]  /*3cff0*/  @P4 STG.E desc[UR34][R10.64], R151 ;  /* 0x000000970a004986 */ /* 0x0003e2000c101922 */
[----:B------:R-:W-:Y:S01]  /*3d000*/  LOP3.LUT P0, RZ, R17, 0x200000, RZ, 0xc0, !PT ;  /* 0x0020000011ff7812 */ /* 0x000fe2000780c0ff */
[----:B-1----:R-:W-:-:S05]  /*3d010*/  IMAD.WIDE R10, R150, 0x4, R6 ;  /* 0x00000004960a7825 */ /* 0x002fca00078e0206 */
[----:B------:R1:W-:Y:S02]  /*3d020*/  @P5 STG.E desc[UR34][R10.64], R149 ;  /* 0x000000950a005986 */ /* 0x0003e4000c101922 */
[----:B-1----:R-:W-:Y:S02]  /*3d030*/  IMAD.WIDE R10, R150, 0x4, R8 ;  /* 0x00000004960a7825 */ /* 0x002fe400078e0208 */
[----:B------:R-:W2:Y:S04]  /*3d040*/  LDL.LU R150, [R1+0x4c0] ;  /* 0x0004c00001967983 */ /* 0x000ea80000300800 */
[----:B------:R1:W-:Y:S04]  /*3d050*/  @P6 STG.E desc[UR34][R10.64], R148 ;  /* 0x000000940a006986 */ /* 0x0003e8000c101922 */
[----:B-1----:R-:W4:Y:S04]  /*3d060*/  LDL.LU R148, [R1+0x2c0] ;  /* 0x0002c00001947983 */ /* 0x002f280000300800 */
[----:B------:R-:W4:Y:S04]  /*3d070*/  LDL.LU R16, [R1+0xc0] ;  /* 0x0000c00001107983 */ /* 0x000f280000300800 */
[----:B------:R-:W4:Y:S04]  /*3d080*/  LDL.LU R14, [R1+0xf24] ;  /* 0x000f2400010e7983 */ /* 0x000f280000300800 */
[----:B------:R-:W4:Y:S01]  /*3d090*/  LDL.LU R15, [R1+0xcb4] ;  /* 0x000cb400010f7983 */ /* 0x000f220000300800 */
[----:B---3--:R-:W-:-:S05]  /*3d0a0*/  IMAD.WIDE R10, R147, 0x4, R2 ;  /* 0x00000004930a7825 */ /* 0x008fca00078e0202 */
[----:B------:R1:W-:Y:S04]  /*3d0b0*/  @P0 STG.E desc[UR34][R10.64], R146 ;  /* 0x000000920a000986 */ /* 0x0003e8000c101922 */
[----:B-1----:R-:W3:Y:S04]  /*3d0c0*/  LDL.LU R146, [R1+0x1174] ;  /* 0x0011740001927983 */ /* 0x002ee80000300800 */
[----:B------:R-:W3:Y:S01]  /*3d0d0*/  LDL.LU R136, [R1+0xab4] ;  /* 0x000ab40001887983 */ /* 0x000ee20000300800 */
[----:B------:R-:W-:Y:S02]  /*3d0e0*/  LOP3.LUT P1, RZ, R18, 0x4, RZ, 0xc0, !PT ;  /* 0x0000000412ff7812 */ /* 0x000fe4000782c0ff */
        /* <DEDUP_REMOVED lines=17> */
[----:B------:R-:W-:Y:S01]  /*3d200*/  LOP3.LUT P5, RZ, R17, 0x800000, RZ, 0xc0, !PT ;  /* 0x0080000011ff7812 */ /* 0x000fe200078ac0ff */
[----:B------:R-:W-:Y:S01]  /*3d210*/  IMAD.WIDE R10, R147, 0x4, R4 ;  /* 0x00000004930a7825 */ /* 0x000fe200078e0204 */
[C---:B------:R-:W-:Y:S01]  /*3d220*/  LOP3.LUT P6, RZ, R17.reuse, 0x1000000, RZ, 0xc0, !PT ;  /* 0x0100000011ff7812 */ /* 0x040fe200078cc0ff */
        /* <DEDUP_REMOVED lines=26> */
[----:B------:R3:W-:Y:S04]  /*3d3d0*/  @P6 STG.E desc[UR34][R10.64], R16 ;  /* 0x000000100a006986 */ /* 0x0007e8000c101922 */
[----:B------:R-:W2:Y:S01]  /*3d3e0*/  LDL.LU R147, [R1+0x1180] ;  /* 0x0011800001937983 */ /* 0x000ea20000300800 */
[----:B---3--:R-:W-:-:S05]  /*3d3f0*/  IMAD.WIDE R10, R146, 0x4, R2 ;  /* 0x00000004920a7825 */ /* 0x008fca00078e0202 */
[----:B------:R1:W-:Y:S02]  /*3d400*/  @P0 STG.E desc[UR34][R10.64], R14 ;  /* 0x0000000e0a000986 */ /* 0x0003e4000c101922 */
[----:B-1----:R-:W-:-:S05]  /*3d410*/  IMAD.WIDE R10, R146, 0x4, R4 ;  /* 0x00000004920a7825 */ /* 0x002fca00078e0204 */
[----:B------:R1:W-:Y:S01]  /*3d420*/  @P1 STG.E desc[UR34][R10.64], R15 ;  /* 0x0000000f0a001986 */ /* 0x0003e2000c101922 */
[----:B------:R-:W-:Y:S01]  /*3d430*/  LOP3.LUT P1, RZ, R12, 0x4000, RZ, 0xc0, !PT ;  /* 0x000040000cff7812 */ /* 0x000fe2000782c0ff */
[----:B-1----:R-:W-:-:S12]  /*3d440*/  IMAD.WIDE R10, R146, 0x4, R6 ;  /* 0x00000004920a7825 */ /* 0x002fd800078e0206 */
[----:B------:R1:W-:Y:S02]  /*3d450*/  @P1 STG.E desc[UR34][R10.64], R136 ;  /* 0x000000880a001986 */ /* 0x0003e4000c101922 */
[----:B-1----:R-:W-:Y:S02]  /*3d460*/  IMAD.WIDE R10, R146, 0x4, R8 ;  /* 0x00000004920a7825 */ /* 0x002fe400078e0208 */
[----:B------:R-:W3:Y:S01]  /*3d470*/  LDL.LU R146, [R1+0xc8] ;  /* 0x0000c80001927983 */ /* 0x000ee20000300800 */
        /* <DEDUP_REMOVED lines=30> */
[----:B------:R1:W-:Y:S01]  /*3d660*/  @P4 STG.E desc[UR34][R10.64], R149 ;  /* 0x000000950a004986 */ /* 0x0003e2000c101922 */
[----:B------:R-:W-:Y:S01]  /*3d670*/  LOP3.LUT P0, RZ, R18, 0x100, RZ, 0xc0, !PT ;  /* 0x0000010012ff7812 */ /* 0x000fe2000780c0ff */
[----:B-1----:R-:W-:-:S05]  /*3d680*/  IMAD.WIDE R10, R147, 0x4, R4 ;  /* 0x00000004930a7825 */ /* 0x002fca00078e0204 */
[----:B------:R1:W-:Y:S02]  /*3d690*/  @P5 STG.E desc[UR34][R10.64], R150 ;  /* 0x000000960a005986 */ /* 0x0003e4000c101922 */
[----:B-1----:R-:W-:-:S05]  /*3d6a0*/  IMAD.WIDE R10, R147, 0x4, R6 ;  /* 0x00000004930a7825 */ /* 0x002fca00078e0206 */
[----:B----4-:R1:W-:Y:S02]  /*3d6b0*/  @P6 STG.E desc[UR34][R10.64], R148 ;  /* 0x000000940a006986 */ /* 0x0103e4000c101922 */
[----:B-1----:R-:W-:-:S05]  /*3d6c0*/  IMAD.WIDE R10, R147, 0x4, R8 ;  /* 0x00000004930a7825 */ /* 0x002fca00078e0208 */
[----:B---3--:R1:W-:Y:S04]  /*3d6d0*/  @P0 STG.E desc[UR34][R10.64], R146 ;  /* 0x000000920a000986 */ /* 0x0083e8000c101922 */
        /* <DEDUP_REMOVED lines=28> */
[----:B------:R-:W2:Y:S01]  /*3d8a0*/  LDL.LU R159, [R1+0x118c] ;  /* 0x00118c00019f7983 */ /* 0x000ea20000300800 */
[----:B------:R-:W-:-:S02]  /*3d8b0*/  @P1 LOP3.LUT R12, R12, 0x8, RZ, 0xfc, !PT ;  /* 0x000000080c0c1812 */ /* 0x000fc400078efcff */
[----:B------:R-:W-:Y:S01]  /*3d8c0*/  LOP3.LUT P1, RZ, R18, 0x10000, RZ, 0xc0, !PT ;  /* 0x0001000012ff7812 */ /* 0x000fe2000782c0ff */
[----:B------:R-:W2:Y:S01]  /*3d8d0*/  LDL.LU R138, [R1+0xcc0] ;  /* 0x000cc000018a7983 */ /* 0x000ea20000300800 */
[----:B------:R-:W-:-:S03]  /*3d8e0*/  LOP3.LUT R12, R12, 0xffffffef, RZ, 0xc0, !PT ;  /* 0xffffffef0c0c7812 */ /* 0x000fc600078ec0ff */
[----:B------:R-:W2:Y:S01]  /*3d8f0*/  LDL.LU R252, [R1+0xac0] ;  /* 0x000ac00001fc7983 */ /* 0x000ea20000300800 */
[C---:B------:R-:W-:Y:S02]  /*3d900*/  LOP3.LUT P5, RZ, R18.reuse, 0x400, RZ, 0xc0, !PT ;  /* 0x0000040012ff7812 */ /* 0x040fe400078ac0ff */
[----:B------:R-:W-:Y:S01]  /*3d910*/  LOP3.LUT P6, RZ, R18, 0x800, RZ, 0xc0, !PT ;  /* 0x0000080012ff7812 */ /* 0x000fe200078cc0ff */
[----:B------:R-:W-:Y:S01]  /*3d920*/  IMAD.WIDE R10, R149, 0x4, R4 ;  /* 0x00000004950a7825 */ /* 0x000fe200078e0204 */
[----:B------:R-:W2:Y:S03]  /*3d930*/  LDL.LU R144, [R1+0x8d0] ;  /* 0x0008d00001907983 */ /* 0x000ea60000300800 */
[----:B------:R-:W-:Y:S02]  /*3d940*/  @P1 LOP3.LUT R12, R12, 0x10, RZ, 0xfc, !PT ;  /* 0x000000100c0c1812 */ /* 0x000fe400078efcff */
[----:B------:R-:W-:-:S02]  /*3d950*/  LOP3.LUT P1, RZ, R18, 0x8000, RZ, 0xc0, !PT ;  /* 0x0000800012ff7812 */ /* 0x000fc4000782c0ff */
[----:B------:R-:W-:Y:S02]  /*3d960*/  LOP3.LUT R12, R12, 0xffffffdf, RZ, 0xc0, !PT ;  /* 0xffffffdf0c0c7812 */ /* 0x000fe400078ec0ff */
[----:B------:R-:W-:-:S09]  /*3d970*/  LOP3.LUT P0, RZ, R18, 0x1000, RZ, 0xc0, !PT ;  /* 0x0000100012ff7812 */ /* 0x000fd2000780c0ff */
[----:B------:R-:W-:Y:S02]  /*3d980*/  @P1 LOP3.LUT R12, R12, 0x20, RZ, 0xfc, !PT ;  /* 0x000000200c0c1812 */ /* 0x000fe400078efcff */
[----:B------:R-:W-:Y:S01]  /*3d990*/  LOP3.LUT P1, RZ, R18, 0x4000, RZ, 0xc0, !PT ;  /* 0x0000400012ff7812 */ /* 0x000fe2000782c0ff */
[----:B---3--:R1:W-:Y:S01]  /*3d9a0*/  @P5 STG.E desc[UR34][R10.64], R153 ;  /* 0x000000990a005986 */ /* 0x0083e2000c101922 */
[----:B------:R-:W-:Y:S01]  /*3d9b0*/  LOP3.LUT R12, R12, 0xffffffbf, RZ, 0xc0, !PT ;  /* 0xffffffbf0c0c7812 */ /* 0x000fe200078ec0ff */
[----:B-1----:R-:W-:-:S10]  /*3d9c0*/  IMAD.WIDE R10, R149, 0x4, R6 ;  /* 0x00000004950a7825 */ /* 0x002fd400078e0206 */
[----:B------:R-:W-:Y:S02]  /*3d9d0*/  @P1 LOP3.LUT R12, R12, 0x40, RZ, 0xfc, !PT ;  /* 0x000000400c0c1812 */ /* 0x000fe400078efcff */
[----:B------:R-:W-:Y:S01]  /*3d9e0*/  LOP3.LUT P1, RZ, R18, 0x2000, RZ, 0xc0, !PT ;  /* 0x0000200012ff7812 */ /* 0x000fe2000782c0ff */
[----:B----4-:R1:W-:Y:S04]  /*3d9f0*/  @P6 STG.E desc[UR34][R10.64], R151 ;  /* 0x000000970a006986 */ /* 0x0103e8000c101922 */
[----:B-1----:R-:W3:Y:S01]  /*3da00*/  LDL.LU R151, [R1+0x1190] ;  /* 0x0011900001977983 */ /* 0x002ee20000300800 */
[----:B------:R-:W-:-:S03]  /*3da10*/  IMAD.WIDE R10, R149, 0x4, R8 ;  /* 0x00000004950a7825 */ /* 0x000fc600078e0208 */
[----:B------:R-:W4:Y:S04]  /*3da20*/  LDL.LU R145, [R1+0x6d0] ;  /* 0x0006d00001917983 */ /* 0x000f280000300800 */
[----:B------:R1:W-:Y:S04]  /*3da30*/  @P0 STG.E desc[UR34][R10.64], R150 ;  /* 0x000000960a000986 */ /* 0x0003e8000c101922 */
[----:B------:R-:W4:Y:S04]  /*3da40*/  LDL.LU R139, [R1+0x4d0] ;  /* 0x0004d000018b7983 */ /* 0x000f280000300800 */
[----:B------:R-:W4:Y:S01]  /*3da50*/  LDL.LU R153, [R1+0x2d0] ;  /* 0x0002d00001997983 */ /* 0x000f220000300800 */
[----:B-1----:R-:W-:-:S03]  /*3da60*/  IMAD.WIDE R10, R137, 0x4, R2 ;  /* 0x00000004890a7825 */ /* 0x002fc600078e0202 */
[----:B------:R-:W4:Y:S04]  /*3da70*/  LDL.LU R149, [R1+0xd0] ;  /* 0x0000d00001957983 */ /* 0x000f280000300800 */
[----:B------:R1:W-:Y:S01]  /*3da80*/  @P1 STG.E desc[UR34][R10.64], R148 ;  /* 0x000000940a001986 */ /* 0x0003e2000c101922 */
[----:B------:R-:W-:-:S03]  /*3da90*/  LOP3.LUT P1, RZ, R12, 0x40, RZ, 0xc0, !PT ;  /* 0x000000400cff7812 */ /* 0x000fc6000782c0ff */
[----:B------:R-:W4:Y:S01]  /*3daa0*/  LDL.LU R150, [R1+0x1194] ;  /* 0x0011940001967983 */ /* 0x000f220000300800 */
[----:B-1----:R-:W-:-:S03]  /*3dab0*/  IMAD.WIDE R10, R137, 0x4, R4 ;  /* 0x00000004890a7825 */ /* 0x002fc600078e0204 */
[----:B------:R-:W4:Y:S06]  /*3dac0*/  LDL.LU R148, [R1+0xf34] ;  /* 0x000f340001947983 */ /* 0x000f2c0000300800 */
[----:B------:R1:W-:Y:S01]  /*3dad0*/  @P1 STG.E desc[UR34][R10.64], R147 ;  /* 0x000000930a001986 */ /* 0x0003e2000c101922 */
[----:B------:R-:W-:-:S03]  /*3dae0*/  LOP3.LUT P1, RZ, R12, 0x20, RZ, 0xc0, !PT ;  /* 0x000000200cff7812 */ /* 0x000fc6000782c0ff */
[----:B-1----:R-:W4:Y:S01]  /*3daf0*/  LDL.LU R147, [R1+0xcc4] ;  /* 0x000cc40001937983 */ /* 0x002f220000300800 */
        /* <DEDUP_REMOVED lines=21> */
[----:B---3--:R-:W-:-:S08]  /*3dc50*/  IMAD.WIDE R10, R151, 0x4, R2 ;  /* 0x00000004970a7825 */ /* 0x008fd000078e0202 */
[----:B----4-:R1:W-:Y:S01]  /*3dc60*/  @P1 STG.E desc[UR34][R10.64], R145 ;  /* 0x000000910a001986 */ /* 0x0103e2000c101922 */
        /* <DEDUP_REMOVED lines=38> */
[----:B------:R-:W-:-:S03]  /*3ded0*/  LOP3.LUT P0, RZ, R18, 0x80000000, RZ, 0xc0, !PT ;  /* 0x8000000012ff7812 */ /* 0x000fc6000780c0ff */
[----:B------:R-:W4:Y:S01]  /*3dee0*/  LDL.LU R153, [R1+0xccc] ;  /* 0x000ccc0001997983 */ /* 0x000f220000300800 */
[----:B------:R-:W-:Y:S02]  /*3def0*/  LOP3.LUT P1, RZ, R19, 0x100, RZ, 0xc0, !PT ;  /* 0x0000010013ff7812 */ /* 0x000fe4000782c0ff */
[----:B------:R-:W-:Y:S01]  /*3df00*/  LOP3.LUT R13, R13, 0xff7fffff, RZ, 0xc0, !PT ;  /* 0xff7fffff0d0d7812 */ /* 0x000fe200078ec0ff */
[----:B---3--:R2:W-:Y:S10]  /*3df10*/  @P4 STG.E desc[UR34][R10.64], R151 ;  /* 0x000000970a004986 */ /* 0x0085f4000c101922 */
        /* <DEDUP_REMOVED lines=11> */
[----:B--2---:R-:W-:-:S05]  /*3dfd0*/  IMAD.WIDE R10, R146, 0x4, R2 ;  /* 0x00000004920a7825 */ /* 0x004fca00078e0202 */
[----:B----4-:R1:W-:Y:S02]  /*3dfe0*/  @P5 STG.E desc[UR34][R10.64], R149 ;  /* 0x000000950a005986 */ /* 0x0103e4000c101922 */
[C---:B-1----:R-:W-:Y:S02]  /*3dff0*/  IMAD.WIDE R10, R146.reuse, 0x4, R4 ;  /* 0x00000004920a7825 */ /* 0x042fe400078e0204 */
[----:B------:R-:W2:Y:S04]  /*3e000*/  LDL.LU R149, [R1+0xacc] ;  /* 0x000acc0001957983 */ /* 0x000ea80000300800 */
[----:B------:R1:W-:Y:S02]  /*3e010*/  @P6 STG.E desc[UR34][R10.64], R148 ;  /* 0x000000940a006986 */ /* 0x0003e4000c101922 */
[----:B-1----:R-:W-:-:S02]  /*3e020*/  IMAD.WIDE R10, R146, 0x4, R6 ;  /* 0x00000004920a7825 */ /* 0x002fc400078e0206 */
[----:B------:R-:W3:Y:S04]  /*3e030*/  LDL.LU R148, [R1+0x8dc] ;  /* 0x0008dc0001947983 */ /* 0x000ee80000300800 */
[----:B------:R1:W-:Y:S02]  /*3e040*/  @P0 STG.E desc[UR34][R10.64], R147 ;  /* 0x000000930a000986 */ /* 0x0003e4000c101922 */
[----:B-1----:R-:W-:Y:S02]  /*3e050*/  IMAD.WIDE R10, R146, 0x4, R8 ;  /* 0x00000004920a7825 */ /* 0x002fe400078e0208 */
[----:B------:R-:W4:Y:S04]  /*3e060*/  LDL.LU R147, [R1+0x6dc] ;  /* 0x0006dc0001937983 */ /* 0x000f280000300800 */
[----:B------:R-:W4:Y:S04]  /*3e070*/  LDL.LU R146, [R1+0x4dc] ;  /* 0x0004dc0001927983 */ /* 0x000f280000300800 */
[----:B------:R-:W4:Y:S01]  /*3e080*/  LDL.LU R151, [R1+0x11a8] ;  /* 0x0011a80001977983 */ /* 0x000f220000300800 */
[----:B------:R-:W-:-:S04]  /*3e090*/  LOP3.LUT R13, R13, 0xf7ffffff, RZ, 0xc0, !PT ;  /* 0xf7ffffff0d0d7812 */ /* 0x000fc800078ec0ff */
        /* <DEDUP_REMOVED lines=45> */
[----:B-1----:R-:W-:Y:S02]  /*3e370*/  IMAD.WIDE R10, R150, 0x4, R6 ;  /* 0x00000004960a7825 */ /* 0x002fe400078e0206 */
[----:B------:R-:W4:Y:S01]  /*3e380*/  LDL.LU R153, [R1+0x2dc] ;  /* 0x0002dc0001997983 */ /* 0x000f220000300800 */
[----:B------:R-:W-:-:S03]  /*3e390*/  LOP3.LUT P0, RZ, R19, 0x4000, RZ, 0xc0, !PT ;  /* 0x0000400013ff7812 */ /* 0x000fc6000780c0ff */
[----:B--2---:R1:W-:Y:S02]  /*3e3a0*/  @P4 STG.E desc[UR34][R10.64], R149 ;  /* 0x000000950a004986 */ /* 0x0043e4000c101922 */
[----:B-1----:R-:W-:Y:S02]  /*3e3b0*/  IMAD.WIDE R10, R150, 0x4, R8 ;  /* 0x00000004960a7825 */ /* 0x002fe400078e0208 */
[----:B------:R-:W2:Y:S04]  /*3e3c0*/  LDL.LU R150, [R1+0xdc] ;  /* 0x0000dc0001967983 */ /* 0x000ea80000300800 */
[----:B---3--:R1:W-:Y:S04]  /*3e3d0*/  @P5 STG.E desc[UR34][R10.64], R148 ;  /* 0x000000940a005986 */ /* 0x0083e8000c101922 */
[----:B------:R-:W3:Y:S04]  /*3e3e0*/  LDL.LU R149, [R1+0xf40] ;  /* 0x000f400001957983 */ /* 0x000ee80000300800 */
[----:B-1----:R-:W3:Y:S01]  /*3e3f0*/  LDL.LU R148, [R1+0xcd0] ;  /* 0x000cd00001947983 */ /* 0x002ee20000300800 */
[----:B----4-:R-:W-:-:S05]  /*3e400*/  IMAD.WIDE R10, R151, 0x4, R2 ;  /* 0x00000004970a7825 */ /* 0x010fca00078e0202 */
[----:B------:R1:W-:Y:S02]  /*3e410*/  @P6 STG.E desc[UR34][R10.64], R147 ;  /* 0x000000930a006986 */ /* 0x0003e4000c101922 */
[----:B-1----:R-:W-:Y:S02]  /*3e420*/  IMAD.WIDE R10, R151, 0x4, R4 ;  /* 0x00000004970a7825 */ /* 0x002fe400078e0204 */
[----:B------:R-:W4:Y:S04]  /*3e430*/  LDL.LU R147, [R1+0xad0] ;  /* 0x000ad00001937983 */ /* 0x000f280000300800 */
[----:B------:R1:W-:Y:S04]  /*3e440*/  @P0 STG.E desc[UR34][R10.64], R146 ;  /* 0x000000920a000986 */ /* 0x0003e8000c101922 */
[----:B-1----:R-:W3:Y:S04]  /*3e450*/  LDL.LU R146, [R1+0x11ac] ;  /* 0x0011ac0001927983 */ /* 0x002ee80000300800 */
[----:B------:R-:W4:Y:S01]  /*3e460*/  LDL.LU R15, [R1+0x8e0] ;  /* 0x0008e000010f7983 */ /* 0x000f220000300800 */
        /* <DEDUP_REMOVED lines=9> */
[----:B------:R-:W4:Y:S04]  /*3e500*/  LDL.LU R138, [R1+0xe0] ;  /* 0x0000e000018a7983 */ /* 0x000f280000300800 */
[----:B------:R-:W4:Y:S04]  /*3e510*/  LDL.LU R252, [R1+0xf44] ;  /* 0x000f440001fc7983 */ /* 0x000f280000300800 */
[----:B------:R-:W-:Y:S01]  /*3e520*/  @P1 LOP3.LUT R13, R13, 0x10000, RZ, 0xfc, !PT ;  /* 0x000100000d0d1812 */ /* 0x000fe200078efcff */
[----:B------:R-:W4:Y:S01]  /*3e530*/  LDL.LU R159, [R1+0xcd4] ;  /* 0x000cd400019f7983 */ /* 0x000f220000300800 */
[----:B------:R-:W-:-:S02]  /*3e540*/  LOP3.LUT P1, RZ, R19, 0x2000000, RZ, 0xc0, !PT ;  /* 0x0200000013ff7812 */ /* 0x000fc4000782c0ff */
[----:B------:R-:W-:Y:S01]  /*3e550*/  LOP3.LUT R13, R13, 0xfffdffff, RZ, 0xc0, !PT ;  /* 0xfffdffff0d0d7812 */ /* 0x000fe200078ec0ff */
[----:B------:R-:W4:Y:S04]  /*3e560*/  LDL.LU R144, [R1+0xad4] ;  /* 0x000ad40001907983 */ /* 0x000f280000300800 */
[----:B------:R-:W4:Y:S01]  /*3e570*/  LDL.LU R145, [R1+0x11b4] ;  /* 0x0011b40001917983 */ /* 0x000f220000300800 */
[C---:B------:R-:W-:Y:S02]  /*3e580*/  LOP3.LUT P4, RZ, R19.reuse, 0x8000, RZ, 0xc0, !PT ;  /* 0x0000800013ff7812 */ /* 0x040fe4000788c0ff */
[----:B------:R-:W-:Y:S01]  /*3e590*/  LOP3.LUT P5, RZ, R19, 0x10000, RZ, 0xc0, !PT ;  /* 0x0001000013ff7812 */ /* 0x000fe200078ac0ff */
[----:B------:R-:W-:Y:S01]  /*3e5a0*/  IMAD.WIDE R10, R151, 0x4, R6 ;  /* 0x00000004970a7825 */ /* 0x000fe200078e0206 */
        /* <DEDUP_REMOVED lines=20> */
[----:B------:R1:W-:Y:S02]  /*3e6f0*/  @P4 STG.E desc[UR34][R10.64], R153 ;  /* 0x000000990a004986 */ /* 0x0003e4000c101922 */
[----:B-1----:R-:W-:-:S05]  /*3e700*/  IMAD.WIDE R10, R151, 0x4, R8 ;  /* 0x00000004970a7825 */ /* 0x002fca00078e0208 */
[----:B--2---:R1:W-:Y:S04]  /*3e710*/  @P5 STG.E desc[UR34][R10.64], R150 ;  /* 0x000000960a005986 */ /* 0x0043e8000c101922 */
[----:B-1----:R-:W2:Y:S04]  /*3e720*/  LDL.LU R150, [R1+0x11b8] ;  /* 0x0011b80001967983 */ /* 0x002ea80000300800 */
[----:B------:R-:W2:Y:S04]  /*3e730*/  LDL.LU R153, [R1+0x6e4] ;  /* 0x0006e40001997983 */ /* 0x000ea80000300800 */
[----:B------:R-:W2:Y:S01]  /*3e740*/  LDL.LU R151, [R1+0x4e4] ;  /* 0x0004e40001977983 */ /* 0x000ea20000300800 */
[----:B---3--:R-:W-:-:S05]  /*3e750*/  IMAD.WIDE R10, R146, 0x4, R2 ;  /* 0x00000004920a7825 */ /* 0x008fca00078e0202 */
[----:B------:R1:W-:Y:S02]  /*3e760*/  @P6 STG.E desc[UR34][R10.64], R149 ;  /* 0x000000950a006986 */ /* 0x0003e4000c101922 */
[C---:B-1----:R-:W-:Y:S02]  /*3e770*/  IMAD.WIDE R10, R146.reuse, 0x4, R4 ;  /* 0x00000004920a7825 */ /* 0x042fe400078e0204 */
[----:B------:R-:W3:Y:S04]  /*3e780*/  LDL.LU R149, [R1+0x2e4] ;  /* 0x0002e40001957983 */ /* 0x000ee80000300800 */
[----:B------:R1:W-:Y:S02]  /*3e790*/  @P0 STG.E desc[UR34][R10.64], R148 ;  /* 0x000000940a000986 */ /* 0x0003e4000c101922 */
[----:B-1----:R-:W-:-:S02]  /*3e7a0*/  IMAD.WIDE R10, R146, 0x4, R6 ;  /* 0x00000004920a7825 */ /* 0x002fc400078e0206 */
[----:B------:R-:W3:Y:S04]  /*3e7b0*/  LDL.LU R148, [R1+0xe4] ;  /* 0x0000e40001947983 */ /* 0x000ee80000300800 */
[----:B----4-:R1:W-:Y:S02]  /*3e7c0*/  @P1 STG.E desc[UR34][R10.64], R147 ;  /* 0x000000930a001986 */ /* 0x0103e4000c101922 */
[----:B-1----:R-:W-:Y:S02]  /*3e7d0*/  IMAD.WIDE R10, R146, 0x4, R8 ;  /* 0x00000004920a7825 */ /* 0x002fe400078e0208 */
        /* <DEDUP_REMOVED lines=31> */
[----:B------:R-:W-:Y:S02]  /*3e9d0*/  LOP3.LUT P5, RZ, R19, 0x80000000, RZ, 0xc0, !PT ;  /* 0x8000000013ff7812 */ /* 0x000fe400078ac0ff */
[C---:B------:R-:W-:Y:S02]  /*3e9e0*/  LOP3.LUT P6, RZ, R20.reuse, 0x1, RZ, 0xc0, !PT ;  /* 0x0000000114ff7812 */ /* 0x040fe400078cc0ff */
[----:B------:R-:W-:Y:S01]  /*3e9f0*/  LOP3.LUT P0, RZ, R20, 0x2, RZ, 0xc0, !PT ;  /* 0x0000000214ff7812 */ /* 0x000fe2000780c0ff */
[----:B--2---:R-:W-:-:S05]  /*3ea00*/  IMAD.WIDE R10, R150, 0x4, R2 ;  /* 0x00000004960a7825 */ /* 0x004fca00078e0202 */
[----:B------:R1:W-:Y:S02]  /*3ea10*/  @P3 STG.E desc[UR34][R10.64], R153 ;  /* 0x000000990a003986 */ /* 0x0003e4000c101922 */
[----:B-1----:R-:W-:-:S05]  /*3ea20*/  IMAD.WIDE R10, R150, 0x4, R4 ;  /* 0x00000004960a7825 */ /* 0x002fca00078e0204 */
[----:B------:R1:W-:Y:S02]  /*3ea30*/  @P4 STG.E desc[UR34][R10.64], R151 ;  /* 0x000000970a004986 */ /* 0x0003e4000c101922 */
[----:B-1----:R-:W-:-:S05]  /*3ea40*/  IMAD.WIDE R10, R150, 0x4, R6 ;  /* 0x00000004960a7825 */ /* 0x002fca00078e0206 */
[----:B---3--:R1:W-:Y:S04]  /*3ea50*/  @P5 STG.E desc[UR34][R10.64], R149 ;  /* 0x000000950a005986 */ /* 0x0083e8000c101922 */
[----:B-1----:R-:W2:Y:S01]  /*3ea60*/  LDL.LU R149, [R1+0xcd8] ;  /* 0x000cd80001957983 */ /* 0x002ea20000300800 */
[----:B------:R-:W-:-:S03]  /*3ea70*/  IMAD.WIDE R10, R150, 0x4, R8 ;  /* 0x00000004960a7825 */ /* 0x000fc600078e0208 */
[----:B------:R-:W3:Y:S04]  /*3ea80*/  LDL.LU R150, [R1+0xad8] ;  /* 0x000ad80001967983 */ /* 0x000ee80000300800 */
[----:B------:R1:W-:Y:S04]  /*3ea90*/  @P6 STG.E desc[UR34][R10.64], R148 ;  /* 0x000000940a006986 */ /* 0x0003e8000c101922 */
[----:B------:R-:W3:Y:S04]  /*3eaa0*/  LDL.LU R14, [R1+0x8e8] ;  /* 0x0008e800010e7983 */ /* 0x000ee80000300800 */
[----:B------:R-:W3:Y:S04]  /*3eab0*/  LDL.LU R15, [R1+0x6e8] ;  /* 0x0006e800010f7983 */ /* 0x000ee80000300800 */
[----:B------:R-:W3:Y:S04]  /*3eac0*/  LDL.LU R136, [R1+0x4e8] ;  /* 0x0004e80001887983 */ /* 0x000ee80000300800 */
[----:B-1----:R-:W3:Y:S01]  /*3ead0*/  LDL.LU R148, [R1+0x2e8] ;  /* 0x0002e80001947983 */ /* 0x002ee20000300800 */
[----:B----4-:R-:W-:-:S05]  /*3eae0*/  IMAD.WIDE R10, R147, 0x4, R2 ;  /* 0x00000004930a7825 */ /* 0x010fca00078e0202 */
        /* <DEDUP_REMOVED lines=20> */
[C---:B------:R-:W-:Y:S01]  /*3ec30*/  LOP3.LUT P5, RZ, R20.reuse, 0x8, RZ, 0xc0, !PT ;  /* 0x0000000814ff7812 */ /* 0x040fe200078ac0ff */
[----:B------:R-:W-:Y:S01]  /*3ec40*/  IMAD.WIDE R10, R147, 0x4, R4 ;  /* 0x00000004930a7825 */ /* 0x000fe200078e0204 */
[----:B------:R-:W-:Y:S01]  /*3ec50*/  LOP3.LUT P6, RZ, R20, 0x10, RZ, 0xc0, !PT ;  /* 0x0000001014ff7812 */ /* 0x000fe200078cc0ff */
        /* <DEDUP_REMOVED lines=25> */
[----:B------:R-:W2:Y:S04]  /*3edf0*/  LDL.LU R147, [R1+0x11cc] ;  /* 0x0011cc0001937983 */ /* 0x000ea80000300800 */
[----:B------:R4:W-:Y:S02]  /*3ee00*/  @P6 STG.E desc[UR34][R10.64], R14 ;  /* 0x0000000e0a006986 */ /* 0x0009e4000c101922 */
[----:B----4-:R-:W-:-:S05]  /*3ee10*/  IMAD.WIDE R10, R146, 0x4, R2 ;  /* 0x00000004920a7825 */ /* 0x010fca00078e0202 */
[----:B------:R1:W-:Y:S02]  /*3ee20*/  @P0 STG.E desc[UR34][R10.64], R15 ;  /* 0x0000000f0a000986 */ /* 0x0003e4000c101922 */
[----:B-1----:R-:W-:-:S05]  /*3ee30*/  IMAD.WIDE R10, R146, 0x4, R4 ;  /* 0x00000004920a7825 */ /* 0x002fca00078e0204 */
[----:B------:R1:W-:Y:S01]  /*3ee40*/  @P1 STG.E desc[UR34][R10.64], R136 ;  /* 0x000000880a001986 */ /* 0x0003e2000c101922 */
[----:B------:R-:W-:Y:S01]  /*3ee50*/  LOP3.LUT P1, RZ, R13, 0x4000, RZ, 0xc0, !PT ;  /* 0x000040000dff7812 */ /* 0x000fe2000782c0ff */
[----:B-1----:R-:W-:-:S12]  /*3ee60*/  IMAD.WIDE R10, R146, 0x4, R6 ;  /* 0x00000004920a7825 */ /* 0x002fd800078e0206 */
[----:B------:R1:W-:Y:S04]  /*3ee70*/  @P1 STG.E desc[UR34][R10.64], R148 ;  /* 0x000000940a001986 */ /* 0x0003e8000c101922 */
[----:B-1----:R-:W4:Y:S01]  /*3ee80*/  LDL.LU R148, [R1+0xae0] ;  /* 0x000ae00001947983 */ /* 0x002f220000300800 */
[----:B------:R-:W-:-:S03]  /*3ee90*/  IMAD.WIDE R10, R146, 0x4, R8 ;  /* 0x00000004920a7825 */ /* 0x000fc600078e0208 */
        /* <DEDUP_REMOVED lines=27> */
[C---:B------:R-:W-:Y:S01]  /*3f050*/  LOP3.LUT P5, RZ, R20.reuse, 0x40000, RZ, 0xc0, !PT ;  /* 0x0004000014ff7812 */ /* 0x040fe200078ac0ff */
[----:B-1----:R-:W-:Y:S02]  /*3f060*/  IMAD.WIDE R10, R153, 0x4, R8 ;  /* 0x00000004990a7825 */ /* 0x002fe400078e0208 */
[----:B------:R-:W4:Y:S04]  /*3f070*/  LDL.LU R153, [R1+0x6f0] ;  /* 0x0006f00001997983 */ /* 0x000f280000300800 */
[----:B------:R1:W-:Y:S04]  /*3f080*/  @P3 STG.E desc[UR34][R10.64], R151 ;  /* 0x000000970a003986 */ /* 0x0003e8000c101922 */
[----:B-1----:R-:W4:Y:S01]  /*3f090*/  LDL.LU R151, [R1+0x4f0] ;  /* 0x0004f00001977983 */ /* 0x002f220000300800 */
[----:B------:R-:W-:-:S02]  /*3f0a0*/  LOP3.LUT P6, RZ, R20, 0x80000, RZ, 0xc0, !PT ;  /* 0x0008000014ff7812 */ /* 0x000fc400078cc0ff */
[----:B------:R-:W-:Y:S01]  /*3f0b0*/  LOP3.LUT P0, RZ, R20, 0x100000, RZ, 0xc0, !PT ;  /* 0x0010000014ff7812 */ /* 0x000fe2000780c0ff */
[----:B--2---:R-:W-:-:S05]  /*3f0c0*/  IMAD.WIDE R10, R147, 0x4, R2 ;  /* 0x00000004930a7825 */ /* 0x004fca00078e0202 */
[----:B------:R1:W-:Y:S02]  /*3f0d0*/  @P4 STG.E desc[UR34][R10.64], R149 ;  /* 0x000000950a004986 */ /* 0x0003e4000c101922 */
[C---:B-1----:R-:W-:Y:S02]  /*3f0e0*/  IMAD.WIDE R10, R147.reuse, 0x4, R4 ;  /* 0x00000004930a7825 */ /* 0x042fe400078e0204 */
[----:B------:R-:W2:Y:S04]  /*3f0f0*/  LDL.LU R149, [R1+0x2f0] ;  /* 0x0002f00001957983 */ /* 0x000ea80000300800 */
[----:B---3--:R1:W-:Y:S04]  /*3f100*/  @P5 STG.E desc[UR34][R10.64], R150 ;  /* 0x000000960a005986 */ /* 0x0083e8000c101922 */
[----:B-1----:R-:W3:Y:S01]  /*3f110*/  LDL.LU R150, [R1+0x11d0] ;  /* 0x0011d00001967983 */ /* 0x002ee20000300800 */
[----:B------:R-:W-:-:S03]  /*3f120*/  IMAD.WIDE R10, R147, 0x4, R6 ;  /* 0x00000004930a7825 */ /* 0x000fc600078e0206 */
[----:B------:R-:W2:Y:S04]  /*3f130*/  LDL.LU R136, [R1+0xf0] ;  /* 0x0000f00001887983 */ /* 0x000ea80000300800 */
[----:B------:R-:W2:Y:S04]  /*3f140*/  LDL.LU R137, [R1+0xf54] ;  /* 0x000f540001897983 */ /* 0x000ea80000300800 */
[----:B----4-:R1:W-:Y:S02]  /*3f150*/  @P6 STG.E desc[UR34][R10.64], R148 ;  /* 0x000000940a006986 */ /* 0x0103e4000c101922 */
[----:B-1----:R-:W-:-:S02]  /*3f160*/  IMAD.WIDE R10, R147, 0x4, R8 ;  /* 0x00000004930a7825 */ /* 0x002fc400078e0208 */
[----:B------:R-:W4:Y:S04]  /*3f170*/  LDL.LU R148, [R1+0xce4] ;  /* 0x000ce40001947983 */ /* 0x000f280000300800 */
[----:B------:R1:W-:Y:S04]  /*3f180*/  @P0 STG.E desc[UR34][R10.64], R146 ;  /* 0x000000920a000986 */ /* 0x0003e8000c101922 */
[----:B------:R-:W4:Y:S04]  /*3f190*/  LDL.LU R147, [R1+0xae4] ;  /* 0x000ae40001937983 */ /* 0x000f280000300800 */
[----:B-1----:R-:W4:Y:S01]  /*3f1a0*/  LDL.LU R146, [R1+0x11d4] ;  /* 0x0011d40001927983 */ /* 0x002f220000300800 */
[----:B------:R-:W-:-:S02]  /*3f1b0*/  LOP3.LUT P5, RZ, R20, 0x1000000, RZ, 0xc0, !PT ;  /* 0x0100000014ff7812 */ /* 0x000fc400078ac0ff */
[----:B------:R-:W-:Y:S01]  /*3f1c0*/  LOP3.LUT P0, RZ, R20, 0x8000000, RZ, 0xc0, !PT ;  /* 0x0800000014ff7812 */ /* 0x000fe2000780c0ff */
[----:B------:R-:W4:Y:S01]  /*3f1d0*/  LDL.LU R22, [R1+0x8f4] ;  /* 0x0008f40001167983 */ /* 0x000f220000300800 */
[----:B------:R-:W-:Y:S02]  /*3f1e0*/  LOP3.LUT R13, R13, 0xffffffbf, RZ, 0xc0, !PT ;  /* 0xffffffbf0d0d7812 */ /* 0x000fe400078ec0ff */
[----:B------:R-:W-:Y:S01]  /*3f1f0*/  LOP3.LUT P1, RZ, R21, 0x2, RZ, 0xc0, !PT ;  /* 0x0000000215ff7812 */ /* 0x000fe2000782c0ff */
[----:B------:R-:W4:Y:S04]  /*3f200*/  LDL.LU R158, [R1+0x6f4] ;  /* 0x0006f400019e7983 */ /* 0x000f280000300800 */
[----:B------:R-:W4:Y:S02]  /*3f210*/  LDL.LU R138, [R1+0x4f4] ;  /* 0x0004f400018a7983 */ /* 0x000f240000300800 */
[----:B------:R-:W-:-:S02]  /*3f220*/  @P5 LOP3.LUT R13, R13, 0x40, RZ, 0xfc, !PT ;  /* 0x000000400d0d5812 */ /* 0x000fc400078efcff */
[C---:B------:R-:W-:Y:S01]  /*3f230*/  LOP3.LUT P3, RZ, R20.reuse, 0x200000, RZ, 0xc0, !PT ;  /* 0x0020000014ff7812 */ /* 0x040fe2000786c0ff */
[----:B------:R-:W4:Y:S01]  /*3f240*/  LDL.LU R252, [R1+0x2f4] ;  /* 0x0002f40001fc7983 */ /* 0x000f220000300800 */
[----:B------:R-:W-:Y:S02]  /*3f250*/  LOP3.LUT R13, R13, 0xffffffdf, RZ, 0xc0, !PT ;  /* 0xffffffdf0d0d7812 */ /* 0x000fe400078ec0ff */
[C---:B------:R-:W-:Y:S01]  /*3f260*/  LOP3.LUT P4, RZ, R20.reuse, 0x400000, RZ, 0xc0, !PT ;  /* 0x0040000014ff7812 */ /* 0x040fe2000788c0ff */
[----:B------:R-:W4:Y:S01]  /*3f270*/  LDL.LU R144, [R1+0xf4] ;  /* 0x0000f40001907983 */ /* 0x000f220000300800 */
[----:B------:R-:W-:Y:S02]  /*3f280*/  @P0 LOP3.LUT R13, R13, 0x20, RZ, 0xfc, !PT ;  /* 0x000000200d0d0812 */ /* 0x000fe400078efcff */
[----:B------:R-:W-:Y:S01]  /*3f290*/  LOP3.LUT P5, RZ, R20, 0x800000, RZ, 0xc0, !PT ;  /* 0x0080000014ff7812 */ /* 0x000fe200078ac0ff */
[----:B------:R-:W4:Y:S01]  /*3f2a0*/  LDL.LU R145, [R1+0xf58] ;  /* 0x000f580001917983 */ /* 0x000f220000300800 */
[----:B------:R-:W-:-:S03]  /*3f2b0*/  LOP3.LUT R13, R13, 0xfffffffe, RZ, 0xc0, !PT ;  /* 0xfffffffe0d0d7812 */ /* 0x000fc600078ec0ff */
[----:B------:R-:W4:Y:S01]  /*3f2c0*/  LDL.LU R139, [R1+0xce8] ;  /* 0x000ce800018b7983 */ /* 0x000f220000300800 */
        /* <DEDUP_REMOVED lines=14> */
[----:B------:R-:W-:Y:S01]  /*3f3b0*/  LOP3.LUT P0, RZ, R20, 0x4000000, RZ, 0xc0, !PT ;  /* 0x0400000014ff7812 */ /* 0x000fe2000780c0ff */
[----:B---3--:R-:W-:-:S05]  /*3f3c0*/  IMAD.WIDE R10, R150, 0x4, R2 ;  /* 0x00000004960a7825 */ /* 0x008fca00078e0202 */
[----:B------:R1:W-:Y:S02]  /*3f3d0*/  @P3 STG.E desc[UR34][R10.64], R153 ;  /* 0x000000990a003986 */ /* 0x0003e4000c101922 */
[C---:B-1----:R-:W-:Y:S02]  /*3f3e0*/  IMAD.WIDE R10, R150.reuse, 0x4, R4 ;  /* 0x00000004960a7825 */ /* 0x042fe400078e0204 */
[----:B------:R-:W3:Y:S04]  /*3f3f0*/  LDL.LU R153, [R1+0xae8] ;  /* 0x000ae80001997983 */ /* 0x000ee80000300800 */
[----:B------:R1:W-:Y:S02]  /*3f400*/  @P4 STG.E desc[UR34][R10.64], R151 ;  /* 0x000000970a004986 */ /* 0x0003e4000c101922 */
[----:B-1----:R-:W-:-:S02]  /*3f410*/  IMAD.WIDE R10, R150, 0x4, R6 ;  /* 0x00000004960a7825 */ /* 0x002fc400078e0206 */
[----:B------:R-:W3:Y:S04]  /*3f420*/  LDL.LU R151, [R1+0x11dc] ;  /* 0x0011dc0001977983 */ /* 0x000ee80000300800 */
[----:B--2---:R1:W-:Y:S01]  /*3f430*/  @P5 STG.E desc[UR34][R10.64], R149 ;  /* 0x000000950a005986 */ /* 0x0043e2000c101922 */
[----:B------:R-:W-:Y:S01]  /*3f440*/  LOP3.LUT P5, RZ, R13, 0x40, RZ, 0xc0, !PT ;  /* 0x000000400dff7812 */ /* 0x000fe200078ac0ff */
[----:B-1----:R-:W-:Y:S02]  /*3f450*/  IMAD.WIDE R10, R150, 0x4, R8 ;  /* 0x00000004960a7825 */ /* 0x002fe400078e0208 */
[----:B------:R-:W2:Y:S10]  /*3f460*/  LDL.LU R149, [R1+0x8f8] ;  /* 0x0008f80001957983 */ /* 0x000eb40000300800 */
[----:B------:R4:W-:Y:S04]  /*3f470*/  @P5 STG.E desc[UR34][R10.64], R136 ;  /* 0x000000880a005986 */ /* 0x0009e8000c101922 */
[----:B------:R-:W2:Y:S01]  /*3f480*/  LDL.LU R150, [R1+0x11e0] ;  /* 0x0011e00001967983 */ /* 0x000ea20000300800 */
[----:B----4-:R-:W-:-:S05]  /*3f490*/  IMAD.WIDE R10, R146, 0x4, R2 ;  /* 0x00000004920a7825 */ /* 0x010fca00078e0202 */
[----:B------:R1:W-:Y:S02]  /*3f4a0*/  @P6 STG.E desc[UR34][R10.64], R137 ;  /* 0x000000890a006986 */ /* 0x0003e4000c101922 */
[----:B-1----:R-:W-:-:S05]  /*3f4b0*/  IMAD.WIDE R10, R146, 0x4, R4 ;  /* 0x00000004920a7825 */ /* 0x002fca00078e0204 */
[----:B------:R1:W-:Y:S01]  /*3f4c0*/  @P0 STG.E desc[UR34][R10.64], R148 ;  /* 0x000000940a000986 */ /* 0x0003e2000c101922 */
[----:B------:R-:W-:-:S03]  /*3f4d0*/  LOP3.LUT P0, RZ, R13, 0x20, RZ, 0xc0, !PT ;  /* 0x000000200dff7812 */ /* 0x000fc6000780c0ff */
[----:B-1----:R-:W4:Y:S01]  /*3f4e0*/  LDL.LU R148, [R1+0x6f8] ;  /* 0x0006f80001947983 */ /* 0x002f220000300800 */
[----:B------:R-:W-:-:S09]  /*3f4f0*/  IMAD.WIDE R10, R146, 0x4, R6 ;  /* 0x00000004920a7825 */ /* 0x000fd200078e0206 */
        /* <DEDUP_REMOVED lines=20> */
[C---:B------:R-:W-:Y:S02]  /*3f640*/  LOP3.LUT P3, RZ, R21.reuse, 0x8, RZ, 0xc0, !PT ;  /* 0x0000000815ff7812 */ /* 0x040fe4000786c0ff */
[C---:B------:R-:W-:Y:S02]  /*3f650*/  LOP3.LUT P4, RZ, R21.reuse, 0x10, RZ, 0xc0, !PT ;  /* 0x0000001015ff7812 */ /* 0x040fe4000788c0ff */
[C---:B------:R-:W-:Y:S02]  /*3f660*/  LOP3.LUT P5, RZ, R21.reuse, 0x20, RZ, 0xc0, !PT ;  /* 0x0000002015ff7812 */ /* 0x040fe400078ac0ff */
[----:B------:R-:W-:-:S02]  /*3f670*/  LOP3.LUT P6, RZ, R21, 0x40, RZ, 0xc0, !PT ;  /* 0x0000004015ff7812 */ /* 0x000fc400078cc0ff */
[----:B------:R-:W-:Y:S01]  /*3f680*/  LOP3.LUT P0, RZ, R21, 0x80, RZ, 0xc0, !PT ;  /* 0x0000008015ff7812 */ /* 0x000fe2000780c0ff */
[----:B---3--:R-:W-:-:S05]  /*3f690*/  IMAD.WIDE R10, R151, 0x4, R2 ;  /* 0x00000004970a7825 */ /* 0x008fca00078e0202 */
[----:B------:R1:W-:Y:S02]  /*3f6a0*/  @P1 STG.E desc[UR34][R10.64], R145 ;  /* 0x000000910a001986 */ /* 0x0003e4000c101922 */
[----:B-1----:R-:W-:-:S05]  /*3f6b0*/  IMAD.WIDE R10, R151, 0x4, R4 ;  /* 0x00000004970a7825 */ /* 0x002fca00078e0204 */
[----:B------:R1:W-:Y:S02]  /*3f6c0*/  @P2 STG.E desc[UR34][R10.64], R139 ;  /* 0x0000008b0a002986 */ /* 0x0003e4000c101922 */
[----:B-1----:R-:W-:-:S05]  /*3f6d0*/  IMAD.WIDE R10, R151, 0x4, R6 ;  /* 0x00000004970a7825 */ /* 0x002fca00078e0206 */
[----:B------:R1:W-:Y:S02]  /*3f6e0*/  @P3 STG.E desc[UR34][R10.64], R153 ;  /* 0x000000990a003986 */ /* 0x0003e4000c101922 */
[----:B-1----:R-:W-:Y:S02]  /*3f6f0*/  IMAD.WIDE R10, R151, 0x4, R8 ;  /* 0x00000004970a7825 */ /* 0x002fe400078e0208 */
[----:B------:R-:W3:Y:S04]  /*3f700*/  LDL.LU R151, [R1+0x11e8] ;  /* 0x0011e80001977983 */ /* 0x000ee80000300800 */
[----:B--2---:R1:W-:Y:S02]  /*3f710*/  @P4 STG.E desc[UR34][R10.64], R149 ;  /* 0x000000950a004986 */ /* 0x0043e4000c101922 */
[----:B-1----:R-:W-:-:S05]  /*3f720*/  IMAD.WIDE R10, R150, 0x4, R2 ;  /* 0x00000004960a7825 */ /* 0x002fca00078e0202 */
[----:B----4-:R1:W-:Y:S04]  /*3f730*/  @P5 STG.E desc[UR34][R10.64], R148 ;  /* 0x000000940a005986 */ /* 0x0103e8000c101922 */
[----:B-1----:R-:W2:Y:S01]  /*3f740*/  LDL.LU R148, [R1+0xf8] ;  /* 0x0000f80001947983 */ /* 0x002ea20000300800 */
[----:B------:R-:W-:-:S03]  /*3f750*/  IMAD.WIDE R10, R150, 0x4, R4 ;  /* 0x00000004960a7825 */ /* 0x000fc600078e0204 */
[----:B------:R-:W4:Y:S01]  /*3f760*/  LDL.LU R145, [R1+0x11e4] ;  /* 0x0011e40001917983 */ /* 0x000f220000300800 */
[----:B------:R-:W-:-:S03]  /*3f770*/  IMAD.WIDE R12, R150, 0x4, R6 ;  /* 0x00000004960c7825 */ /* 0x000fc600078e0206 */
[----:B------:R1:W-:Y:S04]  /*3f780*/  @P6 STG.E desc[UR34][R10.64], R147 ;  /* 0x000000930a006986 */ /* 0x0003e8000c101922 */
[----:B------:R1:W-:Y:S04]  /*3f790*/  @P0 STG.E desc[UR34][R12.64], R146 ;  /* 0x000000920c000986 */ /* 0x0003e8000c101922 */
[----:B-1----:R-:W3:Y:S04]  /*3f7a0*/  LDL.LU R147, [R1+0xf5c] ;  /* 0x000f5c0001937983 */ /* 0x002ee80000300800 */
[----:B------:R-:W3:Y:S04]  /*3f7b0*/  LDL.LU R146, [R1+0xcec] ;  /* 0x000cec0001927983 */ /* 0x000ee80000300800 */
[----:B------:R-:W3:Y:S04]  /*3f7c0*/  LDL.LU R144, [R1+0xaec] ;  /* 0x000aec0001907983 */ /* 0x000ee80000300800 */
[----:B------:R-:W3:Y:S04]  /*3f7d0*/  LDL.LU R139, [R1+0x8fc] ;  /* 0x0008fc00018b7983 */ /* 0x000ee80000300800 */
[----:B------:R-:W3:Y:S04]  /*3f7e0*/  LDL.LU R149, [R1+0x6fc] ;  /* 0x0006fc0001957983 */ /* 0x000ee80000300800 */
[----:B------:R-:W3:Y:S01]  /*3f7f0*/  LDL.LU R153, [R1+0x4fc] ;  /* 0x0004fc0001997983 */ /* 0x000ee20000300800 */
[----:B------:R-:W-:-:S02]  /*3f800*/  LOP3.LUT P1, RZ, R21, 0x200, RZ, 0xc0, !PT ;  /* 0x0000020015ff7812 */ /* 0x000fc4000782c0ff */
[----:B------:R-:W-:Y:S01]  /*3f810*/  LOP3.LUT R21, R21, 0x7fffffff, RZ, 0xc0, !PT ;  /* 0x7fffffff15157812 */ /* 0x000fe200078ec0ff */
[----:B------:R-:W3:Y:S10]  /*3f820*/  LDL.LU R159, [R1+0x2fc] ;  /* 0x0002fc00019f7983 */ /* 0x000ef40000300800 */
[----:B------:R-:W-:-:S04]  /*3f830*/  @P1 LOP3.LUT R21, R21, 0x80000000, RZ, 0xfc, !PT ;  /* 0x8000000015151812 */ /* 0x000fc800078efcff */
[C---:B------:R-:W-:Y:S02]  /*3f840*/  LOP3.LUT P6, RZ, R21.reuse, 0x20000, RZ, 0xc0, !PT ;  /* 0x0002000015ff7812 */ /* 0x040fe400078cc0ff */
[C---:B------:R-:W-:Y:S02]  /*3f850*/  LOP3.LUT P1, RZ, R21.reuse, 0x100, RZ, 0xc0, !PT ;  /* 0x0000010015ff7812 */ /* 0x040fe4000782c0ff */
[C---:B------:R-:W-:Y:S02]  /*3f860*/  LOP3.LUT P2, RZ, R21.reuse, 0x400, RZ, 0xc0, !PT ;  /* 0x0000040015ff7812 */ /* 0x040fe4000784c0ff */
[C---:B------:R-:W-:Y:S02]  /*3f870*/  LOP3.LUT P3, RZ, R21.reuse, 0x800, RZ, 0xc0, !PT ;  /* 0x0000080015ff7812 */ /* 0x040fe4000786c0ff */
[C---:B------:R-:W-:Y:S02]  /*3f880*/  LOP3.LUT P4, RZ, R21.reuse, 0x1000, RZ, 0xc0, !PT ;  /* 0x0000100015ff7812 */ /* 0x040fe4000788c0ff */
[----:B------:R-:W-:-:S02]  /*3f890*/  LOP3.LUT P5, RZ, R21, 0x2000, RZ, 0xc0, !PT ;  /* 0x0000200015ff7812 */ /* 0x000fc400078ac0ff */
[----:B------:R-:W-:-:S04]  /*3f8a0*/  LOP3.LUT R21, R21, 0xefffffff, RZ, 0xc0, !PT ;  /* 0xefffffff15157812 */ /* 0x000fc800078ec0ff */
[----:B------:R-:W-:-:S04]  /*3f8b0*/  @P6 LOP3.LUT R21, R21, 0x10000000, RZ, 0xfc, !PT ;  /* 0x1000000015156812 */ /* 0x000fc800078efcff */
[C---:B------:R-:W-:Y:S02]  /*3f8c0*/  LOP3.LUT P6, RZ, R21.reuse, 0x10000, RZ, 0xc0, !PT ;  /* 0x0001000015ff7812 */ /* 0x040fe400078cc0ff */
[----:B------:R-:W-:-:S11]  /*3f8d0*/  LOP3.LUT R21, R21, 0xdfffffff, RZ, 0xc0, !PT ;  /* 0xdfffffff15157812 */ /* 0x000fd600078ec0ff */
[----:B------:R-:W-:-:S04]  /*3f8e0*/  @P6 LOP3.LUT R21, R21, 0x20000000, RZ, 0xfc, !PT ;  /* 0x2000000015156812 */ /* 0x000fc800078efcff */
[C---:B------:R-:W-:Y:S02]  /*3f8f0*/  LOP3.LUT P6, RZ, R21.reuse, 0x8000, RZ, 0xc0, !PT ;  /* 0x0000800015ff7812 */ /* 0x040fe400078cc0ff */
[----:B------:R-:W-:-:S11]  /*3f900*/  LOP3.LUT R21, R21, 0xbfffffff, RZ, 0xc0, !PT ;  /* 0xbfffffff15157812 */ /* 0x000fd600078ec0ff */
[----:B------:R-:W-:-:S04]  /*3f910*/  @P6 LOP3.LUT R21, R21, 0x40000000, RZ, 0xfc, !PT ;  /* 0x4000000015156812 */ /* 0x000fc800078efcff */
[C---:B------:R-:W-:Y:S02]  /*3f920*/  LOP3.LUT P0, RZ, R21.reuse, 0x100000, RZ, 0xc0, !PT ;  /* 0x0010000015ff7812 */ /* 0x040fe4000780c0ff */
[C---:B------:R-:W-:Y:S02]  /*3f930*/  LOP3.LUT P6, RZ, R21.reuse, 0x4000, RZ, 0xc0, !PT ;  /* 0x0000400015ff7812 */ /* 0x040fe400078cc0ff */
[----:B------:R-:W-:-:S09]  /*3f940*/  LOP3.LUT R21, R21, 0xfbffffff, RZ, 0xc0, !PT ;  /* 0xfbffffff15157812 */ /* 0x000fd200078ec0ff */
[----:B------:R-:W-:-:S04]  /*3f950*/  @P0 LOP3.LUT R21, R21, 0x4000000, RZ, 0xfc, !PT ;  /* 0x0400000015150812 */ /* 0x000fc800078efcff */
[C---:B------:R-:W-:Y:S02]  /*3f960*/  LOP3.LUT P0, RZ, R21.reuse, 0x80000, RZ, 0xc0, !PT ;  /* 0x0008000015ff7812 */ /* 0x040fe4000780c0ff */
[----:B------:R-:W-:Y:S01]  /*3f970*/  LOP3.LUT R21, R21, 0xf7ffffff, RZ, 0xc0, !PT ;  /* 0xf7ffffff15157812 */ /* 0x000fe200078ec0ff */
[----:B------:R-:W-:Y:S02]  /*3f980*/  IMAD.WIDE R14, R150, 0x4, R8 ;  /* 0x00000004960e7825 */ /* 0x000fe400078e0208 */
[----:B------:R-:W3:Y:S08]  /*3f990*/  LDL.LU R150, [R1+0x11ec] ;  /* 0x0011ec0001967983 */ /* 0x000ef00000300800 */
[----:B------:R-:W-:Y:S01]  /*3f9a0*/  @P0 LOP3.LUT R21, R21, 0x8000000, RZ, 0xfc, !PT ;  /* 0x0800000015150812 */ /* 0x000fe200078efcff */
[----:B--2---:R1:W-:Y:S03]  /*3f9b0*/  @P1 STG.E desc[UR34][R14.64], R148 ;  /* 0x000000940e001986 */ /* 0x0043e6000c101922 */
[----:B------:R-:W-:Y:S01]  /*3f9c0*/  LOP3.LUT P1, RZ, R21, 0x80000000, RZ, 0xc0, !PT ;  /* 0x8000000015ff7812 */ /* 0x000fe2000782c0ff */
[C---:B----4-:R-:W-:Y:S01]  /*3f9d0*/  IMAD.WIDE R10, R145.reuse, 0x4, R2 ;  /* 0x00000004910a7825 */ /* 0x050fe200078e0202 */
[----:B-1----:R-:W2:Y:S11]  /*3f9e0*/  LDL.LU R148, [R1+0xfc] ;  /* 0x0000fc0001947983 */ /* 0x002eb60000300800 */
[----:B---3--:R1:W-:Y:S04]  /*3f9f0*/  @P1 STG.E desc[UR34][R10.64], R147 ;  /* 0x000000930a001986 */ /* 0x0083e8000c101922 */
[----:B-1----:R-:W3:Y:S01]  /*3fa00*/  LDL.LU R147, [R1+0xaf0] ;  /* 0x000af00001937983 */ /* 0x002ee20000300800 */
[----:B------:R-:W-:-:S05]  /*3fa10*/  IMAD.WIDE R10, R145, 0x4, R4 ;  /* 0x00000004910a7825 */ /* 0x000fca00078e0204 */
[----:B------:R1:W-:Y:S04]  /*3fa20*/  @P2 STG.E desc[UR34][R10.64], R146 ;  /* 0x000000920a002986 */ /* 0x0003e8000c101922 */
[----:B-1----:R-:W4:Y:S01]  /*3fa30*/  LDL.LU R146, [R1+0xf60] ;  /* 0x000f600001927983 */ /* 0x002f220000300800 */
[----:B------:R-:W-:-:S05]  /*3fa40*/  IMAD.WIDE R10, R145, 0x4, R6 ;  /* 0x00000004910a7825 */ /* 0x000fca00078e0206 */
[----:B------:R1:W-:Y:S04]  /*3fa50*/  @P3 STG.E desc[UR34][R10.64], R144 ;  /* 0x000000900a003986 */ /* 0x0003e8000c101922 */
[----:B-1----:R-:W4:Y:S01]  /*3fa60*/  LDL.LU R144, [R1+0xcf0] ;  /* 0x000cf00001907983 */ /* 0x002f220000300800 */
[----:B------:R-:W-:-:S03]  /*3fa70*/  IMAD.WIDE R10, R145, 0x4, R8 ;  /* 0x00000004910a7825 */ /* 0x000fc600078e0208 */
[----:B------:R-:W4:Y:S04]  /*3fa80*/  LDL.LU R145, [R1+0x900] ;  /* 0x0009000001917983 */ /* 0x000f280000300800 */
[----:B------:R1:W-:Y:S02]  /*3fa90*/  @P4 STG.E desc[UR34][R10.64], R139 ;  /* 0x0000008b0a004986 */ /* 0x0003e4000c101922 */
[----:B-1----:R-:W-:-:S05]  /*3faa0*/  IMAD.WIDE R10, R151, 0x4, R2 ;  /* 0x00000004970a7825 */ /* 0x002fca00078e0202 */
[----:B------:R1:W-:Y:S04]  /*3fab0*/  @P5 STG.E desc[UR34][R10.64], R149 ;  /* 0x000000950a005986 */ /* 0x0003e8000c101922 */
[----:B-1----:R-:W4:Y:S01]  /*3fac0*/  LDL.LU R149, [R1+0x11f0] ;  /* 0x0011f00001957983 */ /* 0x002f220000300800 */
[----:B------:R-:W-:-:S03]  /*3fad0*/  IMAD.WIDE R10, R151, 0x4, R4 ;  /* 0x00000004970a7825 */ /* 0x000fc600078e0204 */
[----:B------:R-:W4:Y:S04]  /*3fae0*/  LDL.LU R139, [R1+0x700] ;  /* 0x00070000018b7983 */ /* 0x000f280000300800 */
[----:B------:R1:W-:Y:S04]  /*3faf0*/  @P6 STG.E desc[UR34][R10.64], R153 ;  /* 0x000000990a006986 */ /* 0x0003e8000c101922 */
[----:B------:R-:W4:Y:S04]  /*3fb00*/  LDL.LU R14, [R1+0x1378] ;  /* 0x00137800010e7983 */ /* 0x000f280000300800 */
[----:B-1----:R-:W4:Y:S01]  /*3fb10*/  LDL.LU R153, [R1+0x100] ;  /* 0x0001000001997983 */ /* 0x002f220000300800 */
[----:B------:R-:W-:Y:S01]  /*3fb20*/  LOP3.LUT P6, RZ, R21, 0x40000000, RZ, 0xc0, !PT ;  /* 0x4000000015ff7812 */ /* 0x000fe200078cc0ff */
[----:B------:R-:W-:-:S12]  /*3fb30*/  IMAD.WIDE R10, R151, 0x4, R6 ;  /* 0x00000004970a7825 */ /* 0x000fd800078e0206 */
[----:B------:R1:W-:Y:S01]  /*3fb40*/  @P6 STG.E desc[UR34][R10.64], R159 ;  /* 0x0000009f0a006986 */ /* 0x0003e2000c101922 */
[----:B------:R-:W-:Y:S01]  /*3fb50*/  LOP3.LUT P6, RZ, R21, 0x20000000, RZ, 0xc0, !PT ;  /* 0x2000000015ff7812 */ /* 0x000fe200078cc0ff */
[----:B-1----:R-:W-:Y:S01]  /*3fb60*/  IMAD.WIDE R10, R151, 0x4, R8 ;  /* 0x00000004970a7825 */ /* 0x002fe200078e0208 */
[C---:B------:R-:W-:Y:S01]  /*3fb70*/  LOP3.LUT P0, RZ, R21.reuse, 0x40000, RZ, 0xc0, !PT ;  /* 0x0004000015ff7812 */ /* 0x040fe2000780c0ff */
[----:B------:R-:W4:Y:S01]  /*3fb80*/  LDL.LU R151, [R1+0x11f4] ;  /* 0x0011f40001977983 */ /* 0x000f220000300800 */
[C---:B------:R-:W-:Y:S02]  /*3fb90*/  LOP3.LUT P1, RZ, R21.reuse, 0x200000, RZ, 0xc0, !PT ;  /* 0x0020000015ff7812 */ /* 0x040fe4000782c0ff */
[----:B------:R-:W-:-:S07]  /*3fba0*/  LOP3.LUT P2, RZ, R21, 0x400000, RZ, 0xc0, !PT ;  /* 0x0040000015ff7812 */ /* 0x000fce000784c0ff */
[----:B--2---:R1:W-:Y:S01]  /*3fbb0*/  @P6 STG.E desc[UR34][R10.64], R148 ;  /* 0x000000940a006986 */ /* 0x0043e2000c101922 */
[----:B------:R-:W-:Y:S01]  /*3fbc0*/  LOP3.LUT P6, RZ, R21, 0x10000000, RZ, 0xc0, !PT ;  /* 0x1000000015ff7812 */ /* 0x000fe200078cc0ff */
[C---:B-1----:R-:W-:Y:S02]  /*3fbd0*/  IMAD.WIDE R10, R150.reuse, 0x4, R2 ;  /* 0x00000004960a7825 */ /* 0x042fe400078e0202 */
[----:B------:R-:W2:Y:S10]  /*3fbe0*/  LDL.LU R148, [R1+0x500] ;  /* 0x0005000001947983 */ /* 0x000eb40000300800 */
[----:B---3--:R1:W-:Y:S02]  /*3fbf0*/  @P6 STG.E desc[UR34][R10.64], R147 ;  /* 0x000000930a006986 */ /* 0x0083e4000c101922 */
[----:B-1----:R-:W-:-:S02]  /*3fc00*/  IMAD.WIDE R10, R150, 0x4, R4 ;  /* 0x00000004960a7825 */ /* 0x002fc400078e0204 */
[----:B------:R-:W3:Y:S04]  /*3fc10*/  LDL.LU R147, [R1+0x300] ;  /* 0x0003000001937983 */ /* 0x000ee80000300800 */
[----:B----4-:R1:W-:Y:S01]  /*3fc20*/  @P0 STG.E desc[UR34][R10.64], R146 ;  /* 0x000000920a000986 */ /* 0x0103e2000c101922 */
[C---:B------:R-:W-:Y:S01]  /*3fc30*/  LOP3.LUT P0, RZ, R21.reuse, 0x8000000, RZ, 0xc0, !PT ;  /* 0x0800000015ff7812 */ /* 0x040fe2000780c0ff */
[C---:B-1----:R-:W-:Y:S02]  /*3fc40*/  IMAD.WIDE R10, R150.reuse, 0x4, R6 ;  /* 0x00000004960a7825 */ /* 0x042fe400078e0206 */
[----:B------:R-:W4:Y:S10]  /*3fc50*/  LDL.LU R146, [R1+0xaf4] ;  /* 0x000af40001927983 */ /* 0x000f340000300800 */
[----:B------:R1:W-:Y:S01]  /*3fc60*/  @P0 STG.E desc[UR34][R10.64], R144 ;  /* 0x000000900a000986 */ /* 0x0003e2000c101922 */
[----:B------:R-:W-:Y:S01]  /*3fc70*/  LOP3.LUT P0, RZ, R21, 0x4000000, RZ, 0xc0, !PT ;  /* 0x0400000015ff7812 */ /* 0x000fe2000780c0ff */
[----:B-1----:R-:W-:-:S02]  /*3fc80*/  IMAD.WIDE R10, R150, 0x4, R8 ;  /* 0x00000004960a7825 */ /* 0x002fc400078e0208 */
[----:B------:R-:W4:Y:S04]  /*3fc90*/  LDL.LU R150, [R1+0x11f8] ;  /* 0x0011f80001967983 */ /* 0x000f280000300800 */
[----:B------:R-:W4:Y:S06]  /*3fca0*/  LDL.LU R159, [R1+0xf64] ;  /* 0x000f6400019f7983 */ /* 0x000f2c0000300800 */
[----:B------:R1:W-:Y:S04]  /*3fcb0*/  @P0 STG.E desc[UR34][R10.64], R145 ;  /* 0x000000910a000986 */ /* 0x0003e8000c101922 */
[----:B------:R-:W4:Y:S04]  /*3fcc0*/  LDL.LU R144, [R1+0xcf4] ;  /* 0x000cf40001907983 */ /* 0x000f280000300800 */
[----:B-1----:R-:W4:Y:S01]  /*3fcd0*/  LDL.LU R145, [R1+0x904] ;  /* 0x0009040001917983 */ /* 0x002f220000300800 */
[----:B------:R-:W-:-:S04]  /*3fce0*/  IMAD.WIDE R10, R149, 0x4, R2 ;  /* 0x00000004950a7825 */ /* 0x000fc800078e0202 */
[----:B------:R-:W-:Y:S01]  /*3fcf0*/  IMAD.WIDE R12, R149, 0x4, R4 ;  /* 0x00000004950c7825 */ /* 0x000fe200078e0204 */
[----:B------:R1:W-:Y:S04]  /*3fd00*/  @P1 STG.E desc[UR34][R10.64], R139 ;  /* 0x0000008b0a001986 */ /* 0x0003e8000c101922 */
[----:B-1----:R-:W4:Y:S04]  /*3fd10*/  LDL.LU R139, [R1+0x704] ;  /* 0x00070400018b7983 */ /* 0x002f280000300800 */
[----:B------:R1:W-:Y:S04]  /*3fd20*/  @P2 STG.E desc[UR34][R12.64], R153 ;  /* 0x000000990c002986 */ /* 0x0003e8000c101922 */
[----:B-1----:R-:W4:Y:S01]  /*3fd30*/  LDL.LU R153, [R1+0x104] ;  /* 0x0001040001997983 */ /* 0x002f220000300800 */
[----:B------:R-:W-:-:S02]  /*3fd40*/  LOP3.LUT P3, RZ, R21, 0x800000, RZ, 0xc0, !PT ;  /* 0x0080000015ff7812 */ /* 0x000fc4000786c0ff */
[----:B------:R-:W-:Y:S02]  /*3fd50*/  LOP3.LUT P4, RZ, R21, 0x1000000, RZ, 0xc0, !PT ;  /* 0x0100000015ff7812 */ /* 0x000fe4000788c0ff */
[C---:B------:R-:W-:Y:S01]  /*3fd60*/  LOP3.LUT P5, RZ, R0.reuse, 0x40, RZ, 0xc0, !PT ;  /* 0x0000004000ff7812 */ /* 0x040fe200078ac0ff */
[----:B------:R-:W-:Y:S01]  /*3fd70*/  IMAD.WIDE R10, R149, 0x4, R6 ;  /* 0x00000004950a7825 */ /* 0x000fe200078e0206 */
[----:B------:R-:W-:Y:S02]  /*3fd80*/  LOP3.LUT P6, RZ, R0, 0x80, RZ, 0xc0, !PT ;  /* 0x0000008000ff7812 */ /* 0x000fe400078cc0ff */
[----:B------:R-:W-:Y:S01]  /*3fd90*/  LOP3.LUT P0, RZ, R21, 0x2000000, RZ, 0xc0, !PT ;  /* 0x0200000015ff7812 */ /* 0x000fe2000780c0ff */
[----:B------:R-:W-:Y:S02]  /*3fda0*/  VIADD R0, R23, 0x83 ;  /* 0x0000008317007836 */ /* 0x000fe40000000000 */
[----:B------:R-:W-:Y:S01]  /*3fdb0*/  IMAD.WIDE R12, R149, 0x4, R8 ;  /* 0x00000004950c7825 */ /* 0x000fe200078e0208 */
[----:B------:R-:W-:Y:S01]  /*3fdc0*/  ISETP.LT.AND P1, PT, R156, R14, !P0 ;  /* 0x0000000e9c00720c */ /* 0x000fe20004721270 */
[----:B------:R-:W4:Y:S01]  /*3fdd0*/  LDL.LU R149, [R1+0x11fc] ;  /* 0x0011fc0001957983 */ /* 0x000f220000300800 */
[----:B------:R-:W-:Y:S01]  /*3fde0*/  ISETP.LT.AND P0, PT, R155, UR4, !P0 ;  /* 0x000000049b007c0c */ /* 0x000fe2000c701270 */
[C---:B------:R-:W-:Y:S01]  /*3fdf0*/  IMAD.WIDE R14, R151.reuse, 0x4, R2 ;  /* 0x00000004970e7825 */ /* 0x040fe200078e0202 */
[----:B------:R-:W-:Y:S01]  /*3fe00*/  ISETP.GE.AND P2, PT, R0, UR5, PT ;  /* 0x0000000500007c0c */ /* 0x000fe2000bf46270 */
[----:B------:R-:W-:Y:S01]  /*3fe10*/  ULDC UR5, c[0x0][0x22c] ;  /* 0x00008b0000057ab9 */ /* 0x000fe20000000800 */
[----:B--2---:R1:W-:Y:S04]  /*3fe20*/  @P3 STG.E desc[UR34][R10.64], R148 ;  /* 0x000000940a003986 */ /* 0x0043e8000c101922 */
[----:B-1----:R-:W2:Y:S01]  /*3fe30*/  LDL.LU R148, [R1+0x504] ;  /* 0x0005040001947983 */ /* 0x002ea20000300800 */
[----:B------:R-:W-:-:S03]  /*3fe40*/  IMAD.WIDE R10, R151, 0x4, R4 ;  /* 0x00000004970a7825 */ /* 0x000fc600078e0204 */
[----:B---3--:R1:W-:Y:S01]  /*3fe50*/  @P4 STG.E desc[UR34][R12.64], R147 ;  /* 0x000000930c004986 */ /* 0x0083e2000c101922 */
[----:B------:R-:W-:-:S03]  /*3fe60*/  ISETP.LT.AND P4, PT, R152, UR4, !P2 ;  /* 0x0000000498007c0c */ /* 0x000fc6000d781270 */
[----:B-1----:R-:W3:Y:S01]  /*3fe70*/  LDL.LU R147, [R1+0x304] ;  /* 0x0003040001937983 */ /* 0x002ee20000300800 */
[----:B------:R-:W-:-:S03]  /*3fe80*/  IMAD.WIDE R12, R151, 0x4, R6 ;  /* 0x00000004970c7825 */ /* 0x000fc600078e0206 */
[----:B----4-:R1:W-:Y:S01]  /*3fe90*/  @P5 STG.E desc[UR34][R14.64], R146 ;  /* 0x000000920e005986 */ /* 0x0103e2000c101922 */
[----:B------:R-:W-:-:S03]  /*3fea0*/  ISETP.LT.AND P5, PT, R154, UR4, !P2 ;  /* 0x000000049a007c0c */ /* 0x000fc6000d7a1270 */
[----:B-1----:R-:W4:Y:S04]  /*3feb0*/  LDL.LU R146, [R1+0xaf8] ;  /* 0x000af80001927983 */ /* 0x002f280000300800 */
[----:B------:R1:W-:Y:S01]  /*3fec0*/  @P6 STG.E desc[UR34][R10.64], R159 ;  /* 0x0000009f0a006986 */ /* 0x0003e2000c101922 */
[----:B------:R-:W-:-:S03]  /*3fed0*/  IMAD.WIDE R14, R150, 0x4, R4 ;  /* 0x00000004960e7825 */ /* 0x000fc600078e0204 */
[----:B------:R1:W-:Y:S02]  /*3fee0*/  @P1 STG.E desc[UR34][R12.64], R144 ;  /* 0x000000900c001986 */ /* 0x0003e4000c101922 */
[----:B-1----:R-:W-:Y:S02]  /*3fef0*/  IMAD.WIDE R10, R151, 0x4, R8 ;  /* 0x00000004970a7825 */ /* 0x002fe400078e0208 */
[----:B------:R-:W4:Y:S04]  /*3ff00*/  LDL.LU R151, [R1+0x1200] ;  /* 0x0012000001977983 */ /* 0x000f280000300800 */
[----:B------:R1:W-:Y:S01]  /*3ff10*/  @P0 STG.E desc[UR34][R10.64], R145 ;  /* 0x000000910a000986 */ /* 0x0003e2000c101922 */
[----:B------:R-:W-:-:S03]  /*3ff20*/  IMAD.WIDE R12, R150, 0x4, R2 ;  /* 0x00000004960c7825 */ /* 0x000fc600078e0202 */
[----:B------:R-:W4:Y:S04]  /*3ff30*/  LDL.LU R159, [R1+0xf68] ;  /* 0x000f6800019f7983 */ /* 0x000f280000300800 */
[----:B-1----:R-:W4:Y:S01]  /*3ff40*/  LDL.LU R145, [R1+0xcf8] ;  /* 0x000cf80001917983 */ /* 0x002f220000300800 */
[----:B------:R-:W-:-:S03]  /*3ff50*/  IMAD.WIDE R10, R150, 0x4, R6 ;  /* 0x00000004960a7825 */ /* 0x000fc600078e0206 */
[----:B------:R1:W-:Y:S04]  /*3ff60*/  @P4 STG.E desc[UR34][R12.64], R139 ;  /* 0x0000008b0c004986 */ /* 0x0003e8000c101922 */
[----:B-1----:R-:W4:Y:S01]  /*3ff70*/  LDL.LU R139, [R1+0x908] ;  /* 0x00090800018b7983 */ /* 0x002f220000300800 */
[----:B------:R-:W-:-:S03]  /*3ff80*/  IMAD.WIDE R12, R150, 0x4, R8 ;  /* 0x00000004960c7825 */ /* 0x000fc600078e0208 */
[----:B------:R1:W-:Y:S04]  /*3ff90*/  @P5 STG.E desc[UR34][R14.64], R153 ;  /* 0x000000990e005986 */ /* 0x0003e8000c101922 */
[----:B-1----:R-:W4:Y:S04]  /*3ffa0*/  LDL.LU R153, [R1+0x708] ;  /* 0x0007080001997983 */ /* 0x002f280000300800 */
[----:B------:R-:W4:Y:S01]  /*3ffb0*/  LDL.LU R150, [R1+0x108] ;  /* 0x0001080001967983 */ /* 0x000f220000300800 */
[----:B------:R-:W-:Y:S01]  /*3ffc0*/  VIADD R0, R23, 0x84 ;  /* 0x0000008417007836 */ /* 0x000fe20000000000 */
[----:B------:R-:W-:Y:S01]  /*3ffd0*/  ISETP.LT.AND P1, PT, R156, UR4, !P2 ;  /* 0x000000049c007c0c */ /* 0x000fe2000d721270 */
[----:B------:R-:W-:Y:S01]  /*3ffe0*/  IMAD.WIDE R14, R149, 0x4, R2 ;  /* 0x00000004950e7825 */ /* 0x000fe200078e0202 */
[----:B------:R-:W4:Y:S02]  /*3fff0*/  LDL.LU R144, [R1+0x1204] ;  /* 0x0012040001907983 */ /* 0x000f240000300800 */
[----:B------:R-:W-:-:S02]  /*40000*/  ISETP.GE.AND P3, PT, R0, UR5, PT ;  /* 0x0000000500007c0c */ /* 0x000fc4000bf66270 */
[----:B------:R-:W-:Y:S01]  /*40010*/  ISETP.LT.AND P2, PT, R155, UR4, !P2 ;  /* 0x000000049b007c0c */ /* 0x000fe2000d741270 */
[C---:B------:R-:W-:Y:S01]  /*40020*/  VIADD R0, R23.reuse, 0x85 ;  /* 0x0000008517007836 */ /* 0x040fe20000000000 */
[----:B------:R-:W-:Y:S01]  /*40030*/  ISETP.LT.AND P0, PT, R152, UR4, !P3 ;  /* 0x0000000498007c0c */ /* 0x000fe2000df01270 */
[----:B------:R-:W-:Y:S01]  /*40040*/  ULDC UR5, c[0x0][0x22c] ;  /* 0x00008b0000057ab9 */ /* 0x000fe20000000800 */
[----:B------:R-:W-:Y:S02]  /*40050*/  ISETP.LT.AND P5, PT, R154, UR4, !P3 ;  /* 0x000000049a007c0c */ /* 0x000fe4000dfa1270 */
[----:B------:R-:W-:Y:S01]  /*40060*/  ISETP.GE.AND P6, PT, R0, UR5, PT ;  /* 0x0000000500007c0c */ /* 0x000fe2000bfc6270 */
[----:B--2---:R1:W-:Y:S01]  /*40070*/  @P1 STG.E desc[UR34][R10.64], R148 ;  /* 0x000000940a001986 */ /* 0x0043e2000c101922 */
[----:B------:R-:W-:Y:S01]  /*40080*/  ISETP.LT.AND P1, PT, R156, UR4, !P3 ;  /* 0x000000049c007c0c */ /* 0x000fe2000df21270 */
[----:B------:R-:W-:Y:S01]  /*40090*/  VIADD R0, R23, 0x86 ;  /* 0x0000008617007836 */ /* 0x000fe20000000000 */
[----:B------:R-:W-:Y:S01]  /*400a0*/  ISETP.LT.AND P3, PT, R155, UR4, !P3 ;  /* 0x000000049b007c0c */ /* 0x000fe2000df61270 */
[----:B------:R-:W-:Y:S01]  /*400b0*/  ULDC UR5, c[0x0][0x22c] ;  /* 0x00008b0000057ab9 */ /* 0x000fe20000000800 */
[----:B-1----:R-:W2:Y:S01]  /*400c0*/  LDL.LU R148, [R1+0x508] ;  /* 0x0005080001947983 */ /* 0x002ea20000300800 */
[----:B------:R-:W-:-:S03]  /*400d0*/  IMAD.WIDE R10, R149, 0x4, R4 ;  /* 0x00000004950a7825 */ /* 0x000fc600078e0204 */
[----:B---3--:R1:W-:Y:S01]  /*400e0*/  @P2 STG.E desc[UR34][R12.64], R147 ;  /* 0x000000930c002986 */ /* 0x0083e2000c101922 */
[----:B------:R-:W-:Y:S01]  /*400f0*/  ISETP.LT.AND P2, PT, R152, UR4, !P6 ;  /* 0x0000000498007c0c */ /* 0x000fe2000f741270 */
[----:B-1----:R-:W-:Y:S02]  /*40100*/  IMAD.WIDE R12, R149, 0x4, R6 ;  /* 0x00000004950c7825 */ /* 0x002fe400078e0206 */
[----:B------:R-:W3:Y:S04]  /*40110*/  LDL.LU R147, [R1+0x308] ;  /* 0x0003080001937983 */ /* 0x000ee80000300800 */
[----:B----4-:R1:W-:Y:S01]  /*40120*/  @P0 STG.E desc[UR34][R14.64], R146 ;  /* 0x000000920e000986 */ /* 0x0103e2000c101922 */
[----:B------:R-:W-:-:S03]  /*40130*/  ISETP.LT.AND P0, PT, R154, UR4, !P6 ;  /* 0x000000049a007c0c */ /* 0x000fc6000f701270 */
[----:B-1----:R-:W4:Y:S01]  /*40140*/  LDL.LU R146, [R1+0xafc] ;  /* 0x000afc0001927983 */ /* 0x002f220000300800 */
[----:B------:R-:W-:-:S03]  /*40150*/  IMAD.WIDE R14, R151, 0x4, R4 ;  /* 0x00000004970e7825 */ /* 0x000fc600078e0204 */
[----:B------:R1:W-:Y:S04]  /*40160*/  @P5 STG.E desc[UR34][R10.64], R159 ;  /* 0x0000009f0a005986 */ /* 0x0003e8000c101922 */
[----:B------:R1:W-:Y:S02]  /*40170*/  @P1 STG.E desc[UR34][R12.64], R145 ;  /* 0x000000910c001986 */ /* 0x0003e4000c101922 */
[----:B-1----:R-:W-:Y:S02]  /*40180*/  IMAD.WIDE R10, R149, 0x4, R8 ;  /* 0x00000004950a7825 */ /* 0x002fe400078e0208 */
[----:B------:R-:W4:Y:S04]  /*40190*/  LDL.LU R149, [R1+0x1208] ;  /* 0x0012080001957983 */ /* 0x000f280000300800 */
[----:B------:R-:W4:Y:S01]  /*401a0*/  LDL.LU R159, [R1+0xf6c] ;  /* 0x000f6c00019f7983 */ /* 0x000f220000300800 */
[----:B------:R-:W-:-:S03]  /*401b0*/  IMAD.WIDE R12, R151, 0x4, R2 ;  /* 0x00000004970c7825 */ /* 0x000fc600078e0202 */
[----:B------:R-:W4:Y:S04]  /*401c0*/  LDL.LU R145, [R1+0xcfc] ;  /* 0x000cfc0001917983 */ /* 0x000f280000300800 */
[----:B------:R-:W-:Y:S04]  /*401d0*/  @P3 STG.E desc[UR34][R10.64], R139 ;  /* 0x0000008b0a003986 */ /* 0x000fe8000c101922 */
[----:B------:R-:W-:Y:S04]  /*401e0*/  @P2 STG.E desc[UR34][R12.64], R153 ;  /* 0x000000990c002986 */ /* 0x000fe8000c101922 */
[----:B------:R1:W-:Y:S04]  /*401f0*/  @P0 STG.E desc[UR34][R14.64], R150 ;  /* 0x000000960e000986 */ /* 0x0003e8000c101922 */
[----:B-1----:R-:W4:Y:S04]  /*40200*/  LDL.LU R150, [R1+0x90c] ;  /* 0x00090c0001967983 */ /* 0x002f280000300800 */
[----:B------:R-:W4:Y:S04]  /*40210*/  LDL.LU R139, [R1+0x70c] ;  /* 0x00070c00018b7983 */ /* 0x000f280000300800 */
[----:B------:R-:W4:Y:S01]  /*40220*/  LDL.LU R153, [R1+0x10c] ;  /* 0x00010c0001997983 */ /* 0x000f220000300800 */
[----:B------:R-:W-:-:S02]  /*40230*/  ISETP.LT.AND P1, PT, R156, UR4, !P6 ;  /* 0x000000049c007c0c */ /* 0x000fc4000f721270 */
[----:B------:R-:W-:Y:S01]  /*40240*/  ISETP.GE.AND P4, PT, R0, UR5, PT ;  /* 0x0000000500007c0c */ /* 0x000fe2000bf86270 */
[----:B------:R-:W-:Y:S01]  /*40250*/  IMAD.WIDE R10, R151, 0x4, R6 ;  /* 0x00000004970a7825 */ /* 0x000fe200078e0206 */
[----:B------:R-:W-:Y:S01]  /*40260*/  ISETP.LT.AND P6, PT, R155, UR4, !P6 ;  /* 0x000000049b007c0c */ /* 0x000fe2000f7c1270 */
[----:B------:R-:W-:Y:S01]  /*40270*/  ULDC UR5, c[0x0][0x22c] ;  /* 0x00008b0000057ab9 */ /* 0x000fe20000000800 */
[----:B------:R-:W-:Y:S02]  /*40280*/  ISETP.LT.AND P3, PT, R152, UR4, !P4 ;  /* 0x0000000498007c0c */ /* 0x000fe4000e761270 */
[----:B------:R-:W-:Y:S01]  /*40290*/  ISETP.LT.AND P2, PT, R154, UR4, !P4 ;  /* 0x000000049a007c0c */ /* 0x000fe2000e741270 */
[----:B------:R-:W-:Y:S02]  /*402a0*/  VIADD R0, R23, 0x87 ;  /* 0x0000008717007836 */ /* 0x000fe40000000000 */
[----:B------:R-:W-:Y:S02]  /*402b0*/  IMAD.WIDE R12, R151, 0x4, R8 ;  /* 0x00000004970c7825 */ /* 0x000fe400078e0208 */
[----:B------:R-:W4:Y:S02]  /*402c0*/  LDL.LU R151, [R1+0x120c] ;  /* 0x00120c0001977983 */ /* 0x000f240000300800 */
[----:B------:R-:W-:Y:S01]  /*402d0*/  IMAD.WIDE R14, R144, 0x4, R2 ;  /* 0x00000004900e7825 */ /* 0x000fe200078e0202 */
[----:B------:R-:W-:Y:S01]  /*402e0*/  ISETP.GE.AND P5, PT, R0, UR5, PT ;  /* 0x0000000500007c0c */ /* 0x000fe2000bfa6270 */
[----:B------:R-:W-:Y:S01]  /*402f0*/  ULDC UR5, c[0x0][0x22c] ;  /* 0x00008b0000057ab9 */ /* 0x000fe20000000800 */
[----:B--2---:R1:W-:Y:S01]  /*40300*/  @P1 STG.E desc[UR34][R10.64], R148 ;  /* 0x000000940a001986 */ /* 0x0043e2000c101922 */
[----:B------:R-:W-:-:S02]  /*40310*/  ISETP.LT.AND P1, PT, R156, UR4, !P4 ;  /* 0x000000049c007c0c */ /* 0x000fc4000e721270 */
[----:B------:R-:W-:Y:S01]  /*40320*/  ISETP.LT.AND P4, PT, R155, UR4, !P4 ;  /* 0x000000049b007c0c */ /* 0x000fe2000e781270 */
        /* <DEDUP_REMOVED lines=9> */
[----:B------:R1:W-:Y:S04]  /*403c0*/  @P2 STG.E desc[UR34][R10.64], R159 ;  /* 0x0000009f0a002986 */ /* 0x0003e8000c101922 */
[----:B------:R1:W-:Y:S02]  /*403d0*/  @P1 STG.E desc[UR34][R12.64], R145 ;  /* 0x000000910c001986 */ /* 0x0003e4000c101922 */
[----:B-1----:R-:W-:-:S02]  /*403e0*/  IMAD.WIDE R10, R144, 0x4, R8 ;  /* 0x00000004900a7825 */ /* 0x002fc400078e0208 */
[----:B------:R-:W4:Y:S02]  /*403f0*/  LDL.LU R159, [R1+0xf70] ;  /* 0x000f7000019f7983 */ /* 0x000f240000300800 */
[----:B------:R-:W-:-:S04]  /*40400*/  IMAD.WIDE R12, R149, 0x4, R2 ;  /* 0x00000004950c7825 */ /* 0x000fc800078e0202 */
[----:B------:R-:W-:Y:S01]  /*40410*/  IMAD.WIDE R14, R149, 0x4, R4 ;  /* 0x00000004950e7825 */ /* 0x000fe200078e0204 */
[----:B------:R1:W-:Y:S04]  /*40420*/  @P4 STG.E desc[UR34][R10.64], R150 ;  /* 0x000000960a004986 */ /* 0x0003e8000c101922 */
[----:B------:R1:W-:Y:S04]  /*40430*/  @P3 STG.E desc[UR34][R12.64], R139 ;  /* 0x0000008b0c003986 */ /* 0x0003e8000c101922 */
[----:B-1----:R-:W4:Y:S04]  /*40440*/  LDL.LU R150, [R1+0x1210] ;  /* 0x0012100001967983 */ /* 0x002f280000300800 */
[----:B------:R-:W4:Y:S04]  /*40450*/  LDL.LU R144, [R1+0xd00] ;  /* 0x000d000001907983 */ /* 0x000f280000300800 */
[----:B------:R-:W4:Y:S04]  /*40460*/  LDL.LU R145, [R1+0x910] ;  /* 0x0009100001917983 */ /* 0x000f280000300800 */
[----:B------:R1:W-:Y:S04]  /*40470*/  @P6 STG.E desc[UR34][R14.64], R153 ;  /* 0x000000990e006986 */ /* 0x0003e8000c101922 */
[----:B------:R-:W4:Y:S04]  /*40480*/  LDL.LU R139, [R1+0x710] ;  /* 0x00071000018b7983 */ /* 0x000f280000300800 */
[----:B-1----:R-:W4:Y:S01]  /*40490*/  LDL.LU R153, [R1+0x110] ;  /* 0x0001100001997983 */ /* 0x002f220000300800 */
[----:B------:R-:W-:Y:S01]  /*404a0*/  VIADD R0, R23, 0x88 ;  /* 0x0000008817007836 */ /* 0x000fe20000000000 */
[----:B------:R-:W-:-:S04]  /*404b0*/  ISETP.LT.AND P1, PT, R156, UR4, !P5 ;  /* 0x000000049c007c0c */ /* 0x000fc8000ef21270 */
[----:B------:R-:W-:Y:S02]  /*404c0*/  ISETP.GE.AND P0, PT, R0, UR5, PT ;  /* 0x0000000500007c0c */ /* 0x000fe4000bf06270 */
[----:B------:R-:W-:Y:S01]  /*404d0*/  ISETP.LT.AND P5, PT, R155, UR4, !P5 ;  /* 0x000000049b007c0c */ /* 0x000fe2000efa1270 */
[----:B------:R-:W-:Y:S01]  /*404e0*/  IMAD.WIDE R10, R149, 0x4, R6 ;  /* 0x00000004950a7825 */ /* 0x000fe200078e0206 */
[----:B------:R-:W-:Y:S01]  /*404f0*/  ISETP.LT.AND P4, PT, R152, UR4, !P0 ;  /* 0x0000000498007c0c */ /* 0x000fe2000c781270 */
[----:B------:R-:W-:Y:S01]  /*40500*/  ULDC UR5, c[0x0][0x22c] ;  /* 0x00008b0000057ab9 */ /* 0x000fe20000000800 */
        /* <DEDUP_REMOVED lines=19> */
[----:B------:R1:W-:Y:S02]  /*40640*/  @P6 STG.E desc[UR34][R10.64], R159 ;  /* 0x0000009f0a006986 */ /* 0x0003e4000c101922 */
[----:B-1----:R-:W-:Y:S02]  /*40650*/  IMAD.WIDE R10, R151, 0x4, R8 ;  /* 0x00000004970a7825 */ /* 0x002fe400078e0208 */
[----:B------:R-:W4:Y:S04]  /*40660*/  LDL.LU R151, [R1+0x1218] ;  /* 0x0012180001977983 */ /* 0x000f280000300800 */
[----:B------:R-:W4:Y:S01]  /*40670*/  LDL.LU R159, [R1+0xf74] ;  /* 0x000f7400019f7983 */ /* 0x000f220000300800 */
[----:B------:R-:W-:-:S03]  /*40680*/  IMAD.WIDE R14, R150, 0x4, R4 ;  /* 0x00000004960e7825 */ /* 0x000fc600078e0204 */
[----:B------:R1:W-:Y:S04]  /*40690*/  @P1 STG.E desc[UR34][R12.64], R144 ;  /* 0x000000900c001986 */ /* 0x0003e8000c101922 */
[----:B------:R1:W-:Y:S02]  /*406a0*/  @P0 STG.E desc[UR34][R10.64], R145 ;  /* 0x000000910a000986 */ /* 0x0003e4000c101922 */
[----:B-1----:R-:W-:Y:S02]  /*406b0*/  IMAD.WIDE R12, R150, 0x4, R2 ;  /* 0x00000004960c7825 */ /* 0x002fe400078e0202 */
[----:B------:R-:W4:Y:S04]  /*406c0*/  LDL.LU R144, [R1+0xd04] ;  /* 0x000d040001907983 */ /* 0x000f280000300800 */
[----:B------:R-:W4:Y:S04]  /*406d0*/  LDL.LU R145, [R1+0x914] ;  /* 0x0009140001917983 */ /* 0x000f280000300800 */
[----:B------:R1:W-:Y:S04]  /*406e0*/  @P4 STG.E desc[UR34][R12.64], R139 ;  /* 0x0000008b0c004986 */ /* 0x0003e8000c101922 */
[----:B------:R1:W-:Y:S04]  /*406f0*/  @P5 STG.E desc[UR34][R14.64], R153 ;  /* 0x000000990e005986 */ /* 0x0003e8000c101922 */
[----:B-1----:R-:W4:Y:S04]  /*40700*/  LDL.LU R139, [R1+0x714] ;  /* 0x00071400018b7983 */ /* 0x002f280000300800 */
[----:B------:R-:W4:Y:S01]  /*40710*/  LDL.LU R153, [R1+0x114] ;  /* 0x0001140001997983 */ /* 0x000f220000300800 */
        /* <DEDUP_REMOVED lines=10> */
[----:B------:R-:W4:Y:S01]  /*407c0*/  LDL.LU R150, [R1+0x121c] ;  /* 0x00121c0001967983 */ /* 0x000f220000300800 */
[----:B------:R-:W-:Y:S01]  /*407d0*/  ISETP.GE.AND P6, PT, R0, UR5, PT ;  /* 0x0000000500007c0c */ /* 0x000fe2000bfc6270 */
[----:B------:R-:W-:Y:S01]  /*407e0*/  IMAD.WIDE R14, R149, 0x4, R2 ;  /* 0x00000004950e7825 */ /* 0x000fe200078e0202 */
        /* <DEDUP_REMOVED lines=14> */
[----:B------:R-:W-:-:S04]  /*408d0*/  IMAD.WIDE R14, R151, 0x4, R4 ;  /* 0x00000004970e7825 */ /* 0x000fc800078e0204 */
[----:B-1----:R-:W-:Y:S02]  /*408e0*/  IMAD.WIDE R10, R149, 0x4, R8 ;  /* 0x00000004950a7825 */ /* 0x002fe400078e0208 */
[----:B------:R-:W4:Y:S04]  /*408f0*/  LDL.LU R149, [R1+0x1220] ;  /* 0x0012200001957983 */ /* 0x000f280000300800 */
[----:B------:R-:W4:Y:S04]  /*40900*/  LDL.LU R159, [R1+0xf78] ;  /* 0x000f7800019f7983 */ /* 0x000f280000300800 */
[----:B------:R1:W-:Y:S04]  /*40910*/  @P1 STG.E desc[UR34][R12.64], R144 ;  /* 0x000000900c001986 */ /* 0x0003e8000c101922 */
[----:B------:R1:W-:Y:S02]  /*40920*/  @P3 STG.E desc[UR34][R10.64], R145 ;  /* 0x000000910a003986 */ /* 0x0003e4000c101922 */
[----:B-1----:R-:W-:-:S02]  /*40930*/  IMAD.WIDE R12, R151, 0x4, R2 ;  /* 0x00000004970c7825 */ /* 0x002fc400078e0202 */
[----:B------:R-:W4:Y:S02]  /*40940*/  LDL.LU R145, [R1+0xd08] ;  /* 0x000d080001917983 */ /* 0x000f240000300800 */
[C---:B------:R-:W-:Y:S02]  /*40950*/  IMAD.WIDE R10, R151.reuse, 0x4, R6 ;  /* 0x00000004970a7825 */ /* 0x040fe400078e0206 */
[----:B------:R1:W-:Y:S04]  /*40960*/  @P2 STG.E desc[UR34][R12.64], R139 ;  /* 0x0000008b0c002986 */ /* 0x0003e8000c101922 */
[----:B------:R1:W-:Y:S04]  /*40970*/  @P0 STG.E desc[UR34][R14.64], R153 ;  /* 0x000000990e000986 */ /* 0x0003e8000c101922 */
[----:B-1----:R-:W4:Y:S01]  /*40980*/  LDL.LU R139, [R1+0x918] ;  /* 0x00091800018b7983 */ /* 0x002f220000300800 */
[----:B------:R-:W-:-:S03]  /*40990*/  IMAD.WIDE R12, R151, 0x4, R8 ;  /* 0x00000004970c7825 */ /* 0x000fc600078e0208 */
[----:B------:R-:W4:Y:S04]  /*409a0*/  LDL.LU R153, [R1+0x718] ;  /* 0x0007180001997983 */ /* 0x000f280000300800 */
        /* <DEDUP_REMOVED lines=27> */
[----:B------:R1:W-:Y:S02]  /*40b60*/  @P2 STG.E desc[UR34][R10.64], R159 ;  /* 0x0000009f0a002986 */ /* 0x0003e4000c101922 */
[----:B-1----:R-:W-:Y:S02]  /*40b70*/  IMAD.WIDE R10, R150, 0x4, R8 ;  /* 0x00000004960a7825 */ /* 0x002fe400078e0208 */
[----:B------:R-:W4:Y:S04]  /*40b80*/  LDL.LU R150, [R1+0x1228] ;  /* 0x0012280001967983 */ /* 0x000f280000300800 */
[----:B------:R-:W4:Y:S04]  /*40b90*/  LDL.LU R159, [R1+0xf7c] ;  /* 0x000f7c00019f7983 */ /* 0x000f280000300800 */
[----:B------:R1:W-:Y:S02]  /*40ba0*/  @P1 STG.E desc[UR34][R12.64], R145 ;  /* 0x000000910c001986 */ /* 0x0003e4000c101922 */
[----:B-1----:R-:W-:-:S02]  /*40bb0*/  IMAD.WIDE R12, R149, 0x4, R2 ;  /* 0x00000004950c7825 */ /* 0x002fc400078e0202 */
        /* <DEDUP_REMOVED lines=34> */
[----:B-1----:R-:W-:Y:S01]  /*40de0*/  IMAD.WIDE R10, R144, 0x4, R8 ;  /* 0x00000004900a7825 */ /* 0x002fe200078e0208 */
[----:B------:R-:W4:Y:S04]  /*40df0*/  LDL.LU R159, [R1+0xf80] ;  /* 0x000f8000019f7983 */ /* 0x000f280000300800 */
[----:B------:R1:W-:Y:S02]  /*40e00*/  @P1 STG.E desc[UR34][R12.64], R145 ;  /* 0x000000910c001986 */ /* 0x0003e4000c101922 */
[----:B-1----:R-:W-:Y:S02]  /*40e10*/  IMAD.WIDE R12, R150, 0x4, R2 ;  /* 0x00000004960c7825 */ /* 0x002fe400078e0202 */
        /* <DEDUP_REMOVED lines=497> */
[----:B------:R-:W-:-:S04]  /*42d30*/  IMAD.WIDE R12, R150, 0x4, R8 ;  /* 0x00000004960c7825 */ /* 0x000fc800078e0208 */
[----:B------:R-:W-:Y:S01]  /*42d40*/  IMAD.WIDE R14, R149, 0x4, R2 ;  /* 0x00000004950e7825 */ /* 0x000fe200078e0202 */
[----:B--2---:R1:W-:Y:S01]  /*42d50*/  @P1 STG.E desc[UR34][R10.64], R148 ;  /* 0x000000940a001986 */ /* 0x0043e2000c101922 */
[----:B------:R-:W-:Y:S02]  /*42d60*/  ISETP.LT.AND P1, PT, R156, UR4, !P3 ;  /* 0x000000049c007c0c */ /* 0x000fe4000df21270 */
[----:B------:R-:W-:Y:S02]  /*42d70*/  ISETP.LT.AND P3, PT, R155, UR4, !P3 ;  /* 0x000000049b007c0c */ /* 0x000fe4000df61270 */
[----:B------:R-:W-:Y:S01]  /*42d80*/  ISETP.GE.AND P6, PT, R0, UR5, PT ;  /* 0x0000000500007c0c */ /* 0x000fe2000bfc6270 */
[----:B-1----:R-:W2:Y:S01]  /*42d90*/  LDL.LU R148, [R1+0x1298] ;  /* 0x0012980001947983 */ /* 0x002ea20000300800 */
[----:B------:R-:W-:Y:S01]  /*42da0*/  IMAD.WIDE R10, R149, 0x4, R4 ;  /* 0x00000004950a7825 */ /* 0x000fe200078e0204 */
[----:B------:R-:W-:Y:S02]  /*42db0*/  ULDC UR5, c[0x0][0x22c] ;  /* 0x00008b0000057ab9 */ /* 0x000fe40000000800 */
[----:B------:R-:W2:Y:S04]  /*42dc0*/  LDL.LU R150, [R1+0x350] ;  /* 0x0003500001967983 */ /* 0x000ea80000300800 */
        /* <DEDUP_REMOVED lines=32> */
[----:B--2---:R-:W-:-:S02]  /*42fd0*/  IMAD.WIDE R14, R148, 0x4, R2 ;  /* 0x00000004940e7825 */ /* 0x004fc400078e0202 */
[----:B------:R1:W-:Y:S01]  /*42fe0*/  @P1 STG.E desc[UR34][R10.64], R150 ;  /* 0x000000960a001986 */ /* 0x0003e2000c101922 */
[----:B------:R-:W-:Y:S02]  /*42ff0*/  ISETP.LT.AND P1, PT, R156, UR4, !P4 ;  /* 0x000000049c007c0c */ /* 0x000fe4000e721270 */
[----:B------:R-:W-:Y:S02]  /*43000*/  ISETP.LT.AND P4, PT, R155, UR4, !P4 ;  /* 0x000000049b007c0c */ /* 0x000fe4000e781270 */
[----:B------:R-:W-:Y:S01]  /*43010*/  ISETP.GE.AND P5, PT, R0, UR5, PT ;  /* 0x0000000500007c0c */ /* 0x000fe2000bfa6270 */
[----:B-1----:R-:W2:Y:S01]  /*43020*/  LDL.LU R150, [R1+0x354] ;  /* 0x0003540001967983 */ /* 0x002ea20000300800 */
[----:B------:R-:W-:Y:S01]  /*43030*/  IMAD.WIDE R10, R148, 0x4, R4 ;  /* 0x00000004940a7825 */ /* 0x000fe200078e0204 */
[----:B------:R-:W-:Y:S02]  /*43040*/  ULDC UR5, c[0x0][0x22c] ;  /* 0x00008b0000057ab9 */ /* 0x000fe40000000800 */
        /* <DEDUP_REMOVED lines=63> */
[----:B------:R-:W-:Y:S02]  /*43440*/  ISETP.LT.AND P2, PT, R155, UR4, !P2 ;  /* 0x000000049b007c0c */ /* 0x000fe4000d741270 */
[----:B------:R-:W-:Y:S01]  /*43450*/  ISETP.GE.AND P3, PT, R0, UR5, PT ;  /* 0x0000000500007c0c */ /* 0x000fe2000bf66270 */
[----:B------:R-:W-:Y:S01]  /*43460*/  IMAD.WIDE R10, R148, 0x4, R6 ;  /* 0x00000004940a7825 */ /* 0x000fe200078e0206 */
[----:B------:R-:W-:Y:S02]  /*43470*/  ULDC UR5, c[0x0][0x22c] ;  /* 0x00008b0000057ab9 */ /* 0x000fe40000000800 */
[----:B------:R-:W-:Y:S01]  /*43480*/  ISETP.LT.AND P0, PT, R152, UR4, !P3 ;  /* 0x0000000498007c0c */ /* 0x000fe2000df01270 */
[----:B------:R-:W-:Y:S01]  /*43490*/  IMAD.WIDE R12, R148, 0x4, R8 ;  /* 0x00000004940c7825 */ /* 0x000fe200078e0208 */
[----:B------:R-:W-:Y:S01]  /*434a0*/  ISETP.LT.AND P5, PT, R154, UR4, !P3 ;  /* 0x000000049a007c0c */ /* 0x000fe2000dfa1270 */
[----:B------:R-:W4:Y:S02]  /*434b0*/  LDL.LU R148, [R1+0x12b0] ;  /* 0x0012b00001947983 */ /* 0x000f240000300800 */
[----:B------:R-:W-:-:S02]  /*434c0*/  VIADD R0, R23, 0xaf ;  /* 0x000000af17007836 */ /* 0x000fc40000000000 */
[----:B--2---:R1:W-:Y:S01]  /*434d0*/  @P1 STG.E desc[UR34][R10.64], R150 ;  /* 0x000000960a001986 */ /* 0x0043e2000c101922 */
[----:B------:R-:W-:Y:S01]  /*434e0*/  ISETP.LT.AND P1, PT, R156, UR4, !P3 ;  /* 0x000000049c007c0c */ /* 0x000fe2000df21270 */
[----:B------:R-:W-:Y:S01]  /*434f0*/  IMAD.WIDE R14, R144, 0x4, R2 ;  /* 0x00000004900e7825 */ /* 0x000fe200078e0202 */
[----:B------:R-:W-:Y:S02]  /*43500*/  ISETP.LT.AND P3, PT, R155, UR4, !P3 ;  /* 0x000000049b007c0c */ /* 0x000fe4000df61270 */
[----:B------:R-:W-:Y:S01]  /*43510*/  ISETP.GE.AND P6, PT, R0, UR5, PT ;  /* 0x0000000500007c0c */ /* 0x000fe2000bfc6270 */
[----:B---3--:R2:W-:Y:S01]  /*43520*/  @P2 STG.E desc[UR34][R12.64], R147 ;  /* 0x000000930c002986 */ /* 0x0085e2000c101922 */
[----:B-1----:R-:W-:Y:S02]  /*43530*/  IMAD.WIDE R10, R144, 0x4, R4 ;  /* 0x00000004900a7825 */ /* 0x002fe400078e0204 */
[----:B------:R-:W-:Y:S01]  /*43540*/  ISETP.LT.AND P2, PT, R152, UR4, !P6 ;  /* 0x0000000498007c0c */ /* 0x000fe2000f741270 */
[----:B------:R-:W-:Y:S01]  /*43550*/  ULDC UR5, c[0x0][0x22c] ;  /* 0x00008b0000057ab9 */ /* 0x000fe20000000800 */
[----:B--2---:R-:W2:Y:S01]  /*43560*/  LDL.LU R147, [R1+0x35c] ;  /* 0x00035c0001937983 */ /* 0x004ea20000300800 */
[----:B------:R-:W-:-:S03]  /*43570*/  IMAD.WIDE R12, R144, 0x4, R6 ;  /* 0x00000004900c7825 */ /* 0x000fc600078e0206 */
[----:B----4-:R1:W-:Y:S01]  /*43580*/  @P0 STG.E desc[UR34][R14.64], R146 ;  /* 0x000000920e000986 */ /* 0x0103e2000c101922 */
[----:B------:R-:W-:-:S03]  /*43590*/  ISETP.LT.AND P0, PT, R154, UR4, !P6 ;  /* 0x000000049a007c0c */ /* 0x000fc6000f701270 */
[----:B------:R-:W3:Y:S04]  /*435a0*/  LDL.LU R150, [R1+0x15c] ;  /* 0x00015c0001967983 */ /* 0x000ee80000300800 */
        /* <DEDUP_REMOVED lines=24> */
[----:B--2---:R1:W-:Y:S01]  /*43730*/  @P1 STG.E desc[UR34][R10.64], R147 ;  /* 0x000000930a001986 */ /* 0x0043e2000c101922 */
[----:B------:R-:W-:Y:S01]  /*43740*/  IMAD.WIDE R12, R151, 0x4, R8 ;  /* 0x00000004970c7825 */ /* 0x000fe200078e0208 */
[----:B------:R-:W-:-:S02]  /*43750*/  ISETP.LT.AND P1, PT, R156, UR4, !P4 ;  /* 0x000000049c007c0c */ /* 0x000fc4000e721270 */
[----:B------:R-:W-:Y:S01]  /*43760*/  ISETP.LT.AND P4, PT, R155, UR4, !P4 ;  /* 0x000000049b007c0c */ /* 0x000fe2000e781270 */
[----:B------:R-:W-:Y:S01]  /*43770*/  IMAD.WIDE R14, R148, 0x4, R2 ;  /* 0x00000004940e7825 */ /* 0x000fe200078e0202 */
[----:B------:R-:W-:Y:S01]  /*43780*/  ISETP.GE.AND P5, PT, R0, UR5, PT ;  /* 0x0000000500007c0c */ /* 0x000fe2000bfa6270 */
[----:B---3--:R2:W-:Y:S01]  /*43790*/  @P6 STG.E desc[UR34][R12.64], R150 ;  /* 0x000000960c006986 */ /* 0x0085e2000c101922 */
[----:B------:R-:W-:-:S03]  /*437a0*/  ULDC UR5, c[0x0][0x22c] ;  /* 0x00008b0000057ab9 */ /* 0x000fc60000000800 */
[----:B-1----:R-:W3:Y:S01]  /*437b0*/  LDL.LU R147, [R1+0x12b8] ;  /* 0x0012b80001937983 */ /* 0x002ee20000300800 */
[----:B------:R-:W-:-:S03]  /*437c0*/  IMAD.WIDE R10, R148, 0x4, R4 ;  /* 0x00000004940a7825 */ /* 0x000fc600078e0204 */
[----:B------:R-:W3:Y:S01]  /*437d0*/  LDL.LU R151, [R1+0x360] ;  /* 0x0003600001977983 */ /* 0x000ee20000300800 */
[----:B------:R-:W-:-:S03]  /*437e0*/  ISETP.LT.AND P6, PT, R154, UR4, !P5 ;  /* 0x000000049a007c0c */ /* 0x000fc6000efc1270 */
[----:B----4-:R1:W-:Y:S01]  /*437f0*/  @P3 STG.E desc[UR34][R14.64], R146 ;  /* 0x000000920e003986 */ /* 0x0103e2000c101922 */
[----:B------:R-:W-:Y:S01]  /*43800*/  ISETP.LT.AND P3, PT, R152, UR4, !P5 ;  /* 0x0000000498007c0c */ /* 0x000fe2000ef61270 */
[C---:B--2---:R-:W-:Y:S02]  /*43810*/  IMAD.WIDE R12, R148.reuse, 0x4, R6 ;  /* 0x00000004940c7825 */ /* 0x044fe400078e0206 */
[----:B------:R-:W2:Y:S04]  /*43820*/  LDL.LU R150, [R1+0x160] ;  /* 0x0001600001967983 */ /* 0x000ea80000300800 */
[----:B-1----:R-:W4:Y:S04]  /*43830*/  LDL.LU R146, [R1+0xb54] ;  /* 0x000b540001927983 */ /* 0x002f280000300800 */
[----:B------:R1:W-:Y:S02]  /*43840*/  @P2 STG.E desc[UR34][R10.64], R159 ;  /* 0x0000009f0a002986 */ /* 0x0003e4000c101922 */
[----:B-1----:R-:W-:-:S02]  /*43850*/  IMAD.WIDE R10, R148, 0x4, R8 ;  /* 0x00000004940a7825 */ /* 0x002fc400078e0208 */
        /* <DEDUP_REMOVED lines=21> */
[----:B------:R-:W-:Y:S01]  /*439b0*/  IMAD.WIDE R12, R149, 0x4, R8 ;  /* 0x00000004950c7825 */ /* 0x000fe200078e0208 */
[----:B---3--:R1:W-:Y:S01]  /*439c0*/  @P1 STG.E desc[UR34][R10.64], R151 ;  /* 0x000000970a001986 */ /* 0x0083e2000c101922 */
[----:B------:R-:W-:-:S02]  /*439d0*/  ISETP.LT.AND P1, PT, R156, UR4, !P0 ;  /* 0x000000049c007c0c */ /* 0x000fc4000c721270 */
[----:B------:R-:W-:Y:S01]  /*439e0*/  IMAD.WIDE R14, R147, 0x4, R2 ;  /* 0x00000004930e7825 */ /* 0x000fe200078e0202 */
[----:B------:R-:W3:Y:S01]  /*439f0*/  LDL.LU R149, [R1+0x12c0] ;  /* 0x0012c00001957983 */ /* 0x000ee20000300800 */
[----:B------:R-:W-:Y:S02]  /*43a00*/  ISETP.LT.AND P0, PT, R155, UR4, !P0 ;  /* 0x000000049b007c0c */ /* 0x000fe4000c701270 */
[----:B------:R-:W-:Y:S01]  /*43a10*/  ISETP.GE.AND P2, PT, R0, UR5, PT ;  /* 0x0000000500007c0c */ /* 0x000fe2000bf46270 */
[----:B--2---:R2:W-:Y:S04]  /*43a20*/  @P5 STG.E desc[UR34][R12.64], R150 ;  /* 0x000000960c005986 */ /* 0x0045e8000c101922 */
[----:B-1----:R-:W3:Y:S01]  /*43a30*/  LDL.LU R151, [R1+0x364] ;  /* 0x0003640001977983 */ /* 0x002ee20000300800 */
[----:B------:R-:W-:Y:S01]  /*43a40*/  IMAD.WIDE R10, R147, 0x4, R4 ;  /* 0x00000004930a7825 */ /* 0x000fe200078e0204 */
[----:B------:R-:W-:Y:S01]  /*43a50*/  ISETP.LT.AND P5, PT, R154, UR4, !P2 ;  /* 0x000000049a007c0c */ /* 0x000fe2000d7a1270 */
[----:B------:R-:W-:Y:S01]  /*43a60*/  ULDC UR5, c[0x0][0x22c] ;  /* 0x00008b0000057ab9 */ /* 0x000fe20000000800 */
[----:B----4-:R1:W-:Y:S01]  /*43a70*/  @P4 STG.E desc[UR34][R14.64], R146 ;  /* 0x000000920e004986 */ /* 0x0103e2000c101922 */
[----:B------:R-:W-:-:S03]  /*43a80*/  ISETP.LT.AND P4, PT, R152, UR4, !P2 ;  /* 0x0000000498007c0c */ /* 0x000fc6000d781270 */
[----:B--2---:R-:W2:Y:S01]  /*43a90*/  LDL.LU R150, [R1+0x164] ;  /* 0x0001640001967983 */ /* 0x004ea20000300800 */
[----:B------:R-:W-:-:S03]  /*43aa0*/  IMAD.WIDE R12, R147, 0x4, R6 ;  /* 0x00000004930c7825 */ /* 0x000fc600078e0206 */
        /* <DEDUP_REMOVED lines=19> */
[----:B---3--:R-:W-:Y:S01]  /*43be0*/  IMAD.WIDE R14, R149, 0x4, R2 ;  /* 0x00000004950e7825 */ /* 0x008fe200078e0202 */
[----:B------:R-:W3:Y:S02]  /*43bf0*/  LDL.LU R144, [R1+0x12c8] ;  /* 0x0012c80001907983 */ /* 0x000ee40000300800 */
[----:B------:R-:W-:Y:S01]  /*43c00*/  ISETP.GE.AND P3, PT, R0, UR5, PT ;  /* 0x0000000500007c0c */ /* 0x000fe2000bf66270 */
[----:B------:R-:W-:Y:S01]  /*43c10*/  ULDC UR5, c[0x0][0x22c] ;  /* 0x00008b0000057ab9 */ /* 0x000fe20000000800 */
[----:B------:R-:W-:-:S02]  /*43c20*/  ISETP.LT.AND P2, PT, R155, UR4, !P2 ;  /* 0x000000049b007c0c */ /* 0x000fc4000d741270 */
[----:B------:R-:W-:Y:S01]  /*43c30*/  ISETP.LT.AND P0, PT, R152, UR4, !P3 ;  /* 0x0000000498007c0c */ /* 0x000fe2000df01270 */
[----:B------:R-:W-:Y:S01]  /*43c40*/  VIADD R0, R23, 0xb5 ;  /* 0x000000b517007836 */ /* 0x000fe20000000000 */
[----:B------:R-:W-:-:S03]  /*43c50*/  ISETP.LT.AND P5, PT, R154, UR4, !P3 ;  /* 0x000000049a007c0c */ /* 0x000fc6000dfa1270 */
[----:B------:R1:W-:Y:S01]  /*43c60*/  @P1 STG.E desc[UR34][R10.64], R151 ;  /* 0x000000970a001986 */ /* 0x0003e2000c101922 */
[----:B------:R-:W-:Y:S02]  /*43c70*/  ISETP.LT.AND P1, PT, R156, UR4, !P3 ;  /* 0x000000049c007c0c */ /* 0x000fe4000df21270 */
[----:B------:R-:W-:Y:S02]  /*43c80*/  ISETP.GE.AND P6, PT, R0, UR5, PT ;  /* 0x0000000500007c0c */ /* 0x000fe4000bfc6270 */
[----:B------:R-:W-:Y:S01]  /*43c90*/  ISETP.LT.AND P3, PT, R155, UR4, !P3 ;  /* 0x000000049b007c0c */ /* 0x000fe2000df61270 */
[----:B--2---:R2:W-:Y:S01]  /*43ca0*/  @P2 STG.E desc[UR34][R12.64], R150 ;  /* 0x000000960c002986 */ /* 0x0045e2000c101922 */
[----:B------:R-:W-:-:S03]  /*43cb0*/  ISETP.LT.AND P2, PT, R152, UR4, !P6 ;  /* 0x0000000498007c0c */ /* 0x000fc6000f741270 */
[----:B-1----:R-:W3:Y:S01]  /*43cc0*/  LDL.LU R151, [R1+0x368] ;  /* 0x0003680001977983 */ /* 0x002ee20000300800 */
[C---:B------:R-:W-:Y:S01]  /*43cd0*/  IMAD.WIDE R10, R149.reuse, 0x4, R4 ;  /* 0x00000004950a7825 */ /* 0x040fe200078e0204 */
[----:B------:R-:W-:Y:S02]  /*43ce0*/  ULDC UR5, c[0x0][0x22c] ;  /* 0x00008b0000057ab9 */ /* 0x000fe40000000800 */
[----:B----4-:R1:W-:Y:S01]  /*43cf0*/  @P0 STG.E desc[UR34][R14.64], R146 ;  /* 0x000000920e000986 */ /* 0x0103e2000c101922 */
[----:B------:R-:W-:Y:S01]  /*43d00*/  ISETP.LT.AND P0, PT, R154, UR4, !P6 ;  /* 0x000000049a007c0c */ /* 0x000fe2000f701270 */
[----:B--2---:R-:W-:Y:S02]  /*43d10*/  IMAD.WIDE R12, R149, 0x4, R6 ;  /* 0x00000004950c7825 */ /* 0x004fe400078e0206 */
[----:B------:R-:W2:Y:S04]  /*43d20*/  LDL.LU R150, [R1+0x168] ;  /* 0x0001680001967983 */ /* 0x000ea80000300800 */
        /* <DEDUP_REMOVED lines=20> */
[----:B------:R-:W-:Y:S01]  /*43e70*/  IMAD.WIDE R12, R147, 0x4, R8 ;  /* 0x00000004930c7825 */ /* 0x000fe200078e0208 */
[----:B------:R-:W-:Y:S01]  /*43e80*/  ISETP.LT.AND P3, PT, R152, UR4, !P4 ;  /* 0x0000000498007c0c */ /* 0x000fe2000e761270 */
[----:B------:R-:W4:Y:S01]  /*43e90*/  LDL.LU R147, [R1+0x12d0] ;  /* 0x0012d00001937983 */ /* 0x000f220000300800 */
[----:B------:R-:W-:Y:S01]  /*43ea0*/  ISETP.LT.AND P2, PT, R154, UR4, !P4 ;  /* 0x000000049a007c0c */ /* 0x000fe2000e741270 */
[----:B---3--:R-:W-:Y:S01]  /*43eb0*/  IMAD.WIDE R14, R144, 0x4, R2 ;  /* 0x00000004900e7825 */ /* 0x008fe200078e0202 */
[----:B------:R-:W-:Y:S01]  /*43ec0*/  ULDC UR5, c[0x0][0x22c] ;  /* 0x00008b0000057ab9 */ /* 0x000fe20000000800 */
[----:B------:R1:W-:Y:S01]  /*43ed0*/  @P1 STG.E desc[UR34][R10.64], R151 ;  /* 0x000000970a001986 */ /* 0x0003e2000c101922 */
[----:B------:R-:W-:Y:S01]  /*43ee0*/  ISETP.LT.AND P1, PT, R156, UR4, !P4 ;  /* 0x000000049c007c0c */ /* 0x000fe2000e721270 */
[----:B------:R-:W-:Y:S01]  /*43ef0*/  VIADD R0, R23, 0xb7 ;  /* 0x000000b717007836 */ /* 0x000fe20000000000 */
[----:B------:R-:W-:-:S03]  /*43f00*/  ISETP.LT.AND P4, PT, R155, UR4, !P4 ;  /* 0x000000049b007c0c */ /* 0x000fc6000e781270 */
[----:B--2---:R-:W-:Y:S01]  /*43f10*/  @P6 STG.E desc[UR34][R12.64], R150 ;  /* 0x000000960c006986 */ /* 0x004fe2000c101922 */
[----:B------:R-:W-:-:S03]  /*43f20*/  ISETP.GE.AND P5, PT, R0, UR5, PT ;  /* 0x0000000500007c0c */ /* 0x000fc6000bfa6270 */
[----:B----4-:R2:W-:Y:S01]  /*43f30*/  @P3 STG.E desc[UR34][R14.64], R146 ;  /* 0x000000920e003986 */ /* 0x0105e2000c101922 */
[----:B-1----:R-:W-:Y:S01]  /*43f40*/  IMAD.WIDE R10, R144, 0x4, R4 ;  /* 0x00000004900a7825 */ /* 0x002fe200078e0204 */
[----:B------:R-:W-:Y:S01]  /*43f50*/  ISETP.LT.AND P3, PT, R152, UR4, !P5 ;  /* 0x0000000498007c0c */ /* 0x000fe2000ef61270 */
[----:B------:R-:W-:Y:S01]  /*43f60*/  ULDC UR5, c[0x0][0x22c] ;  /* 0x00008b0000057ab9 */ /* 0x000fe20000000800 */
[----:B--2---:R-:W2:Y:S01]  /*43f70*/  LDL.LU R146, [R1+0x36c] ;  /* 0x00036c0001927983 */ /* 0x004ea20000300800 */
[----:B------:R-:W-:-:S03]  /*43f80*/  IMAD.WIDE R12, R144, 0x4, R6 ;  /* 0x00000004900c7825 */ /* 0x000fc600078e0206 */
[----:B------:R-:W3:Y:S04]  /*43f90*/  LDL.LU R151, [R1+0x16c] ;  /* 0x00016c0001977983 */ /* 0x000ee80000300800 */
[----:B------:R-:W4:Y:S04]  /*43fa0*/  LDL.LU R150, [R1+0xb60] ;  /* 0x000b600001967983 */ /* 0x000f280000300800 */
[----:B------:R1:W-:Y:S02]  /*43fb0*/  @P2 STG.E desc[UR34][R10.64], R159 ;  /* 0x0000009f0a002986 */ /* 0x0003e4000c101922 */
[----:B-1----:R-:W-:-:S02]  /*43fc0*/  IMAD.WIDE R10, R144, 0x4, R8 ;  /* 0x00000004900a7825 */ /* 0x002fc400078e0208 */
[----:B------:R-:W4:Y:S02]  /*43fd0*/  LDL.LU R159, [R1+0xfe0] ;  /* 0x000fe000019f7983 */ /* 0x000f240000300800 */
[C---:B------:R-:W-:Y:S02]  /*43fe0*/  IMAD.WIDE R14, R149.reuse, 0x4, R4 ;  /* 0x00000004950e7825 */ /* 0x040fe400078e0204 */
[----:B------:R1:W-:Y:S02]  /*43ff0*/  @P1 STG.E desc[UR34][R12.64], R145 ;  /* 0x000000910c001986 */ /* 0x0003e4000c101922 */
[C---:B-1----:R-:W-:Y:S02]  /*44000*/  IMAD.WIDE R12, R149.reuse, 0x4, R2 ;  /* 0x00000004950c7825 */ /* 0x042fe400078e0202 */
[----:B------:R1:W-:Y:S04]  /*44010*/  @P4 STG.E desc[UR34][R10.64], R148 ;  /* 0x000000940a004986 */ /* 0x0003e8000c101922 */
[----:B------:R1:W-:Y:S04]  /*44020*/  @P3 STG.E desc[UR34][R12.64], R139 ;  /* 0x0000008b0c003986 */ /* 0x0003e8000c101922 */
[----:B-1----:R-:W4:Y:S04]  /*44030*/  LDL.LU R148, [R1+0x12d4] ;  /* 0x0012d40001947983 */ /* 0x002f280000300800 */
[----:B------:R-:W4:Y:S04]  /*44040*/  LDL.LU R144, [R1+0xd60] ;  /* 0x000d600001907983 */ /* 0x000f280000300800 */
[----:B------:R-:W4:Y:S01]  /*44050*/  LDL.LU R145, [R1+0x960] ;  /* 0x0009600001917983 */ /* 0x000f220000300800 */
[----:B------:R-:W-:-:S03]  /*44060*/  IMAD.WIDE R10, R149, 0x4, R6 ;  /* 0x00000004950a7825 */ /* 0x000fc600078e0206 */
[----:B------:R-:W4:Y:S01]  /*44070*/  LDL.LU R139, [R1+0x770] ;  /* 0x00077000018b7983 */ /* 0x000f220000300800 */
[----:B------:R-:W-:-:S03]  /*44080*/  IMAD.WIDE R12, R149, 0x4, R8 ;  /* 0x00000004950c7825 */ /* 0x000fc600078e0208 */
[----:B------:R-:W4:Y:S01]  /*44090*/  LDL.LU R149, [R1+0x570] ;  /* 0x0005700001957983 */ /* 0x000f220000300800 */
[----:B------:R-:W-:Y:S01]  /*440a0*/  ISETP.LT.AND P6, PT, R154, UR4, !P5 ;  /* 0x000000049a007c0c */ /* 0x000fe2000efc1270 */
[----:B------:R-:W-:Y:S01]  /*440b0*/  VIADD R0, R23, 0xb8 ;  /* 0x000000b817007836 */ /* 0x000fe20000000000 */
[----:B------:R-:W-:-:S04]  /*440c0*/  ISETP.LT.AND P1, PT, R156, UR4, !P5 ;  /* 0x000000049c007c0c */ /* 0x000fc8000ef21270 */
[----:B------:R-:W-:Y:S02]  /*440d0*/  ISETP.GE.AND P0, PT, R0, UR5, PT ;  /* 0x0000000500007c0c */ /* 0x000fe4000bf06270 */
[----:B------:R-:W-:-:S05]  /*440e0*/  ISETP.LT.AND P5, PT, R155, UR4, !P5 ;  /* 0x000000049b007c0c */ /* 0x000fca000efa1270 */
[----:B------:R1:W-:Y:S01]  /*440f0*/  @P6 STG.E desc[UR34][R14.64], R153 ;  /* 0x000000990e006986 */ /* 0x0003e2000c101922 */
[----:B------:R-:W-:Y:S01]  /*44100*/  ISETP.LT.AND P4, PT, R152, UR4, !P0 ;  /* 0x0000000498007c0c */ /* 0x000fe2000c781270 */
[----:B------:R-:W-:Y:S01]  /*44110*/  VIADD R0, R23, 0xb9 ;  /* 0x000000b917007836 */ /* 0x000fe20000000000 */
[----:B------:R-:W-:Y:S01]  /*44120*/  ISETP.LT.AND P6, PT, R154, UR4, !P0 ;  /* 0x000000049a007c0c */ /* 0x000fe2000c7c1270 */
[----:B--2---:R2:W-:Y:S01]  /*44130*/  @P1 STG.E desc[UR34][R10.64], R146 ;  /* 0x000000920a001986 */ /* 0x0045e2000c101922 */
[----:B------:R-:W-:Y:S01]  /*44140*/  ULDC UR5, c[0x0][0x22c] ;  /* 0x00008b0000057ab9 */ /* 0x000fe20000000800 */
[----:B------:R-:W-:Y:S02]  /*44150*/  ISETP.LT.AND P1, PT, R156, UR4, !P0 ;  /* 0x000000049c007c0c */ /* 0x000fe4000c721270 */
[----:B------:R-:W-:Y:S02]  /*44160*/  ISETP.LT.AND P0, PT, R155, UR4, !P0 ;  /* 0x000000049b007c0c */ /* 0x000fe4000c701270 */
[----:B------:R-:W-:Y:S01]  /*44170*/  ISETP.GE.AND P2, PT, R0, UR5, PT ;  /* 0x0000000500007c0c */ /* 0x000fe2000bf46270 */
[C---:B-1----:R-:W-:Y:S01]  /*44180*/  IMAD.WIDE R14, R147.reuse, 0x4, R2 ;  /* 0x00000004930e7825 */ /* 0x042fe200078e0202 */
[----:B--2---:R-:W2:Y:S03]  /*44190*/  LDL.LU R146, [R1+0x12d8] ;  /* 0x0012d80001927983 */ /* 0x004ea60000300800 */
[----:B------:R-:W-:Y:S01]  /*441a0*/  IMAD.WIDE R10, R147, 0x4, R4 ;  /* 0x00000004930a7825 */ /* 0x000fe200078e0204 */
[----:B------:R-:W-:Y:S01]  /*441b0*/  ULDC UR5, c[0x0][0x22c] ;  /* 0x00008b0000057ab9 */ /* 0x000fe20000000800 */
[----:B------:R-:W2:Y:S04]  /*441c0*/  LDL.LU R153, [R1+0x370] ;  /* 0x0003700001997983 */ /* 0x000ea80000300800 */
[----:B---3--:R1:W-:Y:S01]  /*441d0*/  @P5 STG.E desc[UR34][R12.64], R151 ;  /* 0x000000970c005986 */ /* 0x0083e2000c101922 */
[----:B------:R-:W-:-:S03]  /*441e0*/  ISETP.LT.AND P5, PT, R154, UR4, !P2 ;  /* 0x000000049a007c0c */ /* 0x000fc6000d7a1270 */
[----:B----4-:R3:W-:Y:S01]  /*441f0*/  @P4 STG.E desc[UR34][R14.64], R150 ;  /* 0x000000960e004986 */ /* 0x0107e2000c101922 */
[----:B------:R-:W-:-:S03]  /*44200*/  ISETP.LT.AND P4, PT, R152, UR4, !P2 ;  /* 0x0000000498007c0c */ /* 0x000fc6000d781270 */
[----:B-1----:R-:W4:Y:S01]  /*44210*/  LDL.LU R151, [R1+0x170] ;  /* 0x0001700001977983 */ /* 0x002f220000300800 */
[----:B------:R-:W-:-:S03]  /*44220*/  IMAD.WIDE R12, R147, 0x4, R6 ;  /* 0x00000004930c7825 */ /* 0x000fc600078e0206 */
[----:B---3--:R-:W3:Y:S04]  /*44230*/  LDL.LU R150, [R1+0xb64] ;  /* 0x000b640001967983 */ /* 0x008ee80000300800 */
[----:B------:R1:W-:Y:S02]  /*44240*/  @P6 STG.E desc[UR34][R10.64], R159 ;  /* 0x0000009f0a006986 */ /* 0x0003e4000c101922 */
[----:B-1----:R-:W-:Y:S02]  /*44250*/  IMAD.WIDE R10, R147, 0x4, R8 ;  /* 0x00000004930a7825 */ /* 0x002fe400078e0208 */
[----:B------:R-:W3:Y:S04]  /*44260*/  LDL.LU R147, [R1+0x12dc] ;  /* 0x0012dc0001937983 */ /* 0x000ee80000300800 */
[----:B------:R-:W3:Y:S01]  /*44270*/  LDL.LU R159, [R1+0xfe4] ;  /* 0x000fe400019f7983 */ /* 0x000ee20000300800 */
[----:B------:R-:W-:-:S03]  /*44280*/  IMAD.WIDE R14, R148, 0x4, R4 ;  /* 0x00000004940e7825 */ /* 0x000fc600078e0204 */
[----:B------:R1:W-:Y:S04]  /*44290*/  @P1 STG.E desc[UR34][R12.64], R144 ;  /* 0x000000900c001986 */ /* 0x0003e8000c101922 */
[----:B------:R1:W-:Y:S02]  /*442a0*/  @P0 STG.E desc[UR34][R10.64], R145 ;  /* 0x000000910a000986 */ /* 0x0003e4000c101922 */
[----:B-1----:R-:W-:Y:S02]  /*442b0*/  IMAD.WIDE R12, R148, 0x4, R2 ;  /* 0x00000004940c7825 */ /* 0x002fe400078e0202 */
[----:B------:R-:W3:Y:S04]  /*442c0*/  LDL.LU R144, [R1+0xd64] ;  /* 0x000d640001907983 */ /* 0x000ee80000300800 */
[----:B------:R-:W3:Y:S04]  /*442d0*/  LDL.LU R145, [R1+0x964] ;  /* 0x0009640001917983 */ /* 0x000ee80000300800 */
[----:B------:R1:W-:Y:S04]  /*442e0*/  @P4 STG.E desc[UR34][R12.64], R139 ;  /* 0x0000008b0c004986 */ /* 0x0003e8000c101922 */
[----:B------:R1:W-:Y:S04]  /*442f0*/  @P5 STG.E desc[UR34][R14.64], R149 ;  /* 0x000000950e005986 */ /* 0x0003e8000c101922 */
[----:B-1----:R-:W3:Y:S04]  /*44300*/  LDL.LU R139, [R1+0x774] ;  /* 0x00077400018b7983 */ /* 0x002ee80000300800 */
[----:B------:R-:W3:Y:S01]  /*44310*/  LDL.LU R149, [R1+0x574] ;  /* 0x0005740001957983 */ /* 0x000ee20000300800 */
        /* <DEDUP_REMOVED lines=10> */
[----:B--2---:R1:W-:Y:S01]  /*443c0*/  @P1 STG.E desc[UR34][R10.64], R153 ;  /* 0x000000990a001986 */ /* 0x0043e2000c101922 */
[----:B------:R-:W-:-:S02]  /*443d0*/  ISETP.LT.AND P1, PT, R156, UR4, !P3 ;  /* 0x000000049c007c0c */ /* 0x000fc4000df21270 */
[----:B------:R-:W-:Y:S01]  /*443e0*/  IMAD.WIDE R14, R146, 0x4, R2 ;  /* 0x00000004920e7825 */ /* 0x000fe200078e0202 */
[----:B------:R-:W2:Y:S01]  /*443f0*/  LDL.LU R148, [R1+0x12e0] ;  /* 0x0012e00001947983 */ /* 0x000ea20000300800 */
[----:B------:R-:W-:Y:S02]  /*44400*/  ISETP.LT.AND P3, PT, R155, UR4, !P3 ;  /* 0x000000049b007c0c */ /* 0x000fe4000df61270 */
[----:B------:R-:W-:Y:S01]  /*44410*/  ISETP.GE.AND P6, PT, R0, UR5, PT ;  /* 0x0000000500007c0c */ /* 0x000fe2000bfc6270 */
[----:B-1----:R-:W2:Y:S01]  /*44420*/  LDL.LU R153, [R1+0x374] ;  /* 0x0003740001997983 */ /* 0x002ea20000300800 */
[----:B------:R-:W-:Y:S01]  /*44430*/  IMAD.WIDE R10, R146, 0x4, R4 ;  /* 0x00000004920a7825 */ /* 0x000fe200078e0204 */
[----:B------:R-:W-:Y:S02]  /*44440*/  ULDC UR5, c[0x0][0x22c] ;  /* 0x00008b0000057ab9 */ /* 0x000fe40000000800 */
[----:B----4-:R1:W-:Y:S01]  /*44450*/  @P2 STG.E desc[UR34][R12.64], R151 ;  /* 0x000000970c002986 */ /* 0x0103e2000c101922 */
[----:B------:R-:W-:-:S03]  /*44460*/  ISETP.LT.AND P2, PT, R152, UR4, !P6 ;  /* 0x0000000498007c0c */ /* 0x000fc6000f741270 */
[----:B---3--:R3:W-:Y:S01]  /*44470*/  @P0 STG.E desc[UR34][R14.64], R150 ;  /* 0x000000960e000986 */ /* 0x0087e2000c101922 */
[----:B------:R-:W-:-:S03]  /*44480*/  ISETP.LT.AND P0, PT, R154, UR4, !P6 ;  /* 0x000000049a007c0c */ /* 0x000fc6000f701270 */
[----:B-1----:R-:W4:Y:S01]  /*44490*/  LDL.LU R151, [R1+0x174] ;  /* 0x0001740001977983 */ /* 0x002f220000300800 */
[----:B------:R-:W-:-:S03]  /*444a0*/  IMAD.WIDE R12, R146, 0x4, R6 ;  /* 0x00000004920c7825 */ /* 0x000fc600078e0206 */
[----:B---3--:R-:W3:Y:S04]  /*444b0*/  LDL.LU R150, [R1+0xb68] ;  /* 0x000b680001967983 */ /* 0x008ee80000300800 */
[----:B------:R1:W-:Y:S01]  /*444c0*/  @P5 STG.E desc[UR34][R10.64], R159 ;  /* 0x0000009f0a005986 */ /* 0x0003e2000c101922 */
[----:B------:R-:W-:-:S04]  /*444d0*/  IMAD.WIDE R14, R147, 0x4, R4 ;  /* 0x00000004930e7825 */ /* 0x000fc800078e0204 */
[----:B-1----:R-:W-:Y:S02]  /*444e0*/  IMAD.WIDE R10, R146, 0x4, R8 ;  /* 0x00000004920a7825 */ /* 0x002fe400078e0208 */
[----:B------:R-:W3:Y:S04]  /*444f0*/  LDL.LU R146, [R1+0x12e4] ;  /* 0x0012e40001927983 */ /* 0x000ee80000300800 */
[----:B------:R-:W3:Y:S04]  /*44500*/  LDL.LU R159, [R1+0xfe8] ;  /* 0x000fe800019f7983 */ /* 0x000ee80000300800 */
[----:B------:R1:W-:Y:S04]  /*44510*/  @P1 STG.E desc[UR34][R12.64], R144 ;  /* 0x000000900c001986 */ /* 0x0003e8000c101922 */
[----:B------:R1:W-:Y:S02]  /*44520*/  @P3 STG.E desc[UR34][R10.64], R145 ;  /* 0x000000910a003986 */ /* 0x0003e4000c101922 */
[----:B-1----:R-:W-:-:S02]  /*44530*/  IMAD.WIDE R12, R147, 0x4, R2 ;  /* 0x00000004930c7825 */ /* 0x002fc400078e0202 */
[----:B------:R-:W3:Y:S02]  /*44540*/  LDL.LU R145, [R1+0xd68] ;  /* 0x000d680001917983 */ /* 0x000ee40000300800 */
[C---:B------:R-:W-:Y:S02]  /*44550*/  IMAD.WIDE R10, R147.reuse, 0x4, R6 ;  /* 0x00000004930a7825 */ /* 0x040fe400078e0206 */
[----:B------:R1:W-:Y:S04]  /*44560*/  @P2 STG.E desc[UR34][R12.64], R139 ;  /* 0x0000008b0c002986 */ /* 0x0003e8000c101922 */
[----:B------:R1:W-:Y:S04]  /*44570*/  @P0 STG.E desc[UR34][R14.64], R149 ;  /* 0x000000950e000986 */ /* 0x0003e8000c101922 */
[----:B-1----:R-:W3:Y:S01]  /*44580*/  LDL.LU R139, [R1+0x968] ;  /* 0x00096800018b7983 */ /* 0x002ee20000300800 */
[----:B------:R-:W-:-:S03]  /*44590*/  IMAD.WIDE R12, R147, 0x4, R8 ;  /* 0x00000004930c7825 */ /* 0x000fc600078e0208 */
[----:B------:R-:W3:Y:S04]  /*445a0*/  LDL.LU R149, [R1+0x778] ;  /* 0x0007780001957983 */ /* 0x000ee80000300800 */
[----:B------:R-:W3:Y:S01]  /*445b0*/  LDL.LU R147, [R1+0x578] ;  /* 0x0005780001937983 */ /* 0x000ee20000300800 */
[----:B------:R-:W-:Y:S01]  /*445c0*/  VIADD R0, R23, 0xbc ;  /* 0x000000bc17007836 */ /* 0x000fe20000000000 */
[----:B------:R-:W-:Y:S01]  /*445d0*/  ISETP.LT.AND P1, PT, R156, UR4, !P6 ;  /* 0x000000049c007c0c */ /* 0x000fe2000f721270 */
[----:B--2---:R-:W-:Y:S01]  /*445e0*/  IMAD.WIDE R14, R148, 0x4, R2 ;  /* 0x00000004940e7825 */ /* 0x004fe200078e0202 */
[----:B------:R-:W2:Y:S02]  /*445f0*/  LDL.LU R144, [R1+0x12e8] ;  /* 0x0012e80001907983 */ /* 0x000ea40000300800 */
        /* <DEDUP_REMOVED lines=19> */
[----:B---3--:R-:W3:Y:S01]  /*44730*/  LDL.LU R150, [R1+0xb6c] ;  /* 0x000b6c0001967983 */ /* 0x008ee20000300800 */
[----:B------:R-:W-:-:S03]  /*44740*/  IMAD.WIDE R14, R146, 0x4, R4 ;  /* 0x00000004920e7825 */ /* 0x000fc600078e0204 */
[----:B------:R1:W-:Y:S02]  /*44750*/  @P2 STG.E desc[UR34][R10.64], R159 ;  /* 0x0000009f0a002986 */ /* 0x0003e4000c101922 */
[----:B-1----:R-:W-:Y:S02]  /*44760*/  IMAD.WIDE R10, R148, 0x4, R8 ;  /* 0x00000004940a7825 */ /* 0x002fe400078e0208 */
[----:B------:R-:W3:Y:S04]  /*44770*/  LDL.LU R148, [R1+0x12ec] ;  /* 0x0012ec0001947983 */ /* 0x000ee80000300800 */
[----:B------:R-:W3:Y:S04]  /*44780*/  LDL.LU R159, [R1+0xfec] ;  /* 0x000fec00019f7983 */ /* 0x000ee80000300800 */
[----:B------:R1:W-:Y:S02]  /*44790*/  @P1 STG.E desc[UR34][R12.64], R145 ;  /* 0x000000910c001986 */ /* 0x0003e4000c101922 */
[----:B-1----:R-:W-:-:S02]  /*447a0*/  IMAD.WIDE R12, R146, 0x4, R2 ;  /* 0x00000004920c7825 */ /* 0x002fc400078e0202 */
[----:B------:R-:W3:Y:S04]  /*447b0*/  LDL.LU R145, [R1+0xd6c] ;  /* 0x000d6c0001917983 */ /* 0x000ee80000300800 */
[----:B------:R-:W-:Y:S04]  /*447c0*/  @P4 STG.E desc[UR34][R10.64], R139 ;  /* 0x0000008b0a004986 */ /* 0x000fe8000c101922 */
[----:B------:R-:W-:Y:S04]  /*447d0*/  @P3 STG.E desc[UR34][R12.64], R149 ;  /* 0x000000950c003986 */ /* 0x000fe8000c101922 */
[----:B------:R1:W-:Y:S04]  /*447e0*/  @P6 STG.E desc[UR34][R14.64], R147 ;  /* 0x000000930e006986 */ /* 0x0003e8000c101922 */
[----:B-1----:R-:W3:Y:S04]  /*447f0*/  LDL.LU R147, [R1+0x96c] ;  /* 0x00096c0001937983 */ /* 0x002ee80000300800 */
[----:B------:R-:W3:Y:S04]  /*44800*/  LDL.LU R139, [R1+0x77c] ;  /* 0x00077c00018b7983 */ /* 0x000ee80000300800 */
        /* <DEDUP_REMOVED lines=9> */
[----:B------:R-:W-:-:S04]  /*448a0*/  IMAD.WIDE R12, R146, 0x4, R8 ;  /* 0x00000004920c7825 */ /* 0x000fc800078e0208 */
[----:B--2---:R-:W-:Y:S01]  /*448b0*/  IMAD.WIDE R14, R144, 0x4, R2 ;  /* 0x00000004900e7825 */ /* 0x004fe200078e0202 */
[----:B------:R1:W-:Y:S01]  /*448c0*/  @P1 STG.E desc[UR34][R10.64], R153 ;  /* 0x000000990a001986 */ /* 0x0003e2000c101922 */
[----:B------:R-:W-:Y:S02]  /*448d0*/  ISETP.LT.AND P1, PT, R156, UR4, !P0 ;  /* 0x000000049c007c0c */ /* 0x000fe4000c721270 */
[----:B------:R-:W-:Y:S01]  /*448e0*/  VIADD R0, R23, 0xbf ;  /* 0x000000bf17007836 */ /* 0x000fe20000000000 */
[----:B----4-:R2:W-:Y:S01]  /*448f0*/  @P5 STG.E desc[UR34][R12.64], R151 ;  /* 0x000000970c005986 */ /* 0x0105e2000c101922 */
[----:B------:R-:W-:-:S03]  /*44900*/  ISETP.LT.AND P0, PT, R155, UR4, !P0 ;  /* 0x000000049b007c0c */ /* 0x000fc6000c701270 */
[----:B------:R-:W4:Y:S01]  /*44910*/  LDL.LU R146, [R1+0x12f0] ;  /* 0x0012f00001927983 */ /* 0x000f220000300800 */
[----:B------:R-:W-:-:S03]  /*44920*/  ISETP.GE.AND P2, PT, R0, UR5, PT ;  /* 0x0000000500007c0c */ /* 0x000fc6000bf46270 */
[----:B---3--:R3:W-:Y:S01]  /*44930*/  @P4 STG.E desc[UR34][R14.64], R150 ;  /* 0x000000960e004986 */ /* 0x0087e2000c101922 */
[----:B-1----:R-:W-:Y:S01]  /*44940*/  IMAD.WIDE R10, R144, 0x4, R4 ;  /* 0x00000004900a7825 */ /* 0x002fe200078e0204 */
[----:B------:R-:W-:Y:S01]  /*44950*/  ISETP.LT.AND P4, PT, R152, UR4, !P2 ;  /* 0x0000000498007c0c */ /* 0x000fe2000d781270 */
[----:B------:R-:W-:Y:S01]  /*44960*/  ULDC UR5, c[0x0][0x22c] ;  /* 0x00008b0000057ab9 */ /* 0x000fe20000000800 */
[----:B------:R-:W-:Y:S01]  /*44970*/  ISETP.LT.AND P5, PT, R154, UR4, !P2 ;  /* 0x000000049a007c0c */ /* 0x000fe2000d7a1270 */
[----:B--2---:R-:W-:Y:S01]  /*44980*/  IMAD.WIDE R12, R144, 0x4, R6 ;  /* 0x00000004900c7825 */ /* 0x004fe200078e0206 */
[----:B---3--:R-:W2:Y:S04]  /*44990*/  LDL.LU R150, [R1+0x37c] ;  /* 0x00037c0001967983 */ /* 0x008ea80000300800 */
[----:B------:R-:W3:Y:S04]  /*449a0*/  LDL.LU R153, [R1+0x17c] ;  /* 0x00017c0001997983 */ /* 0x000ee80000300800 */
[----:B------:R-:W3:Y:S04]  /*449b0*/  LDL.LU R151, [R1+0xb70] ;  /* 0x000b700001977983 */ /* 0x000ee80000300800 */
[----:B------:R1:W-:Y:S01]  /*449c0*/  @P6 STG.E desc[UR34][R10.64], R159 ;  /* 0x0000009f0a006986 */ /* 0x0003e2000c101922 */
[----:B------:R-:W-:-:S04]  /*449d0*/  IMAD.WIDE R14, R148, 0x4, R4 ;  /* 0x00000004940e7825 */ /* 0x000fc800078e0204 */
[----:B-1----:R-:W-:Y:S01]  /*449e0*/  IMAD.WIDE R10, R144, 0x4, R8 ;  /* 0x00000004900a7825 */ /* 0x002fe200078e0208 */
[----:B------:R-:W3:Y:S04]  /*449f0*/  LDL.LU R159, [R1+0xff0] ;  /* 0x000ff000019f7983 */ /* 0x000ee80000300800 */
[----:B------:R1:W-:Y:S02]  /*44a00*/  @P1 STG.E desc[UR34][R12.64], R145 ;  /* 0x000000910c001986 */ /* 0x0003e4000c101922 */
[----:B-1----:R-:W-:Y:S02]  /*44a10*/  IMAD.WIDE R12, R148, 0x4, R2 ;  /* 0x00000004940c7825 */ /* 0x002fe400078e0202 */
[----:B------:R1:W-:Y:S04]  /*44a20*/  @P0 STG.E desc[UR34][R10.64], R147 ;  /* 0x000000930a000986 */ /* 0x0003e8000c101922 */
[----:B------:R-:W-:Y:S04]  /*44a30*/  @P4 STG.E desc[UR34][R12.64], R139 ;  /* 0x0000008b0c004986 */ /* 0x000fe8000c101922 */
[----:B-1----:R-:W3:Y:S04]  /*44a40*/  LDL.LU R147, [R1+0x12f4] ;  /* 0x0012f40001937983 */ /* 0x002ee80000300800 */
[----:B------:R-:W3:Y:S04]  /*44a50*/  LDL.LU R144, [R1+0xd70] ;  /* 0x000d700001907983 */ /* 0x000ee80000300800 */
[----:B------:R1:W-:Y:S04]  /*44a60*/  @P5 STG.E desc[UR34][R14.64], R149 ;  /* 0x000000950e005986 */ /* 0x0003e8000c101922 */
[----:B------:R-:W3:Y:S04]  /*44a70*/  LDL.LU R145, [R1+0x970] ;  /* 0x0009700001917983 */ /* 0x000ee80000300800 */
[----:B-1----:R-:W3:Y:S01]  /*44a80*/  LDL.LU R149, [R1+0x780] ;  /* 0x0007800001957983 */ /* 0x002ee20000300800 */
        /* <DEDUP_REMOVED lines=10> */
[----:B------:R-:W3:Y:S02]  /*44b30*/  LDL.LU R148, [R1+0x380] ;  /* 0x0003800001947983 */ /* 0x000ee40000300800 */
[----:B----4-:R-:W-:-:S02]  /*44b40*/  IMAD.WIDE R14, R146, 0x4, R2 ;  /* 0x00000004920e7825 */ /* 0x010fc400078e0202 */
[----:B--2---:R1:W-:Y:S01]  /*44b50*/  @P1 STG.E desc[UR34][R10.64], R150 ;  /* 0x000000960a001986 */ /* 0x0043e2000c101922 */
[----:B------:R-:W-:Y:S02]  /*44b60*/  ISETP.LT.AND P1, PT, R156, UR4, !P3 ;  /* 0x000000049c007c0c */ /* 0x000fe4000df21270 */
[----:B------:R-:W-:Y:S01]  /*44b70*/  ISETP.GE.AND P6, PT, R0, UR5, PT ;  /* 0x0000000500007c0c */ /* 0x000fe2000bfc6270 */
[----:B---3--:R2:W-:Y:S01]  /*44b80*/  @P2 STG.E desc[UR34][R12.64], R153 ;  /* 0x000000990c002986 */ /* 0x0085e2000c101922 */
[----:B------:R-:W-:-:S03]  /*44b90*/  ISETP.LT.AND P3, PT, R155, UR4, !P3 ;  /* 0x000000049b007c0c */ /* 0x000fc6000df61270 */
[----:B-1----:R-:W3:Y:S01]  /*44ba0*/  LDL.LU R150, [R1+0x12f8] ;  /* 0x0012f80001967983 */ /* 0x002ee20000300800 */
[----:B------:R-:W-:Y:S01]  /*44bb0*/  IMAD.WIDE R10, R146, 0x4, R4 ;  /* 0x00000004920a7825 */ /* 0x000fe200078e0204 */
[----:B------:R-:W-:Y:S02]  /*44bc0*/  ULDC UR5, c[0x0][0x22c] ;  /* 0x00008b0000057ab9 */ /* 0x000fe40000000800 */
[----:B------:R-:W4:Y:S01]  /*44bd0*/  LDL.LU R139, [R1+0x180] ;  /* 0x00018000018b7983 */ /* 0x000f220000300800 */
[----:B------:R-:W-:-:S03]  /*44be0*/  ISETP.LT.AND P2, PT, R152, UR4, !P6 ;  /* 0x0000000498007c0c */ /* 0x000fc6000f741270 */
[----:B------:R1:W-:Y:S01]  /*44bf0*/  @P0 STG.E desc[UR34][R14.64], R151 ;  /* 0x000000970e000986 */ /* 0x0003e2000c101922 */
[----:B--2---:R-:W-:-:S03]  /*44c00*/  IMAD.WIDE R12, R146, 0x4, R6 ;  /* 0x00000004920c7825 */ /* 0x004fc600078e0206 */
[----:B------:R-:W2:Y:S04]  /*44c10*/  LDL.LU R153, [R1+0x60] ;  /* 0x0000600001997983 */ /* 0x000ea80000300800 */
[----:B-1----:R-:W2:Y:S04]  /*44c20*/  LDL.LU R151, [R1+0xb74] ;  /* 0x000b740001977983 */ /* 0x002ea80000300800 */
[----:B------:R1:W-:Y:S02]  /*44c30*/  @P5 STG.E desc[UR34][R10.64], R159 ;  /* 0x0000009f0a005986 */ /* 0x0003e4000c101922 */
[----:B-1----:R-:W-:-:S02]  /*44c40*/  IMAD.WIDE R10, R146, 0x4, R8 ;  /* 0x00000004920a7825 */ /* 0x002fc400078e0208 */
[----:B------:R-:W2:Y:S04]  /*44c50*/  LDL.LU R146, [R1+0x12fc] ;  /* 0x0012fc0001927983 */ /* 0x000ea80000300800 */
[----:B------:R-:W2:Y:S04]  /*44c60*/  LDL.LU R159, [R1+0xff4] ;  /* 0x000ff400019f7983 */ /* 0x000ea80000300800 */
[----:B------:R1:W-:Y:S01]  /*44c70*/  @P1 STG.E desc[UR34][R12.64], R144 ;  /* 0x000000900c001986 */ /* 0x0003e2000c101922 */
[----:B------:R-:W-:-:S03]  /*44c80*/  IMAD.WIDE R14, R147, 0x4, R4 ;  /* 0x00000004930e7825 */ /* 0x000fc600078e0204 */
[----:B------:R1:W-:Y:S02]  /*44c90*/  @P3 STG.E desc[UR34][R10.64], R145 ;  /* 0x000000910a003986 */ /* 0x0003e4000c101922 */
[C---:B-1----:R-:W-:Y:S02]  /*44ca0*/  IMAD.WIDE R12, R147.reuse, 0x4, R2 ;  /* 0x00000004930c7825 */ /* 0x042fe400078e0202 */
[----:B------:R-:W2:Y:S04]  /*44cb0*/  LDL.LU R144, [R1+0xd74] ;  /* 0x000d740001907983 */ /* 0x000ea80000300800 */
[----:B------:R1:W-:Y:S01]  /*44cc0*/  @P2 STG.E desc[UR34][R12.64], R149 ;  /* 0x000000950c002986 */ /* 0x0003e2000c101922 */
[----:B------:R-:W-:-:S03]  /*44cd0*/  IMAD.WIDE R10, R147, 0x4, R6 ;  /* 0x00000004930a7825 */ /* 0x000fc600078e0206 */
[----:B------:R-:W2:Y:S01]  /*44ce0*/  LDL.LU R145, [R1+0x974] ;  /* 0x0009740001917983 */ /* 0x000ea20000300800 */
[----:B-1----:R-:W-:-:S03]  /*44cf0*/  IMAD.WIDE R12, R147, 0x4, R8 ;  /* 0x00000004930c7825 */ /* 0x002fc600078e0208 */
[----:B------:R-:W2:Y:S04]  /*44d00*/  LDL.LU R149, [R1+0x784] ;  /* 0x0007840001957983 */ /* 0x000ea80000300800 */
[----:B------:R-:W2:Y:S01]  /*44d10*/  LDL.LU R147, [R1+0x384] ;  /* 0x0003840001937983 */ /* 0x000ea20000300800 */
[----:B------:R-:W-:Y:S01]  /*44d20*/  VIADD R0, R23, 0xc2 ;  /* 0x000000c217007836 */ /* 0x000fe20000000000 */
[----:B------:R-:W-:Y:S02]  /*44d30*/  ISETP.LT.AND P0, PT, R154, UR4, !P6 ;  /* 0x000000049a007c0c */ /* 0x000fe4000f701270 */
[----:B------:R-:W-:Y:S02]  /*44d40*/  ISETP.LT.AND P1, PT, R156, UR4, !P6 ;  /* 0x000000049c007c0c */ /* 0x000fe4000f721270 */
[----:B------:R-:W-:-:S02]  /*44d50*/  ISETP.GE.AND P4, PT, R0, UR5, PT ;  /* 0x0000000500007c0c */ /* 0x000fc4000bf86270 */
[----:B------:R-:W-:Y:S01]  /*44d60*/  ISETP.LT.AND P6, PT, R155, UR4, !P6 ;  /* 0x000000049b007c0c */ /* 0x000fe2000f7c1270 */
[----:B------:R-:W-:Y:S01]  /*44d70*/  VIADD R0, R23, 0xc3 ;  /* 0x000000c317007836 */ /* 0x000fe20000000000 */
[----:B------:R-:W-:Y:S01]  /*44d80*/  ISETP.LT.AND P3, PT, R152, UR4, !P4 ;  /* 0x0000000498007c0c */ /* 0x000fe2000e761270 */
[----:B------:R-:W-:Y:S01]  /*44d90*/  ULDC UR5, c[0x0][0x22c] ;  /* 0x00008b0000057ab9 */ /* 0x000fe20000000800 */
[----:B------:R-:W-:-:S03]  /*44da0*/  ISETP.LT.AND P2, PT, R154, UR4, !P4 ;  /* 0x000000049a007c0c */ /* 0x000fc6000e741270 */
[----:B------:R3:W-:Y:S01]  /*44db0*/  @P0 STG.E desc[UR34][R14.64], R148 ;  /* 0x000000940e000986 */ /* 0x0007e2000c101922 */
[----:B------:R-:W-:-:S03]  /*44dc0*/  ISETP.GE.AND P5, PT, R0, UR5, PT ;  /* 0x0000000500007c0c */ /* 0x000fc6000bfa6270 */
[----:B----4-:R1:W-:Y:S01]  /*44dd0*/  @P1 STG.E desc[UR34][R10.64], R139 ;  /* 0x0000008b0a001986 */ /* 0x0103e2000c101922 */
[----:B------:R-:W-:Y:S01]  /*44de0*/  ISETP.LT.AND P1, PT, R156, UR4, !P4 ;  /* 0x000000049c007c0c */ /* 0x000fe2000e721270 */
[C---:B---3--:R-:W-:Y:S02]  /*44df0*/  IMAD.WIDE R14, R150.reuse, 0x4, R2 ;  /* 0x00000004960e7825 */ /* 0x048fe400078e0202 */
[----:B--2---:R2:W-:Y:S01]  /*44e00*/  @P6 STG.E desc[UR34][R12.64], R153 ;  /* 0x000000990c006986 */ /* 0x0045e2000c101922 */
[----:B------:R-:W-:Y:S01]  /*44e10*/  ISETP.LT.AND P4, PT, R155, UR4, !P4 ;  /* 0x000000049b007c0c */ /* 0x000fe2000e781270 */
[----:B------:R-:W-:Y:S02]  /*44e20*/  ULDC UR5, c[0x0][0x22c] ;  /* 0x00008b0000057ab9 */ /* 0x000fe40000000800 */
[----:B------:R-:W3:Y:S01]  /*44e30*/  LDL.LU R148, [R1+0x1300] ;  /* 0x0013000001947983 */ /* 0x000ee20000300800 */
[----:B-1----:R-:W-:Y:S01]  /*44e40*/  IMAD.WIDE R10, R150, 0x4, R4 ;  /* 0x00000004960a7825 */ /* 0x002fe200078e0204 */
[----:B------:R-:W-:-:S02]  /*44e50*/  ISETP.LT.AND P6, PT, R154, UR4, !P5 ;  /* 0x000000049a007c0c */ /* 0x000fc4000efc1270 */
[----:B------:R1:W-:Y:S01]  /*44e60*/  @P3 STG.E desc[UR34][R14.64], R151 ;  /* 0x000000970e003986 */ /* 0x0003e2000c101922 */
[----:B------:R-:W-:-:S03]  /*44e70*/  ISETP.LT.AND P3, PT, R152, UR4, !P5 ;  /* 0x0000000498007c0c */ /* 0x000fc6000ef61270 */
[----:B------:R-:W4:Y:S01]  /*44e80*/  LDL.LU R139, [R1+0x184] ;  /* 0x00018400018b7983 */ /* 0x000f220000300800 */
[----:B--2---:R-:W-:-:S03]  /*44e90*/  IMAD.WIDE R12, R150, 0x4, R6 ;  /* 0x00000004960c7825 */ /* 0x004fc600078e0206 */
[----:B------:R-:W2:Y:S04]  /*44ea0*/  LDL.LU R153, [R1+0x64] ;  /* 0x0000640001997983 */ /* 0x000ea80000300800 */
[----:B-1----:R-:W2:Y:S01]  /*44eb0*/  LDL.LU R151, [R1+0xb78] ;  /* 0x000b780001977983 */ /* 0x002ea20000300800 */
[----:B------:R-:W-:-:S03]  /*44ec0*/  IMAD.WIDE R14, R146, 0x4, R4 ;  /* 0x00000004920e7825 */ /* 0x000fc600078e0204 */
[----:B------:R1:W-:Y:S02]  /*44ed0*/  @P2 STG.E desc[UR34][R10.64], R159 ;  /* 0x0000009f0a002986 */ /* 0x0003e4000c101922 */
[----:B-1----:R-:W-:Y:S02]  /*44ee0*/  IMAD.WIDE R10, R150, 0x4, R8 ;  /* 0x00000004960a7825 */ /* 0x002fe400078e0208 */
[----:B------:R-:W2:Y:S04]  /*44ef0*/  LDL.LU R150, [R1+0x1304] ;  /* 0x0013040001967983 */ /* 0x000ea80000300800 */
[----:B------:R-:W2:Y:S04]  /*44f00*/  LDL.LU R159, [R1+0xff8] ;  /* 0x000ff800019f7983 */ /* 0x000ea80000300800 */
[----:B------:R1:W-:Y:S04]  /*44f10*/  @P1 STG.E desc[UR34][R12.64], R144 ;  /* 0x000000900c001986 */ /* 0x0003e8000c101922 */
[----:B------:R-:W-:Y:S01]  /*44f20*/  @P4 STG.E desc[UR34][R10.64], R145 ;  /* 0x000000910a004986 */ /* 0x000fe2000c101922 */
[----:B-1----:R-:W-:-:S03]  /*44f30*/  IMAD.WIDE R12, R146, 0x4, R2 ;  /* 0x00000004920c7825 */ /* 0x002fc600078e0202 */
[----:B------:R-:W2:Y:S04]  /*44f40*/  LDL.LU R144, [R1+0xd78] ;  /* 0x000d780001907983 */ /* 0x000ea80000300800 */
[----:B------:R-:W-:Y:S04]  /*44f50*/  @P3 STG.E desc[UR34][R12.64], R149 ;  /* 0x000000950c003986 */ /* 0x000fe8000c101922 */
[----:B------:R1:W-:Y:S04]  /*44f60*/  @P6 STG.E desc[UR34][R14.64], R147 ;  /* 0x000000930e006986 */ /* 0x0003e8000c101922 */
[----:B-1----:R-:W2:Y:S01]  /*44f70*/  LDL.LU R147, [R1+0x978] ;  /* 0x0009780001937983 */ /* 0x002ea20000300800 */
[----:B------:R-:W-:Y:S01]  /*44f80*/  VIADD R0, R23, 0xc4 ;  /* 0x000000c417007836 */ /* 0x000fe20000000000 */
[----:B------:R-:W-:Y:S01]  /*44f90*/  ISETP.LT.AND P1, PT, R156, UR4, !P5 ;  /* 0x000000049c007c0c */ /* 0x000fe2000ef21270 */
[----:B------:R-:W-:Y:S01]  /*44fa0*/  IMAD.WIDE R10, R146, 0x4, R6 ;  /* 0x00000004920a7825 */ /* 0x000fe200078e0206 */
[----:B------:R-:W2:Y:S02]  /*44fb0*/  LDL.LU R145, [R1+0x788] ;  /* 0x0007880001917983 */ /* 0x000ea40000300800 */
[----:B------:R-:W-:Y:S01]  /*44fc0*/  ISETP.GE.AND P0, PT, R0, UR5, PT ;  /* 0x0000000500007c0c */ /* 0x000fe2000bf06270 */
[----:B------:R-:W-:Y:S01]  /*44fd0*/  IMAD.WIDE R12, R146, 0x4, R8 ;  /* 0x00000004920c7825 */ /* 0x000fe200078e0208 */
[----:B------:R-:W-:Y:S01]  /*44fe0*/  ISETP.LT.AND P5, PT, R155, UR4, !P5 ;  /* 0x000000049b007c0c */ /* 0x000fe2000efa1270 */
[----:B------:R-:W2:Y:S01]  /*44ff0*/  LDL.LU R146, [R1+0x388] ;  /* 0x0003880001927983 */ /* 0x000ea20000300800 */
[----:B------:R-:W-:Y:S01]  /*45000*/  ISETP.LT.AND P4, PT, R152, UR4, !P0 ;  /* 0x0000000498007c0c */ /* 0x000fe2000c781270 */
[----:B---3--:R-:W-:Y:S01]  /*45010*/  IMAD.WIDE R14, R148, 0x4, R2 ;  /* 0x00000004940e7825 */ /* 0x008fe200078e0202 */
[----:B------:R-:W-:Y:S01]  /*45020*/  ISETP.LT.AND P6, PT, R154, UR4, !P0 ;  /* 0x000000049a007c0c */ /* 0x000fe2000c7c1270 */
[----:B------:R-:W3:Y:S01]  /*45030*/  LDL.LU R149, [R1+0x1308] ;  /* 0x0013080001957983 */ /* 0x000ee20000300800 */
[----:B------:R-:W-:-:S03]  /*45040*/  ULDC UR5, c[0x0][0x22c] ;  /* 0x00008b0000057ab9 */ /* 0x000fc60000000800 */
[----:B----4-:R1:W-:Y:S01]  /*45050*/  @P1 STG.E desc[UR34][R10.64], R139 ;  /* 0x0000008b0a001986 */ /* 0x0103e2000c101922 */
[----:B------:R-:W-:Y:S02]  /*45060*/  ISETP.LT.AND P1, PT, R156, UR4, !P0 ;  /* 0x000000049c007c0c */ /* 0x000fe4000c721270 */
[----:B------:R-:W-:Y:S01]  /*45070*/  ISETP.LT.AND P0, PT, R155, UR4, !P0 ;  /* 0x000000049b007c0c */ /* 0x000fe2000c701270 */
[----:B--2---:R2:W-:Y:S04]  /*45080*/  @P5 STG.E desc[UR34][R12.64], R153 ;  /* 0x000000990c005986 */ /* 0x0045e8000c101922 */
[----:B-1----:R-:W4:Y:S01]  /*45090*/  LDL.LU R139, [R1+0x188] ;  /* 0x00018800018b7983 */ /* 0x002f220000300800 */
[----:B------:R-:W-:-:S03]  /*450a0*/  IMAD.WIDE R10, R148, 0x4, R4 ;  /* 0x00000004940a7825 */ /* 0x000fc600078e0204 */
        /* <DEDUP_REMOVED lines=8> */
[----:B------:R-:W-:Y:S04]  /*45130*/  @P1 STG.E desc[UR34][R12.64], R144 ;  /* 0x000000900c001986 */ /* 0x000fe8000c101922 */
[----:B------:R1:W-:Y:S04]  /*45140*/  @P0 STG.E desc[UR34][R10.64], R147 ;  /* 0x000000930a000986 */ /* 0x0003e8000c101922 */
[----:B-1----:R-:W2:Y:S01]  /*45150*/  LDL.LU R147, [R1+0xd7c] ;  /* 0x000d7c0001937983 */ /* 0x002ea20000300800 */
[----:B------:R-:W-:-:S05]  /*45160*/  VIADD R0, R23, 0xc5 ;  /* 0x000000c517007836 */ /* 0x000fca0000000000 */
[----:B------:R-:W-:Y:S01]  /*45170*/  ISETP.GE.AND P2, PT, R0, UR5, PT ;  /* 0x0000000500007c0c */ /* 0x000fe2000bf46270 */
[----:B------:R-:W-:Y:S01]  /*45180*/  IMAD.WIDE R12, R150, 0x4, R2 ;  /* 0x00000004960c7825 */ /* 0x000fe200078e0202 */
[----:B------:R-:W-:Y:S02]  /*45190*/  ULDC UR5, c[0x0][0x22c] ;  /* 0x00008b0000057ab9 */ /* 0x000fe40000000800 */
[----:B------:R-:W-:Y:S02]  /*451a0*/  ISETP.LT.AND P4, PT, R152, UR4, !P2 ;  /* 0x0000000498007c0c */ /* 0x000fe4000d781270 */
[----:B------:R-:W-:Y:S01]  /*451b0*/  ISETP.LT.AND P5, PT, R154, UR4, !P2 ;  /* 0x000000049a007c0c */ /* 0x000fe2000d7a1270 */
[----:B------:R-:W-:Y:S01]  /*451c0*/  IMAD.WIDE R14, R150, 0x4, R4 ;  /* 0x00000004960e7825 */ /* 0x000fe200078e0204 */
[----:B------:R-:W-:-:S03]  /*451d0*/  ISETP.LT.AND P1, PT, R156, UR4, !P2 ;  /* 0x000000049c007c0c */ /* 0x000fc6000d721270 */
[----:B------:R-:W-:Y:S01]  /*451e0*/  VIADD R0, R23, 0xc6 ;  /* 0x000000c617007836 */ /* 0x000fe20000000000 */
[----:B------:R-:W-:-:S05]  /*451f0*/  ISETP.LT.AND P2, PT, R155, UR4, !P2 ;  /* 0x000000049b007c0c */ /* 0x000fca000d741270 */
[----:B------:R-:W-:Y:S04]  /*45200*/  @P4 STG.E desc[UR34][R12.64], R145 ;  /* 0x000000910c004986 */ /* 0x000fe8000c101922 */
[----:B------:R1:W-:Y:S01]  /*45210*/  @P5 STG.E desc[UR34][R14.64], R146 ;  /* 0x000000920e005986 */ /* 0x0003e2000c101922 */
[----:B------:R-:W-:Y:S01]  /*45220*/  ISETP.GE.AND P3, PT, R0, UR5, PT ;  /* 0x0000000500007c0c */ /* 0x000fe2000bf66270 */
[----:B------:R-:W-:Y:S01]  /*45230*/  IMAD.WIDE R10, R150, 0x4, R6 ;  /* 0x00000004960a7825 */ /* 0x000fe200078e0206 */
[----:B------:R-:W-:Y:S02]  /*45240*/  ULDC UR5, c[0x0][0x22c] ;  /* 0x00008b0000057ab9 */ /* 0x000fe40000000800 */
[----:B------:R-:W-:Y:S01]  /*45250*/  ISETP.LT.AND P0, PT, R152, UR4, !P3 ;  /* 0x0000000498007c0c */ /* 0x000fe2000df01270 */
[----:B-1----:R-:W2:Y:S01]  /*45260*/  LDL.LU R146, [R1+0x97c] ;  /* 0x00097c0001927983 */ /* 0x002ea20000300800 */
[----:B------:R-:W-:Y:S01]  /*45270*/  ISETP.LT.AND P5, PT, R154, UR4, !P3 ;  /* 0x000000049a007c0c */ /* 0x000fe2000dfa1270 */
[----:B------:R-:W-:-:S02]  /*45280*/  IMAD.WIDE R12, R150, 0x4, R8 ;  /* 0x00000004960c7825 */ /* 0x000fc400078e0208 */
[----:B------:R-:W2:Y:S04]  /*45290*/  LDL.LU R144, [R1+0x78c] ;  /* 0x00078c0001907983 */ /* 0x000ea80000300800 */
[----:B------:R-:W2:Y:S04]  /*452a0*/  LDL.LU R145, [R1+0x38c] ;  /* 0x00038c0001917983 */ /* 0x000ea80000300800 */
[----:B------:R-:W2:Y:S04]  /*452b0*/  LDL.LU R150, [R1+0x1318] ;  /* 0x0013180001967983 */ /* 0x000ea80000300800 */
[----:B----4-:R1:W-:Y:S01]  /*452c0*/  @P1 STG.E desc[UR34][R10.64], R139 ;  /* 0x0000008b0a001986 */ /* 0x0103e2000c101922 */
[----:B------:R-:W-:Y:S01]  /*452d0*/  ISETP.LT.AND P1, PT, R156, UR4, !P3 ;  /* 0x000000049c007c0c */ /* 0x000fe2000df21270 */
[----:B---3--:R-:W-:-:S02]  /*452e0*/  IMAD.WIDE R14, R149, 0x4, R2 ;  /* 0x00000004950e7825 */ /* 0x008fc400078e0202 */
[----:B--2---:R2:W-:Y:S04]  /*452f0*/  @P2 STG.E desc[UR34][R12.64], R153 ;  /* 0x000000990c002986 */ /* 0x0045e8000c101922 */
[----:B-1----:R-:W3:Y:S01]  /*45300*/  LDL.LU R139, [R1+0x18c] ;  /* 0x00018c00018b7983 */ /* 0x002ee20000300800 */
[----:B------:R-:W-:-:S03]  /*45310*/  IMAD.WIDE R10, R149, 0x4, R4 ;  /* 0x00000004950a7825 */ /* 0x000fc600078e0204 */
[----:B--2---:R-:W2:Y:S01]  /*45320*/  LDL.LU R153, [R1+0x6c] ;  /* 0x00006c0001997983 */ /* 0x004ea20000300800 */
[----:B------:R-:W-:-:S03]  /*45330*/  IMAD.WIDE R12, R149, 0x4, R6 ;  /* 0x00000004950c7825 */ /* 0x000fc600078e0206 */
[----:B------:R1:W-:Y:S04]  /*45340*/  @P0 STG.E desc[UR34][R14.64], R151 ;  /* 0x000000970e000986 */ /* 0x0003e8000c101922 */
[----:B-1----:R-:W4:Y:S04]  /*45350*/  LDL.LU R151, [R1+0x30] ;  /* 0x0000300001977983 */ /* 0x002f280000300800 */
[----:B------:R1:W-:Y:S02]  /*45360*/  @P5 STG.E desc[UR34][R10.64], R159 ;  /* 0x0000009f0a005986 */ /* 0x0003e4000c101922 */
[----:B-1----:R-:W-:-:S02]  /*45370*/  IMAD.WIDE R10, R149, 0x4, R8 ;  /* 0x00000004950a7825 */ /* 0x002fc400078e0208 */
[----:B------:R-:W4:Y:S04]  /*45380*/  LDL.LU R149, [R1+0x10] ;  /* 0x0000100001957983 */ /* 0x000f280000300800 */
[----:B------:R1:W-:Y:S04]  /*45390*/  @P1 STG.E desc[UR34][R12.64], R147 ;  /* 0x000000930c001986 */ /* 0x0003e8000c101922 */
[----:B-1----:R-:W4:Y:S01]  /*453a0*/  LDL.LU R147, [R1] ;  /* 0x0000000001937983 */ /* 0x002f220000300800 */
[----:B------:R-:W-:Y:S01]  /*453b0*/  VIADD R0, R23, 0xc7 ;  /* 0x000000c717007836 */ /* 0x000fe20000000000 */
[----:B------:R-:W-:-:S04]  /*453c0*/  ISETP.LT.AND P3, PT, R155, UR4, !P3 ;  /* 0x000000049b007c0c */ /* 0x000fc8000df61270 */
[----:B------:R-:W-:Y:S01]  /*453d0*/  ISETP.GE.AND P6, PT, R0, UR5, PT ;  /* 0x0000000500007c0c */ /* 0x000fe2000bfc6270 */
[----:B------:R-:W-:Y:S01]  /*453e0*/  VIADD R0, R23, 0xc8 ;  /* 0x000000c817007836 */ /* 0x000fe20000000000 */
[----:B------:R-:W-:Y:S02]  /*453f0*/  ULDC UR5, c[0x0][0x22c] ;  /* 0x00008b0000057ab9 */ /* 0x000fe40000000800 */
[----:B------:R-:W-:Y:S02]  /*45400*/  ISETP.LT.AND P2, PT, R152, UR4, !P6 ;  /* 0x0000000498007c0c */ /* 0x000fe4000f741270 */
[----:B------:R-:W-:Y:S02]  /*45410*/  ISETP.LT.AND P0, PT, R154, UR4, !P6 ;  /* 0x000000049a007c0c */ /* 0x000fe4000f701270 */
[----:B------:R-:W-:Y:S01]  /*45420*/  ISETP.LT.AND P1, PT, R156, UR4, !P6 ;  /* 0x000000049c007c0c */ /* 0x000fe2000f721270 */
[----:B------:R-:W-:Y:S01]  /*45430*/  IMAD.WIDE R12, R148, 0x4, R2 ;  /* 0x00000004940c7825 */ /* 0x000fe200078e0202 */
[----:B------:R-:W-:-:S02]  /*45440*/  ISETP.LT.AND P6, PT, R155, UR4, !P6 ;  /* 0x000000049b007c0c */ /* 0x000fc4000f7c1270 */
[----:B------:R-:W-:Y:S01]  /*45450*/  ISETP.GE.AND P4, PT, R0, UR5, PT ;  /* 0x0000000500007c0c */ /* 0x000fe2000bf86270 */
[----:B------:R-:W-:Y:S01]  /*45460*/  IMAD.WIDE R14, R148, 0x4, R4 ;  /* 0x00000004940e7825 */ /* 0x000fe200078e0204 */
[----:B------:R-:W-:Y:S01]  /*45470*/  ULDC UR5, c[0x0][0x22c] ;  /* 0x00008b0000057ab9 */ /* 0x000fe20000000800 */
[----:B------:R1:W-:Y:S01]  /*45480*/  @P3 STG.E desc[UR34][R10.64], R146 ;  /* 0x000000920a003986 */ /* 0x0003e2000c101922 */
[----:B------:R-:W-:-:S03]  /*45490*/  ISETP.LT.AND P3, PT, R152, UR4, !P4 ;  /* 0x0000000498007c0c */ /* 0x000fc6000e761270 */
[----:B------:R1:W-:Y:S04]  /*454a0*/  @P2 STG.E desc[UR34][R12.64], R144 ;  /* 0x000000900c002986 */ /* 0x0003e8000c101922 */
[----:B-1----:R-:W4:Y:S01]  /*454b0*/  LDL.LU R146, [R1+0x131c] ;  /* 0x00131c0001927983 */ /* 0x002f220000300800 */
[----:B------:R-:W-:Y:S01]  /*454c0*/  IMAD.WIDE R10, R148, 0x4, R6 ;  /* 0x00000004940a7825 */ /* 0x000fe200078e0206 */
[----:B------:R-:W-:Y:S02]  /*454d0*/  ISETP.LT.AND P2, PT, R154, UR4, !P4 ;  /* 0x000000049a007c0c */ /* 0x000fe4000e741270 */
[----:B------:R1:W-:Y:S01]  /*454e0*/  @P0 STG.E desc[UR34][R14.64], R145 ;  /* 0x000000910e000986 */ /* 0x0003e2000c101922 */
[----:B------:R-:W-:-:S03]  /*454f0*/  IMAD.WIDE R12, R148, 0x4, R8 ;  /* 0x00000004940c7825 */ /* 0x000fc600078e0208 */
[----:B------:R-:W4:Y:S04]  /*45500*/  LDL.LU R148, [R1+0x132c] ;  /* 0x00132c0001947983 */ /* 0x000f280000300800 */
[----:B---3--:R3:W-:Y:S01]  /*45510*/  @P1 STG.E desc[UR34][R10.64], R139 ;  /* 0x0000008b0a001986 */ /* 0x0087e2000c101922 */
[----:B------:R-:W-:Y:S01]  /*45520*/  ISETP.LT.AND P1, PT, R156, UR4, !P4 ;  /* 0x000000049c007c0c */ /* 0x000fe2000e721270 */
[C---:B-1----:R-:W-:Y:S02]  /*45530*/  IMAD.WIDE R14, R150.reuse, 0x4, R2 ;  /* 0x00000004960e7825 */ /* 0x042fe400078e0202 */
[----:B--2---:R1:W-:Y:S02]  /*45540*/  @P6 STG.E desc[UR34][R12.64], R153 ;  /* 0x000000990c006986 */ /* 0x0043e4000c101922 */
[----:B---3--:R-:W-:-:S04]  /*45550*/  IMAD.WIDE R10, R150, 0x4, R6 ;  /* 0x00000004960a7825 */ /* 0x008fc800078e0206 */
[C---:B-1----:R-:W-:Y:S01]  /*45560*/  IMAD.WIDE R12, R150.reuse, 0x4, R4 ;  /* 0x00000004960c7825 */ /* 0x042fe200078e0204 */
[----:B----4-:R1:W-:Y:S04]  /*45570*/  @P3 STG.E desc[UR34][R14.64], R151 ;  /* 0x000000970e003986 */ /* 0x0103e8000c101922 */
[----:B-1----:R-:W2:Y:S04]  /*45580*/  LDL.LU R151, [R1+0x34] ;  /* 0x0000340001977983 */ /* 0x002ea80000300800 */
[----:B------:R1:W-:Y:S02]  /*45590*/  @P2 STG.E desc[UR34][R12.64], R149 ;  /* 0x000000950c002986 */ /* 0x0003e4000c101922 */
[----:B-1----:R-:W-:-:S02]  /*455a0*/  IMAD.WIDE R12, R150, 0x4, R8 ;  /* 0x00000004960c7825 */ /* 0x002fc400078e0208 */
[----:B------:R-:W3:Y:S04]  /*455b0*/  LDL.LU R149, [R1+0x14] ;  /* 0x0000140001957983 */ /* 0x000ee80000300800 */
[----:B------:R-:W4:Y:S04]  /*455c0*/  LDL.LU R150, [R1+0x133c] ;  /* 0x00133c0001967983 */ /* 0x000f280000300800 */
[----:B------:R1:W-:Y:S04]  /*455d0*/  @P1 STG.E desc[UR34][R10.64], R147 ;  /* 0x000000930a001986 */ /* 0x0003e8000c101922 */
[----:B-1----:R-:W4:Y:S01]  /*455e0*/  LDL.LU R147, [R1+0x4] ;  /* 0x0000040001937983 */ /* 0x002f220000300800 */
        /* <DEDUP_REMOVED lines=8> */
[----:B------:R-:W-:Y:S01]  /*45670*/  @P4 STG.E desc[UR34][R12.64], R248 ;  /* 0x000000f80c004986 */ /* 0x000fe2000c101922 */
[----:B------:R-:W-:-:S02]  /*45680*/  ISETP.GE.AND P0, PT, R0, UR5, PT ;  /* 0x0000000500007c0c */ /* 0x000fc4000bf06270 */
[----:B------:R-:W-:Y:S01]  /*45690*/  ISETP.LT.AND P5, PT, R155, UR4, !P5 ;  /* 0x000000049b007c0c */ /* 0x000fe2000efa1270 */
[----:B------:R-:W-:-:S04]  /*456a0*/  IMAD.WIDE R10, R146, 0x4, R2 ;  /* 0x00000004920a7825 */ /* 0x000fc800078e0202 */
[----:B------:R-:W-:Y:S01]  /*456b0*/  IMAD.WIDE R14, R146, 0x4, R4 ;  /* 0x00000004920e7825 */ /* 0x000fe200078e0204 */
[----:B------:R1:W-:Y:S01]  /*456c0*/  @P3 STG.E desc[UR34][R10.64], R244 ;  /* 0x000000f40a003986 */ /* 0x0003e2000c101922 */
[----:B------:R-:W-:Y:S01]  /*456d0*/  ISETP.LT.AND P4, PT, R152, UR4, !P0 ;  /* 0x0000000498007c0c */ /* 0x000fe2000c781270 */
[----:B------:R-:W-:Y:S02]  /*456e0*/  ULDC UR5, c[0x0][0x22c] ;  /* 0x00008b0000057ab9 */ /* 0x000fe40000000800 */
[----:B------:R1:W-:Y:S01]  /*456f0*/  @P6 STG.E desc[UR34][R14.64], R240 ;  /* 0x000000f00e006986 */ /* 0x0003e2000c101922 */
[----:B------:R-:W-:Y:S01]  /*45700*/  ISETP.LT.AND P6, PT, R154, UR4, !P0 ;  /* 0x000000049a007c0c */ /* 0x000fe2000c7c1270 */
[----:B-1----:R-:W-:-:S05]  /*45710*/  IMAD.WIDE R10, R146, 0x4, R6 ;  /* 0x00000004920a7825 */ /* 0x002fca00078e0206 */
[----:B------:R1:W-:Y:S01]  /*45720*/  @P1 STG.E desc[UR34][R10.64], R236 ;  /* 0x000000ec0a001986 */ /* 0x0003e2000c101922 */
[----:B------:R-:W-:Y:S01]  /*45730*/  ISETP.LT.AND P1, PT, R156, UR4, !P0 ;  /* 0x000000049c007c0c */ /* 0x000fe2000c721270 */
[----:B------:R-:W-:Y:S02]  /*45740*/  IMAD.WIDE R12, R146, 0x4, R8 ;  /* 0x00000004920c7825 */ /* 0x000fe400078e0208 */
[----:B------:R-:W4:Y:S02]  /*45750*/  LDL.LU R146, [R1+0x1348] ;  /* 0x0013480001927983 */ /* 0x000f240000300800 */
[C---:B------:R-:W-:Y:S02]  /*45760*/  IMAD.WIDE R14, R148.reuse, 0x4, R2 ;  /* 0x00000004940e7825 */ /* 0x040fe400078e0202 */
[----:B------:R2:W-:Y:S02]  /*45770*/  @P5 STG.E desc[UR34][R12.64], R232 ;  /* 0x000000e80c005986 */ /* 0x0005e4000c101922 */
[----:B-1----:R-:W-:-:S04]  /*45780*/  IMAD.WIDE R10, R148, 0x4, R4 ;  /* 0x00000004940a7825 */ /* 0x002fc800078e0204 */
[C---:B--2---:R-:W-:Y:S01]  /*45790*/  IMAD.WIDE R12, R148.reuse, 0x4, R6 ;  /* 0x00000004940c7825 */ /* 0x044fe200078e0206 */
[----:B------:R1:W-:Y:S04]  /*457a0*/  @P4 STG.E desc[UR34][R14.64], R151 ;  /* 0x000000970e004986 */ /* 0x0003e8000c101922 */
[----:B-1----:R-:W2:Y:S04]  /*457b0*/  LDL.LU R151, [R1+0x38] ;  /* 0x0000380001977983 */ /* 0x002ea80000300800 */
[----:B---3--:R1:W-:Y:S02]  /*457c0*/  @P6 STG.E desc[UR34][R10.64], R149 ;  /* 0x000000950a006986 */ /* 0x0083e4000c101922 */
[----:B-1----:R-:W-:-:S02]  /*457d0*/  IMAD.WIDE R10, R148, 0x4, R8 ;  /* 0x00000004940a7825 */ /* 0x002fc400078e0208 */
[----:B------:R-:W3:Y:S04]  /*457e0*/  LDL.LU R149, [R1+0x18] ;  /* 0x0000180001957983 */ /* 0x000ee80000300800 */
[----:B------:R-:W3:Y:S04]  /*457f0*/  LDL.LU R148, [R1+0x134c] ;  /* 0x00134c0001947983 */ /* 0x000ee80000300800 */
[----:B----4-:R1:W-:Y:S04]  /*45800*/  @P1 STG.E desc[UR34][R12.64], R147 ;  /* 0x000000930c001986 */ /* 0x0103e8000c101922 */
        /* <DEDUP_REMOVED lines=10> */
[----:B------:R-:W-:Y:S01]  /*458b0*/  ISETP.LT.AND P2, PT, R155, UR4, !P2 ;  /* 0x000000049b007c0c */ /* 0x000fe2000d741270 */
[----:B------:R1:W-:Y:S01]  /*458c0*/  @P0 STG.E desc[UR34][R10.64], R249 ;  /* 0x000000f90a000986 */ /* 0x0003e2000c101922 */
[----:B------:R-:W-:Y:S01]  /*458d0*/  ISETP.GE.AND P3, PT, R0, UR5, PT ;  /* 0x0000000500007c0c */ /* 0x000fe2000bf66270 */
[----:B------:R-:W-:Y:S01]  /*458e0*/  IMAD.WIDE R14, R150, 0x4, R4 ;  /* 0x00000004960e7825 */ /* 0x000fe200078e0204 */
[----:B------:R-:W-:-:S02]  /*458f0*/  ULDC UR5, c[0x0][0x22c] ;  /* 0x00008b0000057ab9 */ /* 0x000fc40000000800 */
[----:B------:R-:W-:Y:S01]  /*45900*/  ISETP.LT.AND P0, PT, R152, UR4, !P3 ;  /* 0x0000000498007c0c */ /* 0x000fe2000df01270 */
[----:B------:R1:W-:Y:S02]  /*45910*/  @P4 STG.E desc[UR34][R12.64], R245 ;  /* 0x000000f50c004986 */ /* 0x0003e4000c101922 */
[----:B-1----:R-:W-:Y:S02]  /*45920*/  IMAD.WIDE R10, R150, 0x4, R6 ;  /* 0x00000004960a7825 */ /* 0x002fe400078e0206 */
[----:B------:R1:W-:Y:S01]  /*45930*/  @P5 STG.E desc[UR34][R14.64], R241 ;  /* 0x000000f10e005986 */ /* 0x0003e2000c101922 */
[----:B------:R-:W-:-:S03]  /*45940*/  ISETP.LT.AND P5, PT, R154, UR4, !P3 ;  /* 0x000000049a007c0c */ /* 0x000fc6000dfa1270 */
[----:B------:R1:W-:Y:S01]  /*45950*/  @P1 STG.E desc[UR34][R10.64], R237 ;  /* 0x000000ed0a001986 */ /* 0x0003e2000c101922 */
[----:B------:R-:W-:Y:S01]  /*45960*/  IMAD.WIDE R12, R150, 0x4, R8 ;  /* 0x00000004960c7825 */ /* 0x000fe200078e0208 */
[----:B------:R-:W-:Y:S02]  /*45970*/  ISETP.LT.AND P1, PT, R156, UR4, !P3 ;  /* 0x000000049c007c0c */ /* 0x000fe4000df21270 */
[----:B------:R-:W4:Y:S01]  /*45980*/  LDL.LU R150, [R1+0x135c] ;  /* 0x00135c0001967983 */ /* 0x000f220000300800 */
[----:B-1----:R-:W-:-:S03]  /*45990*/  IMAD.WIDE R14, R146, 0x4, R2 ;  /* 0x00000004920e7825 */ /* 0x002fc600078e0202 */
[----:B------:R1:W-:Y:S01]  /*459a0*/  @P2 STG.E desc[UR34][R12.64], R233 ;  /* 0x000000e90c002986 */ /* 0x0003e2000c101922 */
[----:B------:R-:W-:-:S04]  /*459b0*/  IMAD.WIDE R10, R146, 0x4, R6 ;  /* 0x00000004920a7825 */ /* 0x000fc800078e0206 */
[C---:B-1----:R-:W-:Y:S01]  /*459c0*/  IMAD.WIDE R12, R146.reuse, 0x4, R4 ;  /* 0x00000004920c7825 */ /* 0x042fe200078e0204 */
[----:B--2---:R1:W-:Y:S04]  /*459d0*/  @P0 STG.E desc[UR34][R14.64], R151 ;  /* 0x000000970e000986 */ /* 0x0043e8000c101922 */
        /* <DEDUP_REMOVED lines=10> */
[----:B------:R-:W-:Y:S01]  /*45a80*/  IMAD.WIDE R10, R148, 0x4, R2 ;  /* 0x00000004940a7825 */ /* 0x000fe200078e0202 */
[----:B------:R-:W-:Y:S02]  /*45a90*/  ULDC UR5, c[0x0][0x22c] ;  /* 0x00008b0000057ab9 */ /* 0x000fe40000000800 */
[----:B------:R-:W-:Y:S02]  /*45aa0*/  ISETP.LT.AND P2, PT, R152, UR4, !P6 ;  /* 0x0000000498007c0c */ /* 0x000fe4000f741270 */
[----:B------:R-:W-:Y:S02]  /*45ab0*/  ISETP.LT.AND P0, PT, R154, UR4, !P6 ;  /* 0x000000049a007c0c */ /* 0x000fe4000f701270 */
[----:B------:R-:W-:Y:S01]  /*45ac0*/  ISETP.LT.AND P1, PT, R156, UR4, !P6 ;  /* 0x000000049c007c0c */ /* 0x000fe2000f721270 */
[----:B------:R-:W-:Y:S01]  /*45ad0*/  VIADD R0, R23, 0xce ;  /* 0x000000ce17007836 */ /* 0x000fe20000000000 */
[----:B------:R1:W-:Y:S01]  /*45ae0*/  @P3 STG.E desc[UR34][R12.64], R250 ;  /* 0x000000fa0c003986 */ /* 0x0003e2000c101922 */
[----:B------:R-:W-:Y:S01]  /*45af0*/  IMAD.WIDE R14, R148, 0x4, R4 ;  /* 0x00000004940e7825 */ /* 0x000fe200078e0204 */
[----:B------:R-:W-:-:S02]  /*45b00*/  ISETP.LT.AND P6, PT, R155, UR4, !P6 ;  /* 0x000000049b007c0c */ /* 0x000fc4000f7c1270 */
[----:B------:R-:W-:-:S03]  /*45b10*/  ISETP.GE.AND P4, PT, R0, UR5, PT ;  /* 0x0000000500007c0c */ /* 0x000fc6000bf86270 */
[----:B------:R1:W-:Y:S01]  /*45b20*/  @P2 STG.E desc[UR34][R10.64], R246 ;  /* 0x000000f60a002986 */ /* 0x0003e2000c101922 */
[----:B------:R-:W-:Y:S01]  /*45b30*/  ISETP.LT.AND P3, PT, R152, UR4, !P4 ;  /* 0x0000000498007c0c */ /* 0x000fe2000e761270 */
[----:B-1----:R-:W-:Y:S02]  /*45b40*/  IMAD.WIDE R12, R148, 0x4, R8 ;  /* 0x00000004940c7825 */ /* 0x002fe400078e0208 */
[----:B------:R1:W-:Y:S01]  /*45b50*/  @P0 STG.E desc[UR34][R14.64], R242 ;  /* 0x000000f20e000986 */ /* 0x0003e2000c101922 */
[----:B------:R-:W-:Y:S01]  /*45b60*/  ISETP.LT.AND P2, PT, R154, UR4, !P4 ;  /* 0x000000049a007c0c */ /* 0x000fe2000e741270 */
[----:B------:R-:W-:Y:S01]  /*45b70*/  ULDC UR5, c[0x0][0x22c] ;  /* 0x00008b0000057ab9 */ /* 0x000fe20000000800 */
[----:B------:R-:W-:Y:S02]  /*45b80*/  IMAD.WIDE R10, R148, 0x4, R6 ;  /* 0x00000004940a7825 */ /* 0x000fe400078e0206 */
[----:B------:R-:W4:Y:S04]  /*45b90*/  LDL.LU R148, [R1+0x1380] ;  /* 0x0013800001947983 */ /* 0x000f280000300800 */
[----:B------:R1:W-:Y:S01]  /*45ba0*/  @P1 STG.E desc[UR34][R10.64], R238 ;  /* 0x000000ee0a001986 */ /* 0x0003e2000c101922 */
[----:B------:R-:W-:Y:S01]  /*45bb0*/  ISETP.LT.AND P1, PT, R156, UR4, !P4 ;  /* 0x000000049c007c0c */ /* 0x000fe2000e721270 */
[----:B------:R-:W-:-:S02]  /*45bc0*/  VIADD R0, R23, 0xcf ;  /* 0x000000cf17007836 */ /* 0x000fc40000000000 */
[----:B-1----:R-:W-:Y:S01]  /*45bd0*/  IMAD.WIDE R14, R150, 0x4, R2 ;  /* 0x00000004960e7825 */ /* 0x002fe200078e0202 */
[----:B------:R1:W-:Y:S02]  /*45be0*/  @P6 STG.E desc[UR34][R12.64], R234 ;  /* 0x000000ea0c006986 */ /* 0x0003e4000c101922 */
[----:B------:R-:W-:Y:S01]  /*45bf0*/  ISETP.GE.AND P5, PT, R0, UR5, PT ;  /* 0x0000000500007c0c */ /* 0x000fe2000bfa6270 */
[C---:B------:R-:W-:Y:S01]  /*45c00*/  IMAD.WIDE R10, R150.reuse, 0x4, R4 ;  /* 0x00000004960a7825 */ /* 0x040fe200078e0204 */
[----:B------:R-:W-:Y:S01]  /*45c10*/  ISETP.LT.AND P4, PT, R155, UR4, !P4 ;  /* 0x000000049b007c0c */ /* 0x000fe2000e781270 */
[----:B------:R-:W-:Y:S02]  /*45c20*/  ULDC UR5, c[0x0][0x22c] ;  /* 0x00008b0000057ab9 */ /* 0x000fe40000000800 */
[----:B-1----:R-:W-:Y:S01]  /*45c30*/  IMAD.WIDE R12, R150, 0x4, R6 ;  /* 0x00000004960c7825 */ /* 0x002fe200078e0206 */
[----:B--2---:R1:W-:Y:S01]  /*45c40*/  @P3 STG.E desc[UR34][R14.64], R151 ;  /* 0x000000970e003986 */ /* 0x0043e2000c101922 */
[----:B------:R-:W-:-:S03]  /*45c50*/  ISETP.LT.AND P3, PT, R152, UR4, !P5 ;  /* 0x0000000498007c0c */ /* 0x000fc6000ef61270 */
[----:B---3--:R2:W-:Y:S01]  /*45c60*/  @P2 STG.E desc[UR34][R10.64], R149 ;  /* 0x000000950a002986 */ /* 0x0085e2000c101922 */
[----:B-1----:R-:W-:-:S04]  /*45c70*/  IMAD.WIDE R14, R146, 0x4, R4 ;  /* 0x00000004920e7825 */ /* 0x002fc800078e0204 */
[----:B--2---:R-:W-:Y:S01]  /*45c80*/  IMAD.WIDE R10, R150, 0x4, R8 ;  /* 0x00000004960a7825 */ /* 0x004fe200078e0208 */
[----:B----4-:R1:W-:Y:S04]  /*45c90*/  @P1 STG.E desc[UR34][R12.64], R147 ;  /* 0x000000930c001986 */ /* 0x0103e8000c101922 */
[----:B-1----:R-:W2:Y:S01]  /*45ca0*/  LDL.LU R147, [R1+0x1384] ;  /* 0x0013840001937983 */ /* 0x002ea20000300800 */
[----:B------:R-:W-:-:S03]  /*45cb0*/  IMAD.WIDE R12, R146, 0x4, R2 ;  /* 0x00000004920c7825 */ /* 0x000fc600078e0202 */
[----:B------:R1:W-:Y:S04]  /*45cc0*/  @P4 STG.E desc[UR34][R10.64], R251 ;  /* 0x000000fb0a004986 */ /* 0x0003e8000c101922 */
[----:B------:R3:W-:Y:S01]  /*45cd0*/  @P3 STG.E desc[UR34][R12.64], R247 ;  /* 0x000000f70c003986 */ /* 0x0007e2000c101922 */
[----:B-1----:R-:W-:-:S04]  /*45ce0*/  IMAD.WIDE R10, R146, 0x4, R6 ;  /* 0x00000004920a7825 */ /* 0x002fc800078e0206 */
[----:B---3--:R-:W-:Y:S02]  /*45cf0*/  IMAD.WIDE R12, R146, 0x4, R8 ;  /* 0x00000004920c7825 */ /* 0x008fe400078e0208 */
[----:B------:R-:W3:Y:S01]  /*45d00*/  LDL.LU R146, [R1+0x1394] ;  /* 0x0013940001927983 */ /* 0x000ee20000300800 */
[----:B------:R-:W-:Y:S01]  /*45d10*/  ISETP.LT.AND P6, PT, R154, UR4, !P5 ;  /* 0x000000049a007c0c */ /* 0x000fe2000efc1270 */
[----:B------:R-:W-:Y:S01]  /*45d20*/  VIADD R0, R23, 0xd0 ;  /* 0x000000d017007836 */ /* 0x000fe20000000000 */
[----:B------:R-:W-:Y:S02]  /*45d30*/  ISETP.LT.AND P1, PT, R156, UR4, !P5 ;  /* 0x000000049c007c0c */ /* 0x000fe4000ef21270 */
[----:B------:R-:W-:Y:S02]  /*45d40*/  ISETP.LT.AND P5, PT, R155, UR4, !P5 ;  /* 0x000000049b007c0c */ /* 0x000fe4000efa1270 */
[----:B------:R-:W-:Y:S01]  /*45d50*/  ISETP.GE.AND P0, PT, R0, UR5, PT ;  /* 0x0000000500007c0c */ /* 0x000fe2000bf06270 */
[----:B------:R-:W-:Y:S01]  /*45d60*/  VIADD R0, R23, 0xd1 ;  /* 0x000000d117007836 */ /* 0x000fe20000000000 */
[----:B------:R-:W-:-:S02]  /*45d70*/  ULDC UR5, c[0x0][0x22c] ;  /* 0x00008b0000057ab9 */ /* 0x000fc40000000800 */
[----:B------:R-:W-:-:S03]  /*45d80*/  ISETP.LT.AND P4, PT, R152, UR4, !P0 ;  /* 0x0000000498007c0c */ /* 0x000fc6000c781270 */
[----:B------:R1:W-:Y:S01]  /*45d90*/  @P6 STG.E desc[UR34][R14.64], R243 ;  /* 0x000000f30e006986 */ /* 0x0003e2000c101922 */
[----:B------:R-:W-:-:S03]  /*45da0*/  ISETP.LT.AND P6, PT, R154, UR4, !P0 ;  /* 0x000000049a007c0c */ /* 0x000fc6000c7c1270 */
[----:B------:R-:W-:Y:S01]  /*45db0*/  @P1 STG.E desc[UR34][R10.64], R239 ;  /* 0x000000ef0a001986 */ /* 0x000fe2000c101922 */
[----:B------:R-:W-:Y:S02]  /*45dc0*/  ISETP.LT.AND P1, PT, R156, UR4, !P0 ;  /* 0x000000049c007c0c */ /* 0x000fe4000c721270 */
[----:B------:R-:W-:Y:S01]  /*45dd0*/  ISETP.GE.AND P2, PT, R0, UR5, PT ;  /* 0x0000000500007c0c */ /* 0x000fe2000bf46270 */
[----:B------:R4:W-:Y:S01]  /*45de0*/  @P5 STG.E desc[UR34][R12.64], R235 ;  /* 0x000000eb0c005986 */ /* 0x0009e2000c101922 */
[----:B-1----:R-:W-:Y:S01]  /*45df0*/  IMAD.WIDE R14, R148, 0x4, R2 ;  /* 0x00000004940e7825 */ /* 0x002fe200078e0202 */
[----:B------:R-:W-:Y:S01]  /*45e00*/  ISETP.LT.AND P0, PT, R155, UR4, !P0 ;  /* 0x000000049b007c0c */ /* 0x000fe2000c701270 */
[----:B------:R-:W-:Y:S01]  /*45e10*/  ULDC UR5, c[0x0][0x22c] ;  /* 0x00008b0000057ab9 */ /* 0x000fe20000000800 */
[----:B------:R-:W-:Y:S02]  /*45e20*/  ISETP.LT.AND P5, PT, R154, UR4, !P2 ;  /* 0x000000049a007c0c */ /* 0x000fe4000d7a1270 */
[----:B------:R-:W-:Y:S01]  /*45e30*/  @P4 STG.E desc[UR34][R14.64], R228 ;  /* 0x000000e40e004986 */ /* 0x000fe2000c101922 */
[----:B----4-:R-:W-:Y:S01]  /*45e40*/  IMAD.WIDE R12, R148, 0x4, R4 ;  /* 0x00000004940c7825 */ /* 0x010fe200078e0204 */
[----:B------:R-:W-:-:S03]  /*45e50*/  ISETP.LT.AND P4, PT, R152, UR4, !P2 ;  /* 0x0000000498007c0c */ /* 0x000fc6000d781270 */
[----:B------:R-:W-:Y:S01]  /*45e60*/  IMAD.WIDE R10, R148, 0x4, R6 ;  /* 0x00000004940a7825 */ /* 0x000fe200078e0206 */
[----:B------:R1:W-:Y:S03]  /*45e70*/  @P6 STG.E desc[UR34][R12.64], R224 ;  /* 0x000000e00c006986 */ /* 0x0003e6000c101922 */
[----:B------:R-:W-:Y:S01]  /*45e80*/  VIADD R0, R23, 0xd2 ;  /* 0x000000d217007836 */ /* 0x000fe20000000000 */
[----:B------:R2:W-:Y:S01]  /*45e90*/  @P1 STG.E desc[UR34][R10.64], R220 ;  /* 0x000000dc0a001986 */ /* 0x0005e2000c101922 */
[----:B------:R-:W-:Y:S01]  /*45ea0*/  ISETP.LT.AND P1, PT, R156, UR4, !P2 ;  /* 0x000000049c007c0c */ /* 0x000fe2000d721270 */
[----:B-1----:R-:W-:Y:S02]  /*45eb0*/  IMAD.WIDE R12, R148, 0x4, R8 ;  /* 0x00000004940c7825 */ /* 0x002fe400078e0208 */
[----:B------:R-:W4:Y:S01]  /*45ec0*/  LDL.LU R148, [R1+0x13a4] ;  /* 0x0013a40001947983 */ /* 0x000f220000300800 */
[----:B------:R-:W-:-:S02]  /*45ed0*/  ISETP.GE.AND P3, PT, R0, UR5, PT ;  /* 0x0000000500007c0c */ /* 0x000fc4000bf66270 */
[----:B------:R-:W-:Y:S01]  /*45ee0*/  ISETP.LT.AND P2, PT, R155, UR4, !P2 ;  /* 0x000000049b007c0c */ /* 0x000fe2000d741270 */
[----:B------:R1:W-:Y:S01]  /*45ef0*/  @P0 STG.E desc[UR34][R12.64], R216 ;  /* 0x000000d80c000986 */ /* 0x0003e2000c101922 */
[----:B------:R-:W-:Y:S01]  /*45f00*/  ISETP.LT.AND P0, PT, R152, UR4, !P3 ;  /* 0x0000000498007c0c */ /* 0x000fe2000df01270 */
[----:B--2---:R-:W-:Y:S01]  /*45f10*/  IMAD.WIDE R10, R147, 0x4, R2 ;  /* 0x00000004930a7825 */ /* 0x004fe200078e0202 */
[----:B------:R-:W-:-:S03]  /*45f20*/  ULDC UR5, c[0x0][0x22c] ;  /* 0x00008b0000057ab9 */ /* 0x000fc60000000800 */
[C---:B------:R-:W-:Y:S01]  /*45f30*/  IMAD.WIDE R14, R147.reuse, 0x4, R4 ;  /* 0x00000004930e7825 */ /* 0x040fe200078e0204 */
[----:B------:R2:W-:Y:S03]  /*45f40*/  @P4 STG.E desc[UR34][R10.64], R212 ;  /* 0x000000d40a004986 */ /* 0x0005e6000c101922 */
[C---:B-1----:R-:W-:Y:S01]  /*45f50*/  IMAD.WIDE R12, R147.reuse, 0x4, R8 ;  /* 0x00000004930c7825 */ /* 0x042fe200078e0208 */
[----:B------:R3:W-:Y:S01]  /*45f60*/  @P5 STG.E desc[UR34][R14.64], R208 ;  /* 0x000000d00e005986 */ /* 0x0007e2000c101922 */
[----:B------:R-:W-:Y:S02]  /*45f70*/  ISETP.LT.AND P5, PT, R154, UR4, !P3 ;  /* 0x000000049a007c0c */ /* 0x000fe4000dfa1270 */
[----:B--2---:R-:W-:Y:S02]  /*45f80*/  IMAD.WIDE R10, R147, 0x4, R6 ;  /* 0x00000004930a7825 */ /* 0x004fe400078e0206 */
[----:B------:R-:W2:Y:S02]  /*45f90*/  LDL.LU R147, [R1+0x13b0] ;  /* 0x0013b00001937983 */ /* 0x000ea40000300800 */
[----:B---3--:R-:W-:-:S02]  /*45fa0*/  IMAD.WIDE R14, R146, 0x4, R2 ;  /* 0x00000004920e7825 */ /* 0x008fc400078e0202 */
[----:B------:R1:W-:Y:S04]  /*45fb0*/  @P1 STG.E desc[UR34][R10.64], R204 ;  /* 0x000000cc0a001986 */ /* 0x0003e8000c101922 */
[----:B------:R3:W-:Y:S04]  /*45fc0*/  @P2 STG.E desc[UR34][R12.64], R200 ;  /* 0x000000c80c002986 */ /* 0x0007e8000c101922 */
[----:B------:R-:W-:Y:S01]  /*45fd0*/  @P0 STG.E desc[UR34][R14.64], R229 ;  /* 0x000000e50e000986 */ /* 0x000fe2000c101922 */
[----:B-1----:R-:W-:-:S04]  /*45fe0*/  IMAD.WIDE R10, R146, 0x4, R4 ;  /* 0x00000004920a7825 */ /* 0x002fc800078e0204 */
[C---:B---3--:R-:W-:Y:S01]  /*45ff0*/  IMAD.WIDE R12, R146.reuse, 0x4, R6 ;  /* 0x00000004920c7825 */ /* 0x048fe200078e0206 */
[----:B------:R1:W-:Y:S03]  /*46000*/  @P5 STG.E desc[UR34][R10.64], R225 ;  /* 0x000000e10a005986 */ /* 0x0003e6000c101922 */
[----:B-1----:R-:W-:Y:S02]  /*46010*/  IMAD.WIDE R10, R146, 0x4, R8 ;  /* 0x00000004920a7825 */ /* 0x002fe400078e0208 */
[----:B------:R-:W3:Y:S02]  /*46020*/  LDL.LU R146, [R1+0x13b4] ;  /* 0x0013b40001927983 */ /* 0x000ee40000300800 */
[----:B------:R-:W-:Y:S01]  /*46030*/  VIADD R0, R23, 0xd3 ;  /* 0x000000d317007836 */ /* 0x000fe20000000000 */
[----:B------:R-:W-:-:S04]  /*46040*/  ISETP.LT.AND P1, PT, R156, UR4, !P3 ;  /* 0x000000049c007c0c */ /* 0x000fc8000df21270 */
[----:B------:R-:W-:Y:S02]  /*46050*/  ISETP.GE.AND P6, PT, R0, UR5, PT ;  /* 0x0000000500007c0c */ /* 0x000fe4000bfc6270 */
[----:B------:R-:W-:Y:S01]  /*46060*/  ISETP.LT.AND P3, PT, R155, UR4, !P3 ;  /* 0x000000049b007c0c */ /* 0x000fe2000df61270 */
[----:B------:R-:W-:Y:S01]  /*46070*/  VIADD R0, R23, 0xd4 ;  /* 0x000000d417007836 */ /* 0x000fe20000000000 */
[----:B------:R-:W-:Y:S01]  /*46080*/  ISETP.LT.AND P2, PT, R152, UR4, !P6 ;  /* 0x0000000498007c0c */ /* 0x000fe2000f741270 */
[----:B------:R-:W-:Y:S01]  /*46090*/  ULDC UR5, c[0x0][0x22c] ;  /* 0x00008b0000057ab9 */ /* 0x000fe20000000800 */
[----:B------:R-:W-:-:S03]  /*460a0*/  ISETP.LT.AND P0, PT, R154, UR4, !P6 ;  /* 0x000000049a007c0c */ /* 0x000fc6000f701270 */
[----:B------:R4:W-:Y:S01]  /*460b0*/  @P1 STG.E desc[UR34][R12.64], R221 ;  /* 0x000000dd0c001986 */ /* 0x0009e2000c101922 */
[----:B------:R-:W-:Y:S02]  /*460c0*/  ISETP.LT.AND P1, PT, R156, UR4, !P6 ;  /* 0x000000049c007c0c */ /* 0x000fe4000f721270 */
[----:B------:R-:W-:Y:S02]  /*460d0*/  ISETP.LT.AND P6, PT, R155, UR4, !P6 ;  /* 0x000000049b007c0c */ /* 0x000fe4000f7c1270 */
[----:B------:R-:W-:Y:S01]  /*460e0*/  ISETP.GE.AND P4, PT, R0, UR5, PT ;  /* 0x0000000500007c0c */ /* 0x000fe2000bf86270 */
[----:B------:R1:W-:Y:S01]  /*460f0*/  @P3 STG.E desc[UR34][R10.64], R217 ;  /* 0x000000d90a003986 */ /* 0x0003e2000c101922 */
[----:B----4-:R-:W-:Y:S02]  /*46100*/  IMAD.WIDE R12, R148, 0x4, R2 ;  /* 0x00000004940c7825 */ /* 0x010fe400078e0202 */
[----:B------:R-:W-:Y:S01]  /*46110*/  ISETP.LT.AND P3, PT, R152, UR4, !P4 ;  /* 0x0000000498007c0c */ /* 0x000fe2000e761270 */
[----:B------:R-:W-:Y:S01]  /*46120*/  ULDC UR5, c[0x0][0x22c] ;  /* 0x00008b0000057ab9 */ /* 0x000fe20000000800 */
[----:B------:R-:W-:Y:S01]  /*46130*/  IMAD.WIDE R14, R148, 0x4, R4 ;  /* 0x00000004940e7825 */ /* 0x000fe200078e0204 */
[----:B------:R4:W-:Y:S01]  /*46140*/  @P2 STG.E desc[UR34][R12.64], R213 ;  /* 0x000000d50c002986 */ /* 0x0009e2000c101922 */
[----:B------:R-:W-:-:S02]  /*46150*/  ISETP.LT.AND P2, PT, R154, UR4, !P4 ;  /* 0x000000049a007c0c */ /* 0x000fc4000e741270 */
[C---:B-1----:R-:W-:Y:S01]  /*46160*/  IMAD.WIDE R10, R148.reuse, 0x4, R6 ;  /* 0x00000004940a7825 */ /* 0x042fe200078e0206 */
[----:B------:R2:W-:Y:S03]  /*46170*/  @P0 STG.E desc[UR34][R14.64], R209 ;  /* 0x000000d10e000986 */ /* 0x0005e6000c101922 */
[----:B------:R-:W-:Y:S02]  /*46180*/  VIADD R0, R23, 0xd5 ;  /* 0x000000d517007836 */ /* 0x000fe40000000000 */
[----:B----4-:R-:W-:Y:S02]  /*46190*/  IMAD.WIDE R12, R148, 0x4, R8 ;  /* 0x00000004940c7825 */ /* 0x010fe400078e0208 */
[----:B------:R-:W4:Y:S01]  /*461a0*/  LDL.LU R148, [R1+0x13c4] ;  /* 0x0013c40001947983 */ /* 0x000f220000300800 */
[----:B------:R-:W-:-:S03]  /*461b0*/  ISETP.GE.AND P5, PT, R0, UR5, PT ;  /* 0x0000000500007c0c */ /* 0x000fc6000bfa6270 */
[----:B------:R1:W-:Y:S01]  /*461c0*/  @P1 STG.E desc[UR34][R10.64], R205 ;  /* 0x000000cd0a001986 */ /* 0x0003e2000c101922 */
[----:B------:R-:W-:Y:S01]  /*461d0*/  ISETP.LT.AND P1, PT, R156, UR4, !P4 ;  /* 0x000000049c007c0c */ /* 0x000fe2000e721270 */
[----:B--2---:R-:W-:Y:S02]  /*461e0*/  IMAD.WIDE R14, R147, 0x4, R2 ;  /* 0x00000004930e7825 */ /* 0x004fe400078e0202 */
[----:B------:R2:W-:Y:S01]  /*461f0*/  @P6 STG.E desc[UR34][R12.64], R201 ;  /* 0x000000c90c006986 */ /* 0x0005e2000c101922 */
[----:B------:R-:W-:Y:S01]  /*46200*/  ISETP.LT.AND P4, PT, R155, UR4, !P4 ;  /* 0x000000049b007c0c */ /* 0x000fe2000e781270 */
[----:B------:R-:W-:Y:S02]  /*46210*/  ULDC UR5, c[0x0][0x22c] ;  /* 0x00008b0000057ab9 */ /* 0x000fe40000000800 */
[----:B------:R-:W-:Y:S01]  /*46220*/  @P3 STG.E desc[UR34][R14.64], R230 ;  /* 0x000000e60e003986 */ /* 0x000fe2000c101922 */
[----:B------:R-:W-:Y:S01]  /*46230*/  ISETP.LT.AND P3, PT, R152, UR4, !P5 ;  /* 0x0000000498007c0c */ /* 0x000fe2000ef61270 */
[----:B-1----:R-:W-:-:S04]  /*46240*/  IMAD.WIDE R10, R147, 0x4, R6 ;  /* 0x00000004930a7825 */ /* 0x002fc800078e0206 */
[----:B--2---:R-:W-:-:S05]  /*46250*/  IMAD.WIDE R12, R147, 0x4, R4 ;  /* 0x00000004930c7825 */ /* 0x004fca00078e0204 */
[----:B------:R1:W-:Y:S04]  /*46260*/  @P2 STG.E desc[UR34][R12.64], R226 ;  /* 0x000000e20c002986 */ /* 0x0003e8000c101922 */
[----:B------:R3:W-:Y:S01]  /*46270*/  @P1 STG.E desc[UR34][R10.64], R222 ;  /* 0x000000de0a001986 */ /* 0x0007e2000c101922 */
[----:B-1----:R-:W-:-:S03]  /*46280*/  IMAD.WIDE R12, R147, 0x4, R8 ;  /* 0x00000004930c7825 */ /* 0x002fc600078e0208 */
[----:B------:R-:W2:Y:S01]  /*46290*/  LDL.LU R147, [R1+0x13d4] ;  /* 0x0013d40001937983 */ /* 0x000ea20000300800 */
[----:B---3--:R-:W-:-:S03]  /*462a0*/  IMAD.WIDE R10, R146, 0x4, R2 ;  /* 0x00000004920a7825 */ /* 0x008fc600078e0202 */
[----:B------:R1:W-:Y:S01]  /*462b0*/  @P4 STG.E desc[UR34][R12.64], R218 ;  /* 0x000000da0c004986 */ /* 0x0003e2000c101922 */
[----:B------:R-:W-:-:S03]  /*462c0*/  IMAD.WIDE R14, R146, 0x4, R4 ;  /* 0x00000004920e7825 */ /* 0x000fc600078e0204 */
[----:B------:R3:W-:Y:S01]  /*462d0*/  @P3 STG.E desc[UR34][R10.64], R214 ;  /* 0x000000d60a003986 */ /* 0x0007e2000c101922 */
[----:B-1----:R-:W-:-:S04]  /*462e0*/  IMAD.WIDE R12, R146, 0x4, R8 ;  /* 0x00000004920c7825 */ /* 0x002fc800078e0208 */
[----:B---3--:R-:W-:Y:S02]  /*462f0*/  IMAD.WIDE R10, R146, 0x4, R6 ;  /* 0x00000004920a7825 */ /* 0x008fe400078e0206 */
[----:B------:R-:W3:Y:S01]  /*46300*/  LDL.LU R146, [R1+0x13dc] ;  /* 0x0013dc0001927983 */ /* 0x000ee20000300800 */
[----:B------:R-:W-:Y:S01]  /*46310*/  ISETP.LT.AND P6, PT, R154, UR4, !P5 ;  /* 0x000000049a007c0c */ /* 0x000fe2000efc1270 */
[----:B------:R-:W-:Y:S01]  /*46320*/  VIADD R0, R23, 0xd6 ;  /* 0x000000d617007836 */ /* 0x000fe20000000000 */
[----:B------:R-:W-:Y:S01]  /*46330*/  ISETP.LT.AND P1, PT, R156, UR4, !P5 ;  /* 0x000000049c007c0c */ /* 0x000fe2000ef21270 */
[----:B------:R-:W3:Y:S03]  /*46340*/  LDL.LU R150, [R1+0x13e0] ;  /* 0x0013e00001967983 */ /* 0x000ee60000300800 */
[----:B------:R-:W-:Y:S02]  /*46350*/  ISETP.GE.AND P0, PT, R0, UR5, PT ;  /* 0x0000000500007c0c */ /* 0x000fe4000bf06270 */
[----:B------:R-:W-:Y:S01]  /*46360*/  ISETP.LT.AND P5, PT, R155, UR4, !P5 ;  /* 0x000000049b007c0c */ /* 0x000fe2000efa1270 */
[----:B------:R-:W-:Y:S01]  /*46370*/  VIADD R0, R23, 0xd7 ;  /* 0x000000d717007836 */ /* 0x000fe20000000000 */
[----:B------:R-:W-:Y:S01]  /*46380*/  ISETP.LT.AND P4, PT, R152, UR4, !P0 ;  /* 0x0000000498007c0c */ /* 0x000fe2000c781270 */
[----:B------:R-:W-:-:S02]  /*46390*/  ULDC UR5, c[0x0][0x22c] ;  /* 0x00008b0000057ab9 */ /* 0x000fc40000000800 */
[----:B------:R4:W-:Y:S01]  /*463a0*/  @P6 STG.E desc[UR34][R14.64], R210 ;  /* 0x000000d20e006986 */ /* 0x0009e2000c101922 */
[----:B------:R-:W-:-:S03]  /*463b0*/  ISETP.LT.AND P6, PT, R154, UR4, !P0 ;  /* 0x000000049a007c0c */ /* 0x000fc6000c7c1270 */
[----:B------:R1:W-:Y:S01]  /*463c0*/  @P1 STG.E desc[UR34][R10.64], R206 ;  /* 0x000000ce0a001986 */ /* 0x0003e2000c101922 */
[----:B------:R-:W-:Y:S02]  /*463d0*/  ISETP.LT.AND P1, PT, R156, UR4, !P0 ;  /* 0x000000049c007c0c */ /* 0x000fe4000c721270 */
[----:B------:R-:W-:Y:S01]  /*463e0*/  ISETP.GE.AND P2, PT, R0, UR5, PT ;  /* 0x0000000500007c0c */ /* 0x000fe2000bf46270 */
[----:B------:R1:W-:Y:S01]  /*463f0*/  @P5 STG.E desc[UR34][R12.64], R202 ;  /* 0x000000ca0c005986 */ /* 0x0003e2000c101922 */
[----:B------:R-:W-:Y:S01]  /*46400*/  ISETP.LT.AND P0, PT, R155, UR4, !P0 ;  /* 0x000000049b007c0c */ /* 0x000fe2000c701270 */
[----:B----4-:R-:W-:Y:S01]  /*46410*/  IMAD.WIDE R14, R148, 0x4, R2 ;  /* 0x00000004940e7825 */ /* 0x010fe200078e0202 */
[----:B------:R-:W-:-:S03]  /*46420*/  ULDC UR5, c[0x0][0x22c] ;  /* 0x00008b0000057ab9 */ /* 0x000fc60000000800 */
[----:B-1----:R-:W-:Y:S01]  /*46430*/  IMAD.WIDE R10, R148, 0x4, R4 ;  /* 0x00000004940a7825 */ /* 0x002fe200078e0204 */
[----:B------:R-:W-:Y:S01]  /*46440*/  @P4 STG.E desc[UR34][R14.64], R231 ;  /* 0x000000e70e004986 */ /* 0x000fe2000c101922 */
[----:B------:R-:W-:Y:S02]  /*46450*/  ISETP.LT.AND P4, PT, R152, UR4, !P2 ;  /* 0x0000000498007c0c */ /* 0x000fe4000d781270 */
[----:B------:R-:W-:Y:S01]  /*46460*/  IMAD.WIDE R12, R148, 0x4, R6 ;  /* 0x00000004940c7825 */ /* 0x000fe200078e0206 */
[----:B------:R1:W-:Y:S03]  /*46470*/  @P6 STG.E desc[UR34][R10.64], R227 ;  /* 0x000000e30a006986 */ /* 0x0003e6000c101922 */
[----:B------:R-:W-:Y:S01]  /*46480*/  VIADD R0, R23, 0xd8 ;  /* 0x000000d817007836 */ /* 0x000fe20000000000 */
[----:B------:R-:W-:Y:S01]  /*46490*/  ISETP.LT.AND P5, PT, R154, UR4, !P2 ;  /* 0x000000049a007c0c */ /* 0x000fe2000d7a1270 */
[----:B------:R2:W-:Y:S01]  /*464a0*/  @P1 STG.E desc[UR34][R12.64], R223 ;  /* 0x000000df0c001986 */ /* 0x0005e2000c101922 */
[----:B------:R-:W-:Y:S01]  /*464b0*/  ISETP.LT.AND P1, PT, R156, UR4, !P2 ;  /* 0x000000049c007c0c */ /* 0x000fe2000d721270 */
[----:B-1----:R-:W-:-:S02]  /*464c0*/  IMAD.WIDE R10, R148, 0x4, R8 ;  /* 0x00000004940a7825 */ /* 0x002fc400078e0208 */
[----:B------:R-:W4:Y:S01]  /*464d0*/  LDL.LU R148, [R1+0x13e4] ;  /* 0x0013e40001947983 */ /* 0x000f220000300800 */
[----:B------:R-:W-:Y:S02]  /*464e0*/  ISETP.GE.AND P3, PT, R0, UR5, PT ;  /* 0x0000000500007c0c */ /* 0x000fe4000bf66270 */
[----:B------:R-:W-:Y:S01]  /*464f0*/  ISETP.LT.AND P2, PT, R155, UR4, !P2 ;  /* 0x000000049b007c0c */ /* 0x000fe2000d741270 */
[----:B------:R1:W-:Y:S01]  /*46500*/  @P0 STG.E desc[UR34][R10.64], R219 ;  /* 0x000000db0a000986 */ /* 0x0003e2000c101922 */
[----:B------:R-:W-:Y:S01]  /*46510*/  ISETP.LT.AND P0, PT, R152, UR4, !P3 ;  /* 0x0000000498007c0c */ /* 0x000fe2000df01270 */
[----:B--2---:R-:W-:Y:S01]  /*46520*/  IMAD.WIDE R12, R147, 0x4, R2 ;  /* 0x00000004930c7825 */ /* 0x004fe200078e0202 */
[----:B------:R-:W-:-:S04]  /*46530*/  ULDC UR5, c[0x0][0x22c] ;  /* 0x00008b0000057ab9 */ /* 0x000fc80000000800 */
[----:B------:R2:W-:Y:S01]  /*46540*/  @P4 STG.E desc[UR34][R12.64], R215 ;  /* 0x000000d70c004986 */ /* 0x0005e2000c101922 */
[----:B------:R-:W-:Y:S01]  /*46550*/  ISETP.LT.AND P4, PT, R154, UR4, !P3 ;  /* 0x000000049a007c0c */ /* 0x000fe2000df81270 */
[----:B------:R-:W-:-:S04]  /*46560*/  IMAD.WIDE R14, R147, 0x4, R4 ;  /* 0x00000004930e7825 */ /* 0x000fc800078e0204 */
[C---:B-1----:R-:W-:Y:S01]  /*46570*/  IMAD.WIDE R10, R147.reuse, 0x4, R6 ;  /* 0x00000004930a7825 */ /* 0x042fe200078e0206 */
[----:B------:R3:W-:Y:S03]  /*46580*/  @P5 STG.E desc[UR34][R14.64], R211 ;  /* 0x000000d30e005986 */ /* 0x0007e6000c101922 */
[----:B--2---:R-:W-:Y:S02]  /*46590*/  IMAD.WIDE R12, R147, 0x4, R8 ;  /* 0x00000004930c7825 */ /* 0x004fe400078e0208 */
[----:B------:R-:W2:Y:S04]  /*465a0*/  LDL.LU R147, [R1+0x13f0] ;  /* 0x0013f00001937983 */ /* 0x000ea80000300800 */
[----:B------:R1:W-:Y:S01]  /*465b0*/  @P1 STG.E desc[UR34][R10.64], R207 ;  /* 0x000000cf0a001986 */ /* 0x0003e2000c101922 */
[----:B---3--:R-:W-:-:S03]  /*465c0*/  IMAD.WIDE R14, R146, 0x4, R2 ;  /* 0x00000004920e7825 */ /* 0x008fc600078e0202 */
        /* <DEDUP_REMOVED lines=13> */
[----:B------:R-:W-:Y:S01]  /*466a0*/  IMAD.WIDE R14, R150, 0x4, R4 ;  /* 0x00000004960e7825 */ /* 0x000fe200078e0204 */
[----:B------:R-:W-:Y:S01]  /*466b0*/  ISETP.LT.AND P0, PT, R154, UR4, !P6 ;  /* 0x000000049a007c0c */ /* 0x000fe2000f701270 */
[----:B------:R-:W-:Y:S01]  /*466c0*/  ULDC UR5, c[0x0][0x22c] ;  /* 0x00008b0000057ab9 */ /* 0x000fe20000000800 */
[----:B------:R-:W-:Y:S01]  /*466d0*/  ISETP.LT.AND P4, PT, R156, UR4, !P6 ;  /* 0x000000049c007c0c */ /* 0x000fe2000f781270 */
[----:B------:R1:W-:Y:S01]  /*466e0*/  @P5 STG.E desc[UR34][R12.64], R188 ;  /* 0x000000bc0c005986 */ /* 0x0003e2000c101922 */
[----:B------:R-:W-:Y:S01]  /*466f0*/  IMAD.WIDE R16, R150, 0x4, R6 ;  /* 0x0000000496107825 */ /* 0x000fe200078e0206 */
[----:B------:R-:W-:-:S02]  /*46700*/  ISETP.LT.AND P6, PT, R155, UR4, !P6 ;  /* 0x000000049b007c0c */ /* 0x000fc4000f7c1270 */
[----:B------:R-:W-:Y:S02]  /*46710*/  ISETP.GE.AND P1, PT, R0, UR5, PT ;  /* 0x0000000500007c0c */ /* 0x000fe4000bf26270 */
[----:B------:R4:W-:Y:S01]  /*46720*/  @P3 STG.E desc[UR34][R10.64], R184 ;  /* 0x000000b80a003986 */ /* 0x0009e2000c101922 */
[----:B-1----:R-:W-:Y:S01]  /*46730*/  IMAD.WIDE R12, R150, 0x4, R2 ;  /* 0x00000004960c7825 */ /* 0x002fe200078e0202 */
[----:B------:R-:W-:Y:S01]  /*46740*/  ISETP.LT.AND P3, PT, R154, UR4, !P1 ;  /* 0x000000049a007c0c */ /* 0x000fe2000cf61270 */
[----:B------:R-:W-:-:S03]  /*46750*/  ULDC UR5, c[0x0][0x22c] ;  /* 0x00008b0000057ab9 */ /* 0x000fc60000000800 */
[----:B------:R1:W-:Y:S04]  /*46760*/  @P2 STG.E desc[UR34][R12.64], R180 ;  /* 0x000000b40c002986 */ /* 0x0003e8000c101922 */
[----:B------:R1:W-:Y:S01]  /*46770*/  @P0 STG.E desc[UR34][R14.64], R176 ;  /* 0x000000b00e000986 */ /* 0x0003e2000c101922 */
[----:B------:R-:W-:-:S03]  /*46780*/  ISETP.LT.AND P2, PT, R156, UR4, !P1 ;  /* 0x000000049c007c0c */ /* 0x000fc6000cf41270 */
[----:B------:R1:W-:Y:S01]  /*46790*/  @P4 STG.E desc[UR34][R16.64], R172 ;  /* 0x000000ac10004986 */ /* 0x0003e2000c101922 */
[----:B------:R-:W-:Y:S01]  /*467a0*/  ISETP.LT.AND P4, PT, R152, UR4, !P1 ;  /* 0x0000000498007c0c */ /* 0x000fe2000cf81270 */
[----:B----4-:R-:W-:Y:S01]  /*467b0*/  IMAD.WIDE R10, R150, 0x4, R8 ;  /* 0x00000004960a7825 */ /* 0x010fe200078e0208 */
[----:B------:R-:W-:-:S03]  /*467c0*/  ISETP.LT.AND P1, PT, R155, UR4, !P1 ;  /* 0x000000049b007c0c */ /* 0x000fc6000cf21270 */
[----:B------:R-:W-:Y:S01]  /*467d0*/  VIADD R0, R23, 0xdb ;  /* 0x000000db17007836 */ /* 0x000fe20000000000 */
[----:B------:R4:W-:Y:S01]  /*467e0*/  @P6 STG.E desc[UR34][R10.64], R168 ;  /* 0x000000a80a006986 */ /* 0x0009e2000c101922 */
[----:B-1----:R-:W-:-:S04]  /*467f0*/  IMAD.WIDE R12, R148, 0x4, R2 ;  /* 0x00000004940c7825 */ /* 0x002fc800078e0202 */
[----:B------:R-:W-:Y:S01]  /*46800*/  IMAD.WIDE R14, R148, 0x4, R4 ;  /* 0x00000004940e7825 */ /* 0x000fe200078e0204 */
[----:B------:R-:W-:-:S03]  /*46810*/  ISETP.GE.AND P5, PT, R0, UR5, PT ;  /* 0x0000000500007c0c */ /* 0x000fc6000bfa6270 */
[----:B------:R-:W-:-:S04]  /*46820*/  IMAD.WIDE R16, R148, 0x4, R6 ;  /* 0x0000000494107825 */ /* 0x000fc800078e0206 */
[----:B----4-:R-:W-:Y:S01]  /*46830*/  IMAD.WIDE R10, R148, 0x4, R8 ;  /* 0x00000004940a7825 */ /* 0x010fe200078e0208 */
[----:B------:R-:W-:Y:S01]  /*46840*/  @P4 STG.E desc[UR34][R12.64], R197 ;  /* 0x000000c50c004986 */ /* 0x000fe2000c101922 */
[----:B------:R-:W-:-:S03]  /*46850*/  ULDC UR5, c[0x0][0x22c] ;  /* 0x00008b0000057ab9 */ /* 0x000fc60000000800 */
[----:B------:R-:W4:Y:S01]  /*46860*/  LDL.LU R148, [R1+0x13e8] ;  /* 0x0013e80001947983 */ /* 0x000f220000300800 */
[----:B------:R-:W-:-:S03]  /*46870*/  ISETP.LT.AND P4, PT, R154, UR4, !P5 ;  /* 0x000000049a007c0c */ /* 0x000fc6000ef81270 */
[----:B------:R1:W-:Y:S01]  /*46880*/  @P3 STG.E desc[UR34][R14.64], R193 ;  /* 0x000000c10e003986 */ /* 0x0003e2000c101922 */
[----:B------:R-:W-:-:S03]  /*46890*/  ISETP.LT.AND P3, PT, R156, UR4, !P5 ;  /* 0x000000049c007c0c */ /* 0x000fc6000ef61270 */
[----:B------:R-:W-:Y:S01]  /*468a0*/  @P2 STG.E desc[UR34][R16.64], R189 ;  /* 0x000000bd10002986 */ /* 0x000fe2000c101922 */
[----:B------:R-:W-:-:S03]  /*468b0*/  ISETP.LT.AND P2, PT, R152, UR4, !P5 ;  /* 0x0000000498007c0c */ /* 0x000fc6000ef41270 */
[----:B------:R1:W-:Y:S01]  /*468c0*/  @P1 STG.E desc[UR34][R10.64], R185 ;  /* 0x000000b90a001986 */ /* 0x0003e2000c101922 */
[----:B------:R-:W-:Y:S01]  /*468d0*/  ISETP.LT.AND P1, PT, R155, UR4, !P5 ;  /* 0x000000049b007c0c */ /* 0x000fe2000ef21270 */
[----:B--2---:R-:W-:-:S04]  /*468e0*/  IMAD.WIDE R18, R147, 0x4, R2 ;  /* 0x0000000493127825 */ /* 0x004fc800078e0202 */
[----:B-1----:R-:W-:-:S04]  /*468f0*/  IMAD.WIDE R14, R147, 0x4, R4 ;  /* 0x00000004930e7825 */ /* 0x002fc800078e0204 */
[----:B------:R-:W-:-:S04]  /*46900*/  IMAD.WIDE R12, R147, 0x4, R6 ;  /* 0x00000004930c7825 */ /* 0x000fc800078e0206 */
[----:B------:R-:W-:Y:S02]  /*46910*/  IMAD.WIDE R10, R147, 0x4, R8 ;  /* 0x00000004930a7825 */ /* 0x000fe400078e0208 */
[----:B------:R-:W2:Y:S04]  /*46920*/  LDL.LU R147, [R1+0x13d8] ;  /* 0x0013d80001937983 */ /* 0x000ea80000300800 */
[----:B------:R-:W-:Y:S04]  /*46930*/  @P2 STG.E desc[UR34][R18.64], R181 ;  /* 0x000000b512002986 */ /* 0x000fe8000c101922 */
[----:B------:R1:W-:Y:S04]  /*46940*/  @P4 STG.E desc[UR34][R14.64], R177 ;  /* 0x000000b10e004986 */ /* 0x0003e8000c101922 */
[----:B------:R-:W-:Y:S04]  /*46950*/  @P3 STG.E desc[UR34][R12.64], R173 ;  /* 0x000000ad0c003986 */ /* 0x000fe8000c101922 */
[----:B------:R1:W-:Y:S01]  /*46960*/  @P1 STG.E desc[UR34][R10.64], R169 ;  /* 0x000000a90a001986 */ /* 0x0003e2000c101922 */
[----:B---3--:R-:W-:-:S04]  /*46970*/  IMAD.WIDE R16, R146, 0x4, R2 ;  /* 0x0000000492107825 */ /* 0x008fc800078e0202 */
[----:B-1----:R-:W-:-:S04]  /*46980*/  IMAD.WIDE R14, R146, 0x4, R4 ;  /* 0x00000004920e7825 */ /* 0x002fc800078e0204 */
[----:B------:R-:W-:-:S04]  /*46990*/  IMAD.WIDE R10, R146, 0x4, R6 ;  /* 0x00000004920a7825 */ /* 0x000fc800078e0206 */
[----:B------:R-:W-:Y:S02]  /*469a0*/  IMAD.WIDE R12, R146, 0x4, R8 ;  /* 0x00000004920c7825 */ /* 0x000fe400078e0208 */
[----:B------:R-:W3:Y:S02]  /*469b0*/  LDL.LU R146, [R1+0x13d0] ;  /* 0x0013d00001927983 */ /* 0x000ee40000300800 */
[----:B------:R-:W-:-:S05]  /*469c0*/  VIADD R0, R23, 0xdc ;  /* 0x000000dc17007836 */ /* 0x000fca0000000000 */
[----:B------:R-:W-:Y:S01]  /*469d0*/  ISETP.GE.AND P0, PT, R0, UR5, PT ;  /* 0x0000000500007c0c */ /* 0x000fe2000bf06270 */
[C---:B------:R-:W-:Y:S01]  /*469e0*/  VIADD R0, R23.reuse, 0xdd ;  /* 0x000000dd17007836 */ /* 0x040fe20000000000 */
[----:B------:R-:W-:Y:S02]  /*469f0*/  ULDC UR5, c[0x0][0x22c] ;  /* 0x00008b0000057ab9 */ /* 0x000fe40000000800 */
[----:B------:R-:W-:Y:S02]  /*46a00*/  ISETP.LT.AND P6, PT, R152, UR4, !P0 ;  /* 0x0000000498007c0c */ /* 0x000fe4000c7c1270 */
[----:B------:R-:W-:Y:S02]  /*46a10*/  ISETP.GE.AND P5, PT, R0, UR5, PT ;  /* 0x0000000500007c0c */ /* 0x000fe4000bfa6270 */
[----:B------:R-:W-:Y:S02]  /*46a20*/  ISETP.LT.AND P1, PT, R154, UR4, !P0 ;  /* 0x000000049a007c0c */ /* 0x000fe4000c721270 */
[----:B------:R-:W-:Y:S01]  /*46a30*/  ISETP.LT.AND P3, PT, R156, UR4, !P0 ;  /* 0x000000049c007c0c */ /* 0x000fe2000c761270 */
[----:B------:R-:W-:Y:S01]  /*46a40*/  VIADD R0, R23, 0xde ;  /* 0x000000de17007836 */ /* 0x000fe20000000000 */
[----:B------:R-:W-:Y:S01]  /*46a50*/  ISETP.LT.AND P0, PT, R155, UR4, !P0 ;  /* 0x000000049b007c0c */ /* 0x000fe2000c701270 */
[----:B------:R-:W-:Y:S01]  /*46a60*/  ULDC UR5, c[0x0][0x22c] ;  /* 0x00008b0000057ab9 */ /* 0x000fe20000000800 */
[----:B------:R-:W-:-:S03]  /*46a70*/  ISETP.LT.AND P4, PT, R152, UR4, !P5 ;  /* 0x0000000498007c0c */ /* 0x000fc6000ef81270 */
[----:B------:R4:W-:Y:S01]  /*46a80*/  @P6 STG.E desc[UR34][R16.64], R198 ;  /* 0x000000c610006986 */ /* 0x0009e2000c101922 */
[----:B------:R-:W-:-:S03]  /*46a90*/  ISETP.LT.AND P6, PT, R154, UR4, !P5 ;  /* 0x000000049a007c0c */ /* 0x000fc6000efc1270 */
[----:B------:R1:W-:Y:S01]  /*46aa0*/  @P1 STG.E desc[UR34][R14.64], R194 ;  /* 0x000000c20e001986 */ /* 0x0003e2000c101922 */
[----:B------:R-:W-:Y:S01]  /*46ab0*/  ISETP.GE.AND P2, PT, R0, UR5, PT ;  /* 0x0000000500007c0c */ /* 0x000fe2000bf46270 */
[----:B------:R-:W-:Y:S01]  /*46ac0*/  VIADD R22, R23, 0xdf ;  /* 0x000000df17167836 */ /* 0x000fe20000000000 */
[----:B------:R-:W-:Y:S01]  /*46ad0*/  ULDC UR5, c[0x0][0x22c] ;  /* 0x00008b0000057ab9 */ /* 0x000fe20000000800 */
[----:B------:R2:W-:Y:S04]  /*46ae0*/  @P3 STG.E desc[UR34][R10.64], R190 ;  /* 0x000000be0a003986 */ /* 0x0005e8000c101922 */
[----:B------:R2:W-:Y:S01]  /*46af0*/  @P0 STG.E desc[UR34][R12.64], R186 ;  /* 0x000000ba0c000986 */ /* 0x0005e2000c101922 */
[----:B------:R-:W-:Y:S02]  /*46b00*/  ISETP.LT.AND P0, PT, R152, UR4, !P2 ;  /* 0x0000000498007c0c */ /* 0x000fe4000d701270 */
[----:B------:R-:W-:Y:S01]  /*46b10*/  ISETP.LT.AND P1, PT, R154, UR4, !P2 ;  /* 0x000000049a007c0c */ /* 0x000fe2000d721270 */
[----:B----4-:R-:W-:-:S04]  /*46b20*/  IMAD.WIDE R16, R148, 0x4, R2 ;  /* 0x0000000494107825 */ /* 0x010fc800078e0202 */
[C---:B------:R-:W-:Y:S01]  /*46b30*/  IMAD.WIDE R18, R148.reuse, 0x4, R4 ;  /* 0x0000000494127825 */ /* 0x040fe200078e0204 */
[----:B------:R4:W-:Y:S03]  /*46b40*/  @P4 STG.E desc[UR34][R16.64], R182 ;  /* 0x000000b610004986 */ /* 0x0009e6000c101922 */
[----:B------:R-:W-:-:S04]  /*46b50*/  IMAD.WIDE R20, R148, 0x4, R6 ;  /* 0x0000000494147825 */ /* 0x000fc800078e0206 */
[----:B-1----:R-:W-:Y:S02]  /*46b60*/  IMAD.WIDE R14, R148, 0x4, R8 ;  /* 0x00000004940e7825 */ /* 0x002fe400078e0208 */
[----:B------:R-:W3:Y:S01]  /*46b70*/  LDL.LU R148, [R1+0x13cc] ;  /* 0x0013cc0001947983 */ /* 0x000ee20000300800 */
[C---:B------:R-:W-:Y:S02]  /*46b80*/  ISETP.LT.AND P4, PT, R156.reuse, UR4, !P5 ;  /* 0x000000049c007c0c */ /* 0x040fe4000ef81270 */
[----:B------:R-:W-:Y:S01]  /*46b90*/  ISETP.LT.AND P5, PT, R155, UR4, !P5 ;  /* 0x000000049b007c0c */ /* 0x000fe2000efa1270 */
[----:B------:R1:W-:Y:S01]  /*46ba0*/  @P6 STG.E desc[UR34][R18.64], R178 ;  /* 0x000000b212006986 */ /* 0x0003e2000c101922 */
[----:B------:R-:W-:-:S09]  /*46bb0*/  ISETP.LT.AND P6, PT, R156, UR4, !P2 ;  /* 0x000000049c007c0c */ /* 0x000fd2000d7c1270 */
[----:B------:R-:W-:Y:S04]  /*46bc0*/  @P4 STG.E desc[UR34][R20.64], R174 ;  /* 0x000000ae14004986 */ /* 0x000fe8000c101922 */
[----:B------:R3:W-:Y:S01]  /*46bd0*/  @P5 STG.E desc[UR34][R14.64], R170 ;  /* 0x000000aa0e005986 */ /* 0x0007e2000c101922 */
[----:B--2---:R-:W-:-:S04]  /*46be0*/  IMAD.WIDE R10, R147, 0x4, R2 ;  /* 0x00000004930a7825 */ /* 0x004fc800078e0202 */
[----:B------:R-:W-:-:S04]  /*46bf0*/  IMAD.WIDE R12, R147, 0x4, R4 ;  /* 0x00000004930c7825 */ /* 0x000fc800078e0204 */
[----:B----4-:R-:W-:-:S04]  /*46c00*/  IMAD.WIDE R16, R147, 0x4, R6 ;  /* 0x0000000493107825 */ /* 0x010fc800078e0206 */
[----:B-1----:R-:W-:Y:S02]  /*46c10*/  IMAD.WIDE R18, R147, 0x4, R8 ;  /* 0x0000000493127825 */ /* 0x002fe400078e0208 */
[----:B------:R-:W2:Y:S04]  /*46c20*/  LDL.LU R147, [R1+0x13c8] ;  /* 0x0013c80001937983 */ /* 0x000ea80000300800 */
[----:B------:R1:W-:Y:S04]  /*46c30*/  @P0 STG.E desc[UR34][R10.64], R199 ;  /* 0x000000c70a000986 */ /* 0x0003e8000c101922 */
[----:B------:R4:W-:Y:S04]  /*46c40*/  @P1 STG.E desc[UR34][R12.64], R195 ;  /* 0x000000c30c001986 */ /* 0x0009e8000c101922 */
[----:B------:R4:W-:Y:S01]  /*46c50*/  @P6 STG.E desc[UR34][R16.64], R191 ;  /* 0x000000bf10006986 */ /* 0x0009e2000c101922 */
[----:B---3--:R-:W-:-:S04]  /*46c60*/  IMAD.WIDE R14, R146, 0x4, R2 ;  /* 0x00000004920e7825 */ /* 0x008fc800078e0202 */
[----:B-1----:R-:W-:-:S04]  /*46c70*/  IMAD.WIDE R10, R146, 0x4, R4 ;  /* 0x00000004920a7825 */ /* 0x002fc800078e0204 */
[----:B----4-:R-:W-:-:S04]  /*46c80*/  IMAD.WIDE R12, R146, 0x4, R6 ;  /* 0x00000004920c7825 */ /* 0x010fc800078e0206 */
[----:B------:R-:W-:Y:S02]  /*46c90*/  IMAD.WIDE R16, R146, 0x4, R8 ;  /* 0x0000000492107825 */ /* 0x000fe400078e0208 */
[----:B------:R-:W3:Y:S01]  /*46ca0*/  LDL.LU R146, [R1+0x13c0] ;  /* 0x0013c00001927983 */ /* 0x000ee20000300800 */
[----:B------:R-:W-:Y:S01]  /*46cb0*/  ISETP.GE.AND P3, PT, R22, UR5, PT ;  /* 0x0000000516007c0c */ /* 0x000fe2000bf66270 */
[----:B------:R-:W-:Y:S01]  /*46cc0*/  VIADD R0, R23, 0xe0 ;  /* 0x000000e017007836 */ /* 0x000fe20000000000 */
[----:B------:R-:W-:Y:S01]  /*46cd0*/  ISETP.LT.AND P2, PT, R155, UR4, !P2 ;  /* 0x000000049b007c0c */ /* 0x000fe2000d741270 */
[----:B------:R-:W-:Y:S01]  /*46ce0*/  ULDC UR5, c[0x0][0x22c] ;  /* 0x00008b0000057ab9 */ /* 0x000fe20000000800 */
[----:B------:R-:W-:Y:S01]  /*46cf0*/  ISETP.LT.AND P5, PT, R152, UR4, !P3 ;  /* 0x0000000498007c0c */ /* 0x000fe2000dfa1270 */
[----:B------:R-:W4:Y:S01]  /*46d00*/  LDL.LU R150, [R1+0x13bc] ;  /* 0x0013bc0001967983 */ /* 0x000f220000300800 */
[----:B------:R-:W-:Y:S02]  /*46d10*/  ISETP.LT.AND P1, PT, R154, UR4, !P3 ;  /* 0x000000049a007c0c */ /* 0x000fe4000df21270 */
[----:B------:R-:W-:-:S02]  /*46d20*/  ISETP.LT.AND P6, PT, R156, UR4, !P3 ;  /* 0x000000049c007c0c */ /* 0x000fc4000dfc1270 */
[----:B------:R-:W-:Y:S02]  /*46d30*/  ISETP.GE.AND P4, PT, R0, UR5, PT ;  /* 0x0000000500007c0c */ /* 0x000fe4000bf86270 */
[----:B------:R-:W-:-:S03]  /*46d40*/  ISETP.LT.AND P3, PT, R155, UR4, !P3 ;  /* 0x000000049b007c0c */ /* 0x000fc6000df61270 */
[----:B------:R-:W-:Y:S01]  /*46d50*/  @P2 STG.E desc[UR34][R18.64], R187 ;  /* 0x000000bb12002986 */ /* 0x000fe2000c101922 */
[----:B------:R-:W-:Y:S01]  /*46d60*/  VIADD R0, R23, 0xe1 ;  /* 0x000000e117007836 */ /* 0x000fe20000000000 */
[----:B------:R-:W-:Y:S02]  /*46d70*/  ULDC UR5, c[0x0][0x22c] ;  /* 0x00008b0000057ab9 */ /* 0x000fe40000000800 */
[----:B------:R1:W-:Y:S01]  /*46d80*/  @P5 STG.E desc[UR34][R14.64], R183 ;  /* 0x000000b70e005986 */ /* 0x0003e2000c101922 */
[----:B------:R-:W-:-:S03]  /*46d90*/  ISETP.LT.AND P5, PT, R152, UR4, !P4 ;  /* 0x0000000498007c0c */ /* 0x000fc6000e7a1270 */
[----:B------:R1:W-:Y:S01]  /*46da0*/  @P1 STG.E desc[UR34][R10.64], R179 ;  /* 0x000000b30a001986 */ /* 0x0003e2000c101922 */
[----:B------:R-:W-:-:S03]  /*46db0*/  ISETP.LT.AND P1, PT, R154, UR4, !P4 ;  /* 0x000000049a007c0c */ /* 0x000fc6000e721270 */
[----:B------:R1:W-:Y:S01]  /*46dc0*/  @P6 STG.E desc[UR34][R12.64], R175 ;  /* 0x000000af0c006986 */ /* 0x0003e2000c101922 */
[----:B------:R-:W-:Y:S02]  /*46dd0*/  ISETP.GE.AND P0, PT, R0, UR5, PT ;  /* 0x0000000500007c0c */ /* 0x000fe4000bf06270 */
[----:B------:R-:W-:Y:S01]  /*46de0*/  ISETP.LT.AND P6, PT, R156, UR4, !P4 ;  /* 0x000000049c007c0c */ /* 0x000fe2000e7c1270 */
[----:B------:R2:W-:Y:S01]  /*46df0*/  @P3 STG.E desc[UR34][R16.64], R171 ;  /* 0x000000ab10003986 */ /* 0x0005e2000c101922 */
[----:B------:R-:W-:Y:S01]  /*46e00*/  ISETP.LT.AND P4, PT, R155, UR4, !P4 ;  /* 0x000000049b007c0c */ /* 0x000fe2000e781270 */
[----:B-1----:R-:W-:-:S04]  /*46e10*/  IMAD.WIDE R14, R148, 0x4, R2 ;  /* 0x00000004940e7825 */ /* 0x002fc800078e0202 */
[----:B------:R-:W-:-:S04]  /*46e20*/  IMAD.WIDE R18, R148, 0x4, R4 ;  /* 0x0000000494127825 */ /* 0x000fc800078e0204 */
[----:B------:R-:W-:-:S04]  /*46e30*/  IMAD.WIDE R10, R148, 0x4, R6 ;  /* 0x00000004940a7825 */ /* 0x000fc800078e0206 */
[----:B------:R-:W-:Y:S01]  /*46e40*/  IMAD.WIDE R12, R148, 0x4, R8 ;  /* 0x00000004940c7825 */ /* 0x000fe200078e0208 */
[----:B------:R-:W-:Y:S01]  /*46e50*/  ULDC UR5, c[0x0][0x22c] ;  /* 0x00008b0000057ab9 */ /* 0x000fe20000000800 */
[----:B------:R-:W4:Y:S01]  /*46e60*/  LDL.LU R148, [R1+0x13b8] ;  /* 0x0013b80001947983 */ /* 0x000f220000300800 */
[----:B------:R-:W-:-:S03]  /*46e70*/  ISETP.LT.AND P3, PT, R152, UR4, !P0 ;  /* 0x0000000498007c0c */ /* 0x000fc6000c761270 */
[----:B------:R1:W-:Y:S04]  /*46e80*/  @P5 STG.E desc[UR34][R14.64], R164 ;  /* 0x000000a40e005986 */ /* 0x0003e8000c101922 */
[----:B------:R1:W-:Y:S01]  /*46e90*/  @P1 STG.E desc[UR34][R18.64], R160 ;  /* 0x000000a012001986 */ /* 0x0003e2000c101922 */
[----:B------:R-:W-:-:S03]  /*46ea0*/  ISETP.LT.AND P1, PT, R154, UR4, !P0 ;  /* 0x000000049a007c0c */ /* 0x000fc6000c721270 */
[----:B------:R3:W-:Y:S04]  /*46eb0*/  @P6 STG.E desc[UR34][R10.64], R128 ;  /* 0x000000800a006986 */ /* 0x0007e8000c101922 */
[----:B------:R3:W-:Y:S01]  /*46ec0*/  @P4 STG.E desc[UR34][R12.64], R24 ;  /* 0x000000180c004986 */ /* 0x0007e2000c101922 */
[----:B--2---:R-:W-:-:S04]  /*46ed0*/  IMAD.WIDE R16, R147, 0x4, R2 ;  /* 0x0000000493107825 */ /* 0x004fc800078e0202 */
[----:B-1----:R-:W-:-:S04]  /*46ee0*/  IMAD.WIDE R14, R147, 0x4, R4 ;  /* 0x00000004930e7825 */ /* 0x002fc800078e0204 */
[----:B------:R-:W-:-:S04]  /*46ef0*/  IMAD.WIDE R18, R147, 0x4, R6 ;  /* 0x0000000493127825 */ /* 0x000fc800078e0206 */
[----:B------:R-:W-:Y:S02]  /*46f00*/  IMAD.WIDE R20, R147, 0x4, R8 ;  /* 0x0000000493147825 */ /* 0x000fe400078e0208 */
[----:B------:R-:W2:Y:S04]  /*46f10*/  LDL.LU R147, [R1+0x13ac] ;  /* 0x0013ac0001937983 */ /* 0x000ea80000300800 */
[----:B------:R-:W-:Y:S04]  /*46f20*/  @P3 STG.E desc[UR34][R16.64], R28 ;  /* 0x0000001c10003986 */ /* 0x000fe8000c101922 */
[----:B------:R1:W-:Y:S01]  /*46f30*/  @P1 STG.E desc[UR34][R14.64], R32 ;  /* 0x000000200e001986 */ /* 0x0003e2000c101922 */
[----:B---3--:R-:W-:-:S04]  /*46f40*/  IMAD.WIDE R10, R146, 0x4, R2 ;  /* 0x00000004920a7825 */ /* 0x008fc800078e0202 */
[----:B------:R-:W-:-:S04]  /*46f50*/  IMAD.WIDE R12, R146, 0x4, R4 ;  /* 0x00000004920c7825 */ /* 0x000fc800078e0204 */
[----:B-1----:R-:W-:-:S04]  /*46f60*/  IMAD.WIDE R14, R146, 0x4, R6 ;  /* 0x00000004920e7825 */ /* 0x002fc800078e0206 */
[----:B------:R-:W-:Y:S02]  /*46f70*/  IMAD.WIDE R16, R146, 0x4, R8 ;  /* 0x0000000492107825 */ /* 0x000fe400078e0208 */
[----:B------:R-:W3:Y:S02]  /*46f80*/  LDL.LU R146, [R1+0x13a8] ;  /* 0x0013a80001927983 */ /* 0x000ee40000300800 */
[----:B------:R-:W-:Y:S01]  /*46f90*/  VIADD R0, R23, 0xe2 ;  /* 0x000000e217007836 */ /* 0x000fe20000000000 */
[----:B------:R-:W-:Y:S02]  /*46fa0*/  ISETP.LT.AND P4, PT, R156, UR4, !P0 ;  /* 0x000000049c007c0c */ /* 0x000fe4000c781270 */
[----:B------:R-:W-:Y:S02]  /*46fb0*/  ISETP.LT.AND P0, PT, R155, UR4, !P0 ;  /* 0x000000049b007c0c */ /* 0x000fe4000c701270 */
[----:B------:R-:W-:Y:S01]  /*46fc0*/  ISETP.GE.AND P2, PT, R0, UR5, PT ;  /* 0x0000000500007c0c */ /* 0x000fe2000bf46270 */
[----:B------:R-:W-:Y:S01]  /*46fd0*/  VIADD R0, R23, 0xe3 ;  /* 0x000000e317007836 */ /* 0x000fe20000000000 */
[----:B------:R-:W-:-:S02]  /*46fe0*/  ULDC UR5, c[0x0][0x22c] ;  /* 0x00008b0000057ab9 */ /* 0x000fc40000000800 */
[----:B------:R-:W-:Y:S02]  /*46ff0*/  ISETP.LT.AND P3, PT, R152, UR4, !P2 ;  /* 0x0000000498007c0c */ /* 0x000fe4000d761270 */
[----:B------:R-:W-:Y:S02]  /*47000*/  ISETP.LT.AND P6, PT, R154, UR4, !P2 ;  /* 0x000000049a007c0c */ /* 0x000fe4000d7c1270 */
[----:B------:R-:W-:Y:S01]  /*47010*/  ISETP.GE.AND P5, PT, R0, UR5, PT ;  /* 0x0000000500007c0c */ /* 0x000fe2000bfa6270 */
[----:B------:R4:W-:Y:S01]  /*47020*/  @P4 STG.E desc[UR34][R18.64], R52 ;  /* 0x0000003412004986 */ /* 0x0009e2000c101922 */
[----:B------:R-:W-:Y:S01]  /*47030*/  VIADD R0, R23, 0xe4 ;  /* 0x000000e417007836 */ /* 0x000fe20000000000 */
[----:B------:R-:W-:Y:S02]  /*47040*/  ULDC UR5, c[0x0][0x22c] ;  /* 0x00008b0000057ab9 */ /* 0x000fe40000000800 */
[----:B------:R1:W-:Y:S01]  /*47050*/  @P0 STG.E desc[UR34][R20.64], R48 ;  /* 0x0000003014000986 */ /* 0x0003e2000c101922 */
[----:B------:R-:W-:-:S02]  /*47060*/  ISETP.LT.AND P0, PT, R156, UR4, !P2 ;  /* 0x000000049c007c0c */ /* 0x000fc4000d701270 */
[C---:B------:R-:W-:Y:S01]  /*47070*/  ISETP.LT.AND P2, PT, R155.reuse, UR4, !P2 ;  /* 0x000000049b007c0c */ /* 0x040fe2000d741270 */
[----:B------:R1:W-:Y:S01]  /*47080*/  @P3 STG.E desc[UR34][R10.64], R165 ;  /* 0x000000a50a003986 */ /* 0x0003e2000c101922 */
[----:B------:R-:W-:Y:S02]  /*47090*/  ISETP.LT.AND P3, PT, R152, UR4, !P5 ;  /* 0x0000000498007c0c */ /* 0x000fe4000ef61270 */
[----:B------:R-:W-:Y:S01]  /*470a0*/  ISETP.LT.AND P4, PT, R154, UR4, !P5 ;  /* 0x000000049a007c0c */ /* 0x000fe2000ef81270 */
[----:B------:R1:W-:Y:S01]  /*470b0*/  @P6 STG.E desc[UR34][R12.64], R161 ;  /* 0x000000a10c006986 */ /* 0x0003e2000c101922 */
[----:B----4-:R-:W-:Y:S01]  /*470c0*/  IMAD.WIDE R18, R150, 0x4, R2 ;  /* 0x0000000496127825 */ /* 0x010fe200078e0202 */
[----:B------:R-:W-:Y:S01]  /*470d0*/  ISETP.GE.AND P1, PT, R0, UR5, PT ;  /* 0x0000000500007c0c */ /* 0x000fe2000bf26270 */
[----:B------:R-:W-:Y:S01]  /*470e0*/  ULDC UR5, c[0x0][0x22c] ;  /* 0x00008b0000057ab9 */ /* 0x000fe20000000800 */
[----:B------:R-:W-:Y:S01]  /*470f0*/  ISETP.LT.AND P6, PT, R156, UR4, !P5 ;  /* 0x000000049c007c0c */ /* 0x000fe2000efc1270 */
[----:B-1----:R-:W-:Y:S01]  /*47100*/  IMAD.WIDE R20, R150, 0x4, R4 ;  /* 0x0000000496147825 */ /* 0x002fe200078e0204 */
[----:B------:R1:W-:Y:S01]  /*47110*/  @P0 STG.E desc[UR34][R14.64], R129 ;  /* 0x000000810e000986 */ /* 0x0003e2000c101922 */
[----:B------:R-:W-:-:S03]  /*47120*/  ISETP.LT.AND P5, PT, R155, UR4, !P5 ;  /* 0x000000049b007c0c */ /* 0x000fc6000efa1270 */
[----:B------:R4:W-:Y:S01]  /*47130*/  @P2 STG.E desc[UR34][R16.64], R25 ;  /* 0x0000001910002986 */ /* 0x0009e2000c101922 */
[----:B------:R-:W-:-:S03]  /*47140*/  ISETP.LT.AND P2, PT, R152, UR4, !P1 ;  /* 0x0000000498007c0c */ /* 0x000fc6000cf41270 */
[----:B------:R4:W-:Y:S01]  /*47150*/  @P3 STG.E desc[UR34][R18.64], R29 ;  /* 0x0000001d12003986 */ /* 0x0009e2000c101922 */
[----:B------:R-:W-:-:S03]  /*47160*/  ISETP.LT.AND P3, PT, R154, UR4, !P1 ;  /* 0x000000049a007c0c */ /* 0x000fc6000cf61270 */
[----:B------:R-:W-:Y:S01]  /*47170*/  @P4 STG.E desc[UR34][R20.64], R33 ;  /* 0x0000002114004986 */ /* 0x000fe2000c101922 */
[----:B------:R-:W-:Y:S01]  /*47180*/  ISETP.LT.AND P4, PT, R156, UR4, !P1 ;  /* 0x000000049c007c0c */ /* 0x000fe2000cf81270 */
[----:B------:R-:W-:-:S04]  /*47190*/  IMAD.WIDE R10, R150, 0x4, R6 ;  /* 0x00000004960a7825 */ /* 0x000fc800078e0206 */
[----:B------:R-:W-:Y:S02]  /*471a0*/  VIADD R0, R23, 0xe5 ;  /* 0x000000e517007836 */ /* 0x000fe40000000000 */
[----:B------:R-:W-:Y:S01]  /*471b0*/  IMAD.WIDE R12, R150, 0x4, R8 ;  /* 0x00000004960c7825 */ /* 0x000fe200078e0208 */
[----:B------:R4:W-:Y:S03]  /*471c0*/  @P6 STG.E desc[UR34][R10.64], R53 ;  /* 0x000000350a006986 */ /* 0x0009e6000c101922 */
[----:B-1----:R-:W-:Y:S01]  /*471d0*/  IMAD.WIDE R14, R148, 0x4, R2 ;  /* 0x00000004940e7825 */ /* 0x002fe200078e0202 */
[----:B------:R-:W-:-:S03]  /*471e0*/  ISETP.GE.AND P0, PT, R0, UR5, PT ;  /* 0x0000000500007c0c */ /* 0x000fc6000bf06270 */
[C---:B----4-:R-:W-:Y:S01]  /*471f0*/  IMAD.WIDE R16, R148.reuse, 0x4, R4 ;  /* 0x0000000494107825 */ /* 0x050fe200078e0204 */
[----:B------:R1:W-:Y:S03]  /*47200*/  @P5 STG.E desc[UR34][R12.64], R49 ;  /* 0x000000310c005986 */ /* 0x0003e6000c101922 */
[C---:B------:R-:W-:Y:S01]  /*47210*/  IMAD.WIDE R18, R148.reuse, 0x4, R6 ;  /* 0x0000000494127825 */ /* 0x040fe200078e0206 */
[----:B------:R4:W-:Y:S03]  /*47220*/  @P2 STG.E desc[UR34][R14.64], R166 ;  /* 0x000000a60e002986 */ /* 0x0009e6000c101922 */
[----:B------:R-:W-:Y:S01]  /*47230*/  IMAD.WIDE R10, R148, 0x4, R8 ;  /* 0x00000004940a7825 */ /* 0x000fe200078e0208 */
[----:B------:R-:W-:Y:S01]  /*47240*/  ISETP.LT.AND P1, PT, R155, UR4, !P1 ;  /* 0x000000049b007c0c */ /* 0x000fe2000cf21270 */
[----:B------:R-:W3:Y:S01]  /*47250*/  LDL.LU R148, [R1+0x13a0] ;  /* 0x0013a00001947983 */ /* 0x000ee20000300800 */
[----:B------:R-:W-:Y:S01]  /*47260*/  ISETP.LT.AND P2, PT, R152, UR4, !P0 ;  /* 0x0000000498007c0c */ /* 0x000fe2000c741270 */
[----:B--2---:R-:W-:-:S02]  /*47270*/  IMAD.WIDE R20, R147, 0x4, R2 ;  /* 0x0000000493147825 */ /* 0x004fc400078e0202 */
[----:B------:R2:W-:Y:S01]  /*47280*/  @P3 STG.E desc[UR34][R16.64], R162 ;  /* 0x000000a210003986 */ /* 0x0005e2000c101922 */
[----:B------:R-:W-:-:S03]  /*47290*/  ULDC UR5, c[0x0][0x22c] ;  /* 0x00008b0000057ab9 */ /* 0x000fc60000000800 */
[----:B------:R3:W-:Y:S01]  /*472a0*/  @P4 STG.E desc[UR34][R18.64], R130 ;  /* 0x0000008212004986 */ /* 0x0007e2000c101922 */
[----:B------:R-:W-:Y:S01]  /*472b0*/  ISETP.LT.AND P4, PT, R154, UR4, !P0 ;  /* 0x000000049a007c0c */ /* 0x000fe2000c781270 */
[----:B-1----:R-:W-:-:S04]  /*472c0*/  IMAD.WIDE R12, R147, 0x4, R4 ;  /* 0x00000004930c7825 */ /* 0x002fc800078e0204 */
[----:B----4-:R-:W-:-:S04]  /*472d0*/  IMAD.WIDE R14, R147, 0x4, R6 ;  /* 0x00000004930e7825 */ /* 0x010fc800078e0206 */
[----:B--2---:R-:W-:Y:S02]  /*472e0*/  IMAD.WIDE R16, R147, 0x4, R8 ;  /* 0x0000000493107825 */ /* 0x004fe400078e0208 */
        /* <DEDUP_REMOVED lines=9> */
[----:B------:R-:W-:Y:S02]  /*47380*/  ISETP.LT.AND P5, PT, R156, UR4, !P0 ;  /* 0x000000049c007c0c */ /* 0x000fe4000c7a1270 */
[----:B------:R-:W-:Y:S01]  /*47390*/  ISETP.LT.AND P0, PT, R155, UR4, !P0 ;  /* 0x000000049b007c0c */ /* 0x000fe2000c701270 */
[C---:B------:R-:W-:Y:S01]  /*473a0*/  VIADD R0, R23.reuse, 0xe6 ;  /* 0x000000e617007836 */ /* 0x040fe20000000000 */
[----:B------:R-:W4:Y:S04]  /*473b0*/  LDL.LU R150, [R1+0x1390] ;  /* 0x0013900001967983 */ /* 0x000f280000300800 */
[----:B------:R-:W-:Y:S01]  /*473c0*/  ISETP.GE.AND P6, PT, R0, UR5, PT ;  /* 0x0000000500007c0c */ /* 0x000fe2000bfc6270 */
[----:B------:R-:W-:Y:S01]  /*473d0*/  VIADD R0, R23, 0xe7 ;  /* 0x000000e717007836 */ /* 0x000fe20000000000 */
[----:B------:R-:W-:-:S02]  /*473e0*/  ULDC UR5, c[0x0][0x22c] ;  /* 0x00008b0000057ab9 */ /* 0x000fc40000000800 */
[----:B------:R-:W-:Y:S01]  /*473f0*/  ISETP.LT.AND P3, PT, R152, UR4, !P6 ;  /* 0x0000000498007c0c */ /* 0x000fe2000f761270 */
[----:B------:R1:W-:Y:S01]  /*47400*/  @P5 STG.E desc[UR34][R14.64], R54 ;  /* 0x000000360e005986 */ /* 0x0003e2000c101922 */
[----:B------:R-:W-:Y:S02]  /*47410*/  ISETP.GE.AND P1, PT, R0, UR5, PT ;  /* 0x0000000500007c0c */ /* 0x000fe4000bf26270 */
[----:B------:R-:W-:Y:S01]  /*47420*/  ISETP.LT.AND P2, PT, R154, UR4, !P6 ;  /* 0x000000049a007c0c */ /* 0x000fe2000f741270 */
[----:B------:R1:W-:Y:S01]  /*47430*/  @P0 STG.E desc[UR34][R16.64], R50 ;  /* 0x0000003210000986 */ /* 0x0003e2000c101922 */
[----:B------:R-:W-:Y:S01]  /*47440*/  ISETP.LT.AND P0, PT, R156, UR4, !P6 ;  /* 0x000000049c007c0c */ /* 0x000fe2000f701270 */
[----:B------:R-:W-:Y:S01]  /*47450*/  VIADD R0, R23, 0xe8 ;  /* 0x000000e817007836 */ /* 0x000fe20000000000 */
[----:B------:R-:W-:Y:S01]  /*47460*/  ISETP.LT.AND P6, PT, R155, UR4, !P6 ;  /* 0x000000049b007c0c */ /* 0x000fe2000f7c1270 */
[----:B------:R-:W-:Y:S01]  /*47470*/  ULDC UR5, c[0x0][0x22c] ;  /* 0x00008b0000057ab9 */ /* 0x000fe20000000800 */
[----:B------:R-:W-:-:S02]  /*47480*/  ISETP.LT.AND P5, PT, R152, UR4, !P1 ;  /* 0x0000000498007c0c */ /* 0x000fc4000cfa1270 */
[----:B------:R-:W-:Y:S01]  /*47490*/  ISETP.LT.AND P4, PT, R154, UR4, !P1 ;  /* 0x000000049a007c0c */ /* 0x000fe2000cf81270 */
[----:B------:R-:W-:Y:S01]  /*474a0*/  @P3 STG.E desc[UR34][R18.64], R167 ;  /* 0x000000a712003986 */ /* 0x000fe2000c101922 */
[----:B------:R-:W-:-:S03]  /*474b0*/  ISETP.GE.AND P3, PT, R0, UR5, PT ;  /* 0x0000000500007c0c */ /* 0x000fc6000bf66270 */
[----:B------:R1:W-:Y:S04]  /*474c0*/  @P2 STG.E desc[UR34][R10.64], R163 ;  /* 0x000000a30a002986 */ /* 0x0003e8000c101922 */
[----:B------:R-:W-:Y:S01]  /*474d0*/  @P0 STG.E desc[UR34][R20.64], R131 ;  /* 0x0000008314000986 */ /* 0x000fe2000c101922 */
[----:B------:R-:W-:Y:S02]  /*474e0*/  ISETP.LT.AND P0, PT, R156, UR4, !P1 ;  /* 0x000000049c007c0c */ /* 0x000fe4000cf01270 */
[----:B------:R-:W-:Y:S01]  /*474f0*/  ISETP.LT.AND P1, PT, R155, UR4, !P1 ;  /* 0x000000049b007c0c */ /* 0x000fe2000cf21270 */
[----:B------:R2:W-:Y:S01]  /*47500*/  @P6 STG.E desc[UR34][R12.64], R27 ;  /* 0x0000001b0c006986 */ /* 0x0005e2000c101922 */
[----:B------:R-:W-:Y:S01]  /*47510*/  ISETP.LT.AND P6, PT, R152, UR4, !P3 ;  /* 0x0000000498007c0c */ /* 0x000fe2000dfc1270 */
[----:B-1----:R-:W-:-:S04]  /*47520*/  IMAD.WIDE R14, R148, 0x4, R2 ;  /* 0x00000004940e7825 */ /* 0x002fc800078e0202 */
[----:B------:R-:W-:Y:S01]  /*47530*/  IMAD.WIDE R16, R148, 0x4, R4 ;  /* 0x0000000494107825 */ /* 0x000fe200078e0204 */
[----:B------:R1:W-:Y:S01]  /*47540*/  @P5 STG.E desc[UR34][R14.64], R31 ;  /* 0x0000001f0e005986 */ /* 0x0003e2000c101922 */
[----:B------:R-:W-:-:S03]  /*47550*/  ISETP.LT.AND P5, PT, R154, UR4, !P3 ;  /* 0x000000049a007c0c */ /* 0x000fc6000dfa1270 */
[----:B------:R1:W-:Y:S01]  /*47560*/  @P4 STG.E desc[UR34][R16.64], R35 ;  /* 0x0000002310004986 */ /* 0x0003e2000c101922 */
[----:B------:R-:W-:-:S04]  /*47570*/  IMAD.WIDE R10, R148, 0x4, R6 ;  /* 0x00000004940a7825 */ /* 0x000fc800078e0206 */
[----:B------:R-:W-:Y:S01]  /*47580*/  IMAD.WIDE R18, R148, 0x4, R8 ;  /* 0x0000000494127825 */ /* 0x000fe200078e0208 */
[----:B------:R3:W-:Y:S04]  /*47590*/  @P0 STG.E desc[UR34][R10.64], R55 ;  /* 0x000000370a000986 */ /* 0x0007e8000c101922 */
[----:B------:R3:W-:Y:S01]  /*475a0*/  @P1 STG.E desc[UR34][R18.64], R51 ;  /* 0x0000003312001986 */ /* 0x0007e2000c101922 */
[----:B--2---:R-:W-:-:S04]  /*475b0*/  IMAD.WIDE R12, R147, 0x4, R2 ;  /* 0x00000004930c7825 */ /* 0x004fc800078e0202 */
[----:B-1----:R-:W-:-:S04]  /*475c0*/  IMAD.WIDE R14, R147, 0x4, R4 ;  /* 0x00000004930e7825 */ /* 0x002fc800078e0204 */
[----:B------:R-:W-:-:S04]  /*475d0*/  IMAD.WIDE R16, R147, 0x4, R6 ;  /* 0x0000000493107825 */ /* 0x000fc800078e0206 */
[----:B------:R-:W-:Y:S02]  /*475e0*/  IMAD.WIDE R20, R147, 0x4, R8 ;  /* 0x0000000493147825 */ /* 0x000fe400078e0208 */
[----:B------:R-:W2:Y:S04]  /*475f0*/  LDL.LU R147, [R1+0x138c] ;  /* 0x00138c0001937983 */ /* 0x000ea80000300800 */
[----:B------:R1:W-:Y:S04]  /*47600*/  @P6 STG.E desc[UR34][R12.64], R44 ;  /* 0x0000002c0c006986 */ /* 0x0003e8000c101922 */
[----:B------:R4:W-:Y:S01]  /*47610*/  @P5 STG.E desc[UR34][R14.64], R40 ;  /* 0x000000280e005986 */ /* 0x0009e2000c101922 */
[----:B---3--:R-:W-:-:S04]  /*47620*/  IMAD.WIDE R10, R146, 0x4, R2 ;  /* 0x00000004920a7825 */ /* 0x008fc800078e0202 */
[----:B------:R-:W-:-:S04]  /*47630*/  IMAD.WIDE R18, R146, 0x4, R4 ;  /* 0x0000000492127825 */ /* 0x000fc800078e0204 */
[----:B-1----:R-:W-:-:S04]  /*47640*/  IMAD.WIDE R12, R146, 0x4, R6 ;  /* 0x00000004920c7825 */ /* 0x002fc800078e0206 */
[----:B----4-:R-:W-:Y:S02]  /*47650*/  IMAD.WIDE R14, R146, 0x4, R8 ;  /* 0x00000004920e7825 */ /* 0x010fe400078e0208 */
[----:B------:R-:W3:Y:S02]  /*47660*/  LDL.LU R146, [R1+0x1388] ;  /* 0x0013880001927983 */ /* 0x000ee40000300800 */
[C---:B------:R-:W-:Y:S01]  /*47670*/  VIADD R22, R23.reuse, 0xe9 ;  /* 0x000000e917167836 */ /* 0x040fe20000000000 */
[----:B------:R-:W-:Y:S01]  /*47680*/  ISETP.LT.AND P4, PT, R156, UR4, !P3 ;  /* 0x000000049c007c0c */ /* 0x000fe2000df81270 */
[----:B------:R-:W-:Y:S01]  /*47690*/  VIADD R0, R23, 0xea ;  /* 0x000000ea17007836 */ /* 0x000fe20000000000 */
[----:B------:R-:W-:Y:S01]  /*476a0*/  ISETP.LT.AND P3, PT, R155, UR4, !P3 ;  /* 0x000000049b007c0c */ /* 0x000fe2000df61270 */
[----:B------:R-:W4:Y:S01]  /*476b0*/  LDL.LU R148, [R1+0x1374] ;  /* 0x0013740001947983 */ /* 0x000f220000300800 */
[----:B------:R-:W-:-:S04]  /*476c0*/  ISETP.GE.AND P2, PT, R22, UR5, PT ;  /* 0x0000000516007c0c */ /* 0x000fc8000bf46270 */
[----:B------:R-:W-:Y:S02]  /*476d0*/  ISETP.LT.AND P1, PT, R152, UR4, !P2 ;  /* 0x0000000498007c0c */ /* 0x000fe4000d721270 */
[----:B------:R-:W-:Y:S02]  /*476e0*/  ISETP.LT.AND P6, PT, R154, UR4, !P2 ;  /* 0x000000049a007c0c */ /* 0x000fe4000d7c1270 */
[----:B------:R-:W-:Y:S01]  /*476f0*/  ISETP.GE.AND P0, PT, R0, UR5, PT ;  /* 0x0000000500007c0c */ /* 0x000fe2000bf06270 */
[----:B------:R1:W-:Y:S04]  /*47700*/  @P4 STG.E desc[UR34][R16.64], R56 ;  /* 0x0000003810004986 */ /* 0x0003e8000c101922 */
[----:B------:R1:W-:Y:S01]  /*47710*/  @P3 STG.E desc[UR34][R20.64], R36 ;  /* 0x0000002414003986 */ /* 0x0003e2000c101922 */
[----:B------:R-:W-:-:S02]  /*47720*/  ISETP.LT.AND P3, PT, R156, UR4, !P2 ;  /* 0x000000049c007c0c */ /* 0x000fc4000d761270 */
[----:B------:R-:W-:Y:S02]  /*47730*/  ISETP.LT.AND P2, PT, R155, UR4, !P2 ;  /* 0x000000049b007c0c */ /* 0x000fe4000d741270 */
[----:B------:R-:W-:Y:S01]  /*47740*/  ISETP.LT.AND P4, PT, R152, UR4, !P0 ;  /* 0x0000000498007c0c */ /* 0x000fe2000c781270 */
[----:B------:R1:W-:Y:S01]  /*47750*/  @P1 STG.E desc[UR34][R10.64], R60 ;  /* 0x0000003c0a001986 */ /* 0x0003e2000c101922 */
[----:B------:R-:W-:-:S03]  /*47760*/  ISETP.LT.AND P5, PT, R154, UR4, !P0 ;  /* 0x000000049a007c0c */ /* 0x000fc6000c7a1270 */
[----:B------:R-:W-:Y:S01]  /*47770*/  @P6 STG.E desc[UR34][R18.64], R64 ;  /* 0x0000004012006986 */ /* 0x000fe2000c101922 */
[----:B------:R-:W-:Y:S01]  /*47780*/  ISETP.LT.AND P6, PT, R156, UR4, !P0 ;  /* 0x000000049c007c0c */ /* 0x000fe2000c7c1270 */
[----:B------:R-:W-:Y:S02]  /*47790*/  VIADD R0, R23, 0xeb ;  /* 0x000000eb17007836 */ /* 0x000fe40000000000 */
[C---:B-1----:R-:W-:Y:S01]  /*477a0*/  IMAD.WIDE R16, R150.reuse, 0x4, R2 ;  /* 0x0000000496107825 */ /* 0x042fe200078e0202 */
[----:B------:R1:W-:Y:S03]  /*477b0*/  @P3 STG.E desc[UR34][R12.64], R80 ;  /* 0x000000500c003986 */ /* 0x0003e6000c101922 */
[----:B------:R-:W-:Y:S01]  /*477c0*/  IMAD.WIDE R20, R150, 0x4, R4 ;  /* 0x0000000496147825 */ /* 0x000fe200078e0204 */
[----:B------:R-:W-:Y:S01]  /*477d0*/  ISETP.GE.AND P1, PT, R0, UR5, PT ;  /* 0x0000000500007c0c */ /* 0x000fe2000bf26270 */
[----:B------:R2:W-:Y:S02]  /*477e0*/  @P2 STG.E desc[UR34][R14.64], R84 ;  /* 0x000000540e002986 */ /* 0x0005e4000c101922 */
[----:B------:R-:W-:Y:S01]  /*477f0*/  IMAD.WIDE R10, R150, 0x4, R6 ;  /* 0x00000004960a7825 */ /* 0x000fe200078e0206 */
[----:B------:R-:W-:Y:S01]  /*47800*/  ISETP.LT.AND P0, PT, R155, UR4, !P0 ;  /* 0x000000049b007c0c */ /* 0x000fe2000c701270 */
[----:B------:R2:W-:Y:S01]  /*47810*/  @P4 STG.E desc[UR34][R16.64], R45 ;  /* 0x0000002d10004986 */ /* 0x0005e2000c101922 */
[----:B------:R-:W-:-:S03]  /*47820*/  ISETP.LT.AND P3, PT, R154, UR4, !P1 ;  /* 0x000000049a007c0c */ /* 0x000fc6000cf61270 */
[----:B------:R-:W-:Y:S01]  /*47830*/  @P5 STG.E desc[UR34][R20.64], R41 ;  /* 0x0000002914005986 */ /* 0x000fe2000c101922 */
[----:B------:R-:W-:-:S03]  /*47840*/  ISETP.LT.AND P5, PT, R152, UR4, !P1 ;  /* 0x0000000498007c0c */ /* 0x000fc6000cfa1270 */
[----:B------:R2:W-:Y:S01]  /*47850*/  @P6 STG.E desc[UR34][R10.64], R57 ;  /* 0x000000390a006986 */ /* 0x0005e2000c101922 */
[----:B-1----:R-:W-:-:S05]  /*47860*/  IMAD.WIDE R12, R150, 0x4, R8 ;  /* 0x00000004960c7825 */ /* 0x002fca00078e0208 */
[----:B------:R1:W-:Y:S01]  /*47870*/  @P0 STG.E desc[UR34][R12.64], R37 ;  /* 0x000000250c000986 */ /* 0x0003e2000c101922 */
[----:B--2---:R-:W-:-:S04]  /*47880*/  IMAD.WIDE R14, R147, 0x4, R2 ;  /* 0x00000004930e7825 */ /* 0x004fc800078e0202 */
[----:B------:R-:W-:-:S04]  /*47890*/  IMAD.WIDE R16, R147, 0x4, R4 ;  /* 0x0000000493107825 */ /* 0x000fc800078e0204 */
[----:B------:R-:W-:-:S04]  /*478a0*/  IMAD.WIDE R18, R147, 0x4, R6 ;  /* 0x0000000493127825 */ /* 0x000fc800078e0206 */
[----:B------:R-:W-:Y:S02]  /*478b0*/  IMAD.WIDE R10, R147, 0x4, R8 ;  /* 0x00000004930a7825 */ /* 0x000fe400078e0208 */
[----:B------:R-:W2:Y:S04]  /*478c0*/  LDL.LU R147, [R1+0x1370] ;  /* 0x0013700001937983 */ /* 0x000ea80000300800 */
[----:B------:R1:W-:Y:S04]  /*478d0*/  @P5 STG.E desc[UR34][R14.64], R61 ;  /* 0x0000003d0e005986 */ /* 0x0003e8000c101922 */
[----:B------:R4:W-:Y:S01]  /*478e0*/  @P3 STG.E desc[UR34][R16.64], R65 ;  /* 0x0000004110003986 */ /* 0x0009e2000c101922 */
[----:B---3--:R-:W-:-:S04]  /*478f0*/  IMAD.WIDE R20, R146, 0x4, R2 ;  /* 0x0000000492147825 */ /* 0x008fc800078e0202 */
[----:B-1----:R-:W-:-:S04]  /*47900*/  IMAD.WIDE R12, R146, 0x4, R4 ;  /* 0x00000004920c7825 */ /* 0x002fc800078e0204 */
[----:B------:R-:W-:-:S04]  /*47910*/  IMAD.WIDE R14, R146, 0x4, R6 ;  /* 0x00000004920e7825 */ /* 0x000fc800078e0206 */
[----:B----4-:R-:W-:Y:S02]  /*47920*/  IMAD.WIDE R16, R146, 0x4, R8 ;  /* 0x0000000492107825 */ /* 0x010fe400078e0208 */
[----:B------:R-:W3:Y:S01]  /*47930*/  LDL.LU R146, [R1+0x1368] ;  /* 0x0013680001927983 */ /* 0x000ee20000300800 */
[----:B------:R-:W-:Y:S01]  /*47940*/  ISETP.LT.AND P4, PT, R156, UR4, !P1 ;  /* 0x000000049c007c0c */ /* 0x000fe2000cf81270 */
[----:B------:R-:W-:Y:S01]  /*47950*/  VIADD R22, R23, 0xec ;  /* 0x000000ec17167836 */ /* 0x000fe20000000000 */
[----:B------:R-:W-:-:S04]  /*47960*/  ISETP.LT.AND P1, PT, R155, UR4, !P1 ;  /* 0x000000049b007c0c */ /* 0x000fc8000cf21270 */
[----:B------:R-:W-:-:S04]  /*47970*/  ISETP.GE.AND P2, PT, R22, UR5, PT ;  /* 0x0000000516007c0c */ /* 0x000fc8000bf46270 */
[----:B------:R-:W-:Y:S02]  /*47980*/  ISETP.LT.AND P0, PT, R152, UR4, !P2 ;  /* 0x0000000498007c0c */ /* 0x000fe4000d701270 */
[----:B------:R-:W-:Y:S01]  /*47990*/  ISETP.LT.AND P5, PT, R154, UR4, !P2 ;  /* 0x000000049a007c0c */ /* 0x000fe2000d7a1270 */
[----:B------:R1:W-:Y:S01]  /*479a0*/  @P4 STG.E desc[UR34][R18.64], R81 ;  /* 0x0000005112004986 */ /* 0x0003e2000c101922 */
[----:B------:R-:W-:Y:S02]  /*479b0*/  ISETP.LT.AND P4, PT, R156, UR4, !P2 ;  /* 0x000000049c007c0c */ /* 0x000fe4000d781270 */
[----:B------:R-:W-:Y:S01]  /*479c0*/  ISETP.LT.AND P2, PT, R155, UR4, !P2 ;  /* 0x000000049b007c0c */ /* 0x000fe2000d741270 */
[----:B------:R-:W-:Y:S01]  /*479d0*/  VIADD R0, R23, 0xed ;  /* 0x000000ed17007836 */ /* 0x000fe20000000000 */
[----:B------:R4:W-:Y:S04]  /*479e0*/  @P1 STG.E desc[UR34][R10.64], R85 ;  /* 0x000000550a001986 */ /* 0x0009e8000c101922 */
[----:B------:R-:W-:Y:S01]  /*479f0*/  ISETP.GE.AND P6, PT, R0, UR5, PT ;  /* 0x0000000500007c0c */ /* 0x000fe2000bfc6270 */
[----:B------:R-:W-:Y:S03]  /*47a00*/  @P0 STG.E desc[UR34][R20.64], R46 ;  /* 0x0000002e14000986 */ /* 0x000fe6000c101922 */
[----:B------:R-:W-:Y:S01]  /*47a10*/  ISETP.LT.AND P3, PT, R152, UR4, !P6 ;  /* 0x0000000498007c0c */ /* 0x000fe2000f761270 */
[----:B------:R4:W-:Y:S01]  /*47a20*/  @P5 STG.E desc[UR34][R12.64], R42 ;  /* 0x0000002a0c005986 */ /* 0x0009e2000c101922 */
[----:B------:R-:W-:-:S03]  /*47a30*/  ISETP.LT.AND P0, PT, R154, UR4, !P6 ;  /* 0x000000049a007c0c */ /* 0x000fc6000f701270 */
[----:B------:R4:W-:Y:S01]  /*47a40*/  @P4 STG.E desc[UR34][R14.64], R58 ;  /* 0x0000003a0e004986 */ /* 0x0009e2000c101922 */
[----:B-1----:R-:W-:-:S03]  /*47a50*/  IMAD.WIDE R18, R148, 0x4, R2 ;  /* 0x0000000494127825 */ /* 0x002fc600078e0202 */
[----:B------:R2:W-:Y:S01]  /*47a60*/  @P2 STG.E desc[UR34][R16.64], R38 ;  /* 0x0000002610002986 */ /* 0x0005e2000c101922 */
[----:B------:R-:W-:Y:S01]  /*47a70*/  ISETP.LT.AND P2, PT, R156, UR4, !P6 ;  /* 0x000000049c007c0c */ /* 0x000fe2000f741270 */
[----:B----4-:R-:W-:-:S04]  /*47a80*/  IMAD.WIDE R10, R148, 0x4, R4 ;  /* 0x00000004940a7825 */ /* 0x010fc800078e0204 */
[----:B------:R-:W-:-:S04]  /*47a90*/  IMAD.WIDE R12, R148, 0x4, R6 ;  /* 0x00000004940c7825 */ /* 0x000fc800078e0206 */
[----:B------:R-:W-:Y:S02]  /*47aa0*/  IMAD.WIDE R14, R148, 0x4, R8 ;  /* 0x00000004940e7825 */ /* 0x000fe400078e0208 */
[----:B------:R-:W4:Y:S02]  /*47ab0*/  LDL.LU R148, [R1+0x1364] ;  /* 0x0013640001947983 */ /* 0x000f240000300800 */
[----:B------:R-:W-:Y:S01]  /*47ac0*/  VIADD R0, R23, 0xee ;  /* 0x000000ee17007836 */ /* 0x000fe20000000000 */
[----:B------:R-:W-:-:S04]  /*47ad0*/  ISETP.LT.AND P6, PT, R155, UR4, !P6 ;  /* 0x000000049b007c0c */ /* 0x000fc8000f7c1270 */
[----:B------:R-:W-:Y:S01]  /*47ae0*/  ISETP.GE.AND P1, PT, R0, UR5, PT ;  /* 0x0000000500007c0c */ /* 0x000fe2000bf26270 */
[----:B------:R1:W-:Y:S03]  /*47af0*/  @P3 STG.E desc[UR34][R18.64], R62 ;  /* 0x0000003e12003986 */ /* 0x0003e6000c101922 */
[----:B------:R-:W-:Y:S01]  /*47b00*/  ISETP.LT.AND P5, PT, R152, UR4, !P1 ;  /* 0x0000000498007c0c */ /* 0x000fe2000cfa1270 */
[----:B------:R1:W-:Y:S01]  /*47b10*/  @P0 STG.E desc[UR34][R10.64], R66 ;  /* 0x000000420a000986 */ /* 0x0003e2000c101922 */
[----:B------:R-:W-:-:S03]  /*47b20*/  ISETP.LT.AND P4, PT, R154, UR4, !P1 ;  /* 0x000000049a007c0c */ /* 0x000fc6000cf81270 */
[----:B------:R1:W-:Y:S01]  /*47b30*/  @P2 STG.E desc[UR34][R12.64], R82 ;  /* 0x000000520c002986 */ /* 0x0003e2000c101922 */
[----:B------:R-:W-:-:S03]  /*47b40*/  VIADD R20, R23, 0xef ;  /* 0x000000ef17147836 */ /* 0x000fc60000000000 */
[----:B------:R3:W-:Y:S02]  /*47b50*/  @P6 STG.E desc[UR34][R14.64], R86 ;  /* 0x000000560e006986 */ /* 0x0007e4000c101922 */
[----:B------:R-:W-:Y:S01]  /*47b60*/  ISETP.GE.AND P3, PT, R20, UR5, PT ;  /* 0x0000000514007c0c */ /* 0x000fe2000bf66270 */
        /* <DEDUP_REMOVED lines=10> */
[----:B------:R-:W-:Y:S02]  /*47c10*/  IMAD.WIDE R18, R146, 0x4, R8 ;  /* 0x0000000492127825 */ /* 0x000fe400078e0208 */
[----:B------:R-:W3:Y:S01]  /*47c20*/  LDL.LU R146, [R1+0x1358] ;  /* 0x0013580001927983 */ /* 0x000ee20000300800 */
[----:B------:R-:W-:Y:S02]  /*47c30*/  ISETP.LT.AND P2, PT, R156, UR4, !P1 ;  /* 0x000000049c007c0c */ /* 0x000fe4000cf41270 */
[----:B------:R-:W-:Y:S02]  /*47c40*/  ISETP.LT.AND P1, PT, R155, UR4, !P1 ;  /* 0x000000049b007c0c */ /* 0x000fe4000cf21270 */
[----:B------:R-:W-:Y:S02]  /*47c50*/  ISETP.LT.AND P6, PT, R152, UR4, !P3 ;  /* 0x0000000498007c0c */ /* 0x000fe4000dfc1270 */
[----:B------:R-:W-:Y:S01]  /*47c60*/  ISETP.LT.AND P5, PT, R154, UR4, !P3 ;  /* 0x000000049a007c0c */ /* 0x000fe2000dfa1270 */
[----:B------:R-:W-:Y:S01]  /*47c70*/  VIADD R0, R23, 0xf0 ;  /* 0x000000f017007836 */ /* 0x000fe20000000000 */
[----:B------:R-:W-:-:S04]  /*47c80*/  ISETP.LT.AND P4, PT, R156, UR4, !P3 ;  /* 0x000000049c007c0c */ /* 0x000fc8000df81270 */
[----:B------:R-:W-:Y:S01]  /*47c90*/  ISETP.GE.AND P0, PT, R0, UR5, PT ;  /* 0x0000000500007c0c */ /* 0x000fe2000bf06270 */
[----:B------:R4:W-:Y:S01]  /*47ca0*/  @P2 STG.E desc[UR34][R10.64], R59 ;  /* 0x0000003b0a002986 */ /* 0x0009e2000c101922 */
[----:B------:R-:W-:-:S03]  /*47cb0*/  ISETP.LT.AND P3, PT, R155, UR4, !P3 ;  /* 0x000000049b007c0c */ /* 0x000fc6000df61270 */
[----:B------:R1:W-:Y:S01]  /*47cc0*/  @P1 STG.E desc[UR34][R12.64], R39 ;  /* 0x000000270c001986 */ /* 0x0003e2000c101922 */
[----:B------:R-:W-:-:S03]  /*47cd0*/  ISETP.LT.AND P1, PT, R152, UR4, !P0 ;  /* 0x0000000498007c0c */ /* 0x000fc6000c721270 */
[----:B------:R1:W-:Y:S04]  /*47ce0*/  @P6 STG.E desc[UR34][R20.64], R63 ;  /* 0x0000003f14006986 */ /* 0x0003e8000c101922 */
[----:B------:R1:W-:Y:S01]  /*47cf0*/  @P5 STG.E desc[UR34][R14.64], R67 ;  /* 0x000000430e005986 */ /* 0x0003e2000c101922 */
[----:B------:R-:W-:Y:S01]  /*47d00*/  ISETP.LT.AND P5, PT, R154, UR4, !P0 ;  /* 0x000000049a007c0c */ /* 0x000fe2000c7a1270 */
[----:B------:R-:W-:Y:S02]  /*47d10*/  VIADD R0, R23, 0xf1 ;  /* 0x000000f117007836 */ /* 0x000fe40000000000 */
[----:B----4-:R-:W-:-:S04]  /*47d20*/  IMAD.WIDE R10, R148, 0x4, R2 ;  /* 0x00000004940a7825 */ /* 0x010fc800078e0202 */
[----:B-1----:R-:W-:-:S04]  /*47d30*/  IMAD.WIDE R12, R148, 0x4, R4 ;  /* 0x00000004940c7825 */ /* 0x002fc800078e0204 */
[----:B------:R-:W-:-:S04]  /*47d40*/  IMAD.WIDE R20, R148, 0x4, R6 ;  /* 0x0000000494147825 */ /* 0x000fc800078e0206 */
[----:B------:R-:W-:Y:S02]  /*47d50*/  IMAD.WIDE R14, R148, 0x4, R8 ;  /* 0x00000004940e7825 */ /* 0x000fe400078e0208 */
[----:B------:R-:W4:Y:S01]  /*47d60*/  LDL.LU R148, [R1+0x1354] ;  /* 0x0013540001947983 */ /* 0x000f220000300800 */
[----:B------:R-:W-:Y:S02]  /*47d70*/  ISETP.GE.AND P2, PT, R0, UR5, PT ;  /* 0x0000000500007c0c */ /* 0x000fe4000bf46270 */
[----:B------:R-:W-:Y:S01]  /*47d80*/  ISETP.LT.AND P6, PT, R156, UR4, !P0 ;  /* 0x000000049c007c0c */ /* 0x000fe2000c7c1270 */
[----:B------:R2:W-:Y:S01]  /*47d90*/  @P4 STG.E desc[UR34][R16.64], R83 ;  /* 0x0000005310004986 */ /* 0x0005e2000c101922 */
[----:B------:R-:W-:-:S03]  /*47da0*/  ISETP.LT.AND P0, PT, R155, UR4, !P0 ;  /* 0x000000049b007c0c */ /* 0x000fc6000c701270 */
[----:B------:R1:W-:Y:S01]  /*47db0*/  @P3 STG.E desc[UR34][R18.64], R87 ;  /* 0x0000005712003986 */ /* 0x0003e2000c101922 */
[----:B------:R-:W-:Y:S02]  /*47dc0*/  ISETP.LT.AND P3, PT, R152, UR4, !P2 ;  /* 0x0000000498007c0c */ /* 0x000fe4000d761270 */
[----:B------:R-:W-:Y:S01]  /*47dd0*/  ISETP.LT.AND P4, PT, R154, UR4, !P2 ;  /* 0x000000049a007c0c */ /* 0x000fe2000d781270 */
        /* <DEDUP_REMOVED lines=19> */
[----:B------:R-:W-:-:S04]  /*47f10*/  ISETP.LT.AND P2, PT, R155, UR4, !P2 ;  /* 0x000000049b007c0c */ /* 0x000fc8000d741270 */
[----:B------:R-:W-:-:S04]  /*47f20*/  ISETP.GE.AND P1, PT, R0, UR5, PT ;  /* 0x0000000500007c0c */ /* 0x000fc8000bf26270 */
[----:B------:R-:W-:Y:S01]  /*47f30*/  ISETP.LT.AND P6, PT, R152, UR4, !P1 ;  /* 0x0000000498007c0c */ /* 0x000fe2000cfc1270 */
[----:B------:R-:W-:Y:S01]  /*47f40*/  VIADD R0, R23, 0xf3 ;  /* 0x000000f317007836 */ /* 0x000fe20000000000 */
[----:B------:R-:W-:Y:S02]  /*47f50*/  ISETP.LT.AND P4, PT, R154, UR4, !P1 ;  /* 0x000000049a007c0c */ /* 0x000fe4000cf81270 */
[----:B------:R-:W-:Y:S02]  /*47f60*/  ISETP.LT.AND P3, PT, R156, UR4, !P1 ;  /* 0x000000049c007c0c */ /* 0x000fe4000cf61270 */
[----:B------:R-:W-:Y:S01]  /*47f70*/  ISETP.GE.AND P0, PT, R0, UR5, PT ;  /* 0x0000000500007c0c */ /* 0x000fe2000bf06270 */
[----:B------:R4:W-:Y:S01]  /*47f80*/  @P2 STG.E desc[UR34][R12.64], R104 ;  /* 0x000000680c002986 */ /* 0x0009e2000c101922 */
[----:B------:R-:W-:Y:S02]  /*47f90*/  ISETP.LT.AND P2, PT, R155, UR4, !P1 ;  /* 0x000000049b007c0c */ /* 0x000fe4000cf41270 */
[----:B------:R-:W-:-:S03]  /*47fa0*/  ISETP.LT.AND P5, PT, R152, UR4, !P0 ;  /* 0x0000000498007c0c */ /* 0x000fc6000c7a1270 */
[----:B------:R-:W-:Y:S01]  /*47fb0*/  @P6 STG.E desc[UR34][R20.64], R73 ;  /* 0x0000004914006986 */ /* 0x000fe2000c101922 */
[----:B------:R-:W-:Y:S01]  /*47fc0*/  ISETP.LT.AND P6, PT, R154, UR4, !P0 ;  /* 0x000000049a007c0c */ /* 0x000fe2000c7c1270 */
[----:B------:R-:W-:Y:S02]  /*47fd0*/  VIADD R0, R23, 0xf4 ;  /* 0x000000f417007836 */ /* 0x000fe40000000000 */
[----:B------:R1:W-:Y:S01]  /*47fe0*/  @P4 STG.E desc[UR34][R14.64], R77 ;  /* 0x0000004d0e004986 */ /* 0x0003e2000c101922 */
[----:B------:R-:W-:Y:S02]  /*47ff0*/  ISETP.LT.AND P4, PT, R156, UR4, !P0 ;  /* 0x000000049c007c0c */ /* 0x000fe4000c781270 */
[----:B------:R-:W-:Y:S01]  /*48000*/  ISETP.GE.AND P1, PT, R0, UR5, PT ;  /* 0x0000000500007c0c */ /* 0x000fe2000bf26270 */
[----:B------:R1:W-:Y:S01]  /*48010*/  @P3 STG.E desc[UR34][R16.64], R89 ;  /* 0x0000005910003986 */ /* 0x0003e2000c101922 */
[----:B----4-:R-:W-:-:S04]  /*48020*/  IMAD.WIDE R12, R148, 0x4, R2 ;  /* 0x00000004940c7825 */ /* 0x010fc800078e0202 */
[C---:B------:R-:W-:Y:S01]  /*48030*/  IMAD.WIDE R18, R148.reuse, 0x4, R4 ;  /* 0x0000000494127825 */ /* 0x040fe200078e0204 */
[----:B------:R-:W-:Y:S01]  /*48040*/  @P2 STG.E desc[UR34][R10.64], R69 ;  /* 0x000000450a002986 */ /* 0x000fe2000c101922 */
[----:B------:R-:W-:Y:S02]  /*48050*/  ISETP.LT.AND P0, PT, R155, UR4, !P0 ;  /* 0x000000049b007c0c */ /* 0x000fe4000c701270 */
[C---:B-1----:R-:W-:Y:S01]  /*48060*/  IMAD.WIDE R14, R148.reuse, 0x4, R6 ;  /* 0x00000004940e7825 */ /* 0x042fe200078e0206 */
[----:B------:R-:W-:Y:S03]  /*48070*/  @P5 STG.E desc[UR34][R12.64], R93 ;  /* 0x0000005d0c005986 */ /* 0x000fe6000c101922 */
[----:B------:R-:W-:Y:S02]  /*48080*/  IMAD.WIDE R16, R148, 0x4, R8 ;  /* 0x0000000494107825 */ /* 0x000fe400078e0208 */
[----:B------:R-:W4:Y:S01]  /*48090*/  LDL.LU R148, [R1+0x1340] ;  /* 0x0013400001947983 */ /* 0x000f220000300800 */
[----:B------:R-:W-:-:S03]  /*480a0*/  ISETP.LT.AND P2, PT, R154, UR4, !P1 ;  /* 0x000000049a007c0c */ /* 0x000fc6000cf41270 */
[----:B------:R-:W-:Y:S01]  /*480b0*/  @P6 STG.E desc[UR34][R18.64], R97 ;  /* 0x0000006112006986 */ /* 0x000fe2000c101922 */
[----:B------:R-:W-:Y:S02]  /*480c0*/  ISETP.LT.AND P6, PT, R152, UR4, !P1 ;  /* 0x0000000498007c0c */ /* 0x000fe4000cfc1270 */
[----:B------:R-:W-:Y:S02]  /*480d0*/  ISETP.LT.AND P5, PT, R156, UR4, !P1 ;  /* 0x000000049c007c0c */ /* 0x000fe4000cfa1270 */
[----:B------:R-:W-:Y:S01]  /*480e0*/  ISETP.LT.AND P1, PT, R155, UR4, !P1 ;  /* 0x000000049b007c0c */ /* 0x000fe2000cf21270 */
[----:B------:R-:W-:Y:S04]  /*480f0*/  @P4 STG.E desc[UR34][R14.64], R101 ;  /* 0x000000650e004986 */ /* 0x000fe8000c101922 */
[----:B------:R1:W-:Y:S02]  /*48100*/  @P0 STG.E desc[UR34][R16.64], R105 ;  /* 0x0000006910000986 */ /* 0x0003e4000c101922 */
[----:B-1----:R-:W-:-:S02]  /*48110*/  VIADD R16, R23, 0xf7 ;  /* 0x000000f717107836 */ /* 0x002fc40000000000 */
[----:B--2---:R-:W-:-:S04]  /*48120*/  IMAD.WIDE R10, R147, 0x4, R2 ;  /* 0x00000004930a7825 */ /* 0x004fc800078e0202 */
[----:B------:R-:W-:-:S04]  /*48130*/  IMAD.WIDE R12, R147, 0x4, R4 ;  /* 0x00000004930c7825 */ /* 0x000fc800078e0204 */
[----:B------:R-:W-:-:S04]  /*48140*/  IMAD.WIDE R18, R147, 0x4, R6 ;  /* 0x0000000493127825 */ /* 0x000fc800078e0206 */
[----:B------:R-:W-:Y:S02]  /*48150*/  IMAD.WIDE R20, R147, 0x4, R8 ;  /* 0x0000000493147825 */ /* 0x000fe400078e0208 */
[----:B------:R-:W2:Y:S04]  /*48160*/  LDL.LU R147, [R1+0x1338] ;  /* 0x0013380001937983 */ /* 0x000ea80000300800 */
[----:B------:R1:W-:Y:S04]  /*48170*/  @P6 STG.E desc[UR34][R10.64], R74 ;  /* 0x0000004a0a006986 */ /* 0x0003e8000c101922 */
[----:B------:R1:W-:Y:S04]  /*48180*/  @P2 STG.E desc[UR34][R12.64], R78 ;  /* 0x0000004e0c002986 */ /* 0x0003e8000c101922 */
[----:B------:R4:W-:Y:S04]  /*48190*/  @P5 STG.E desc[UR34][R18.64], R90 ;  /* 0x0000005a12005986 */ /* 0x0009e8000c101922 */
[----:B------:R4:W-:Y:S01]  /*481a0*/  @P1 STG.E desc[UR34][R20.64], R70 ;  /* 0x0000004614001986 */ /* 0x0009e2000c101922 */
[----:B------:R-:W-:Y:S01]  /*481b0*/  ISETP.GE.AND P1, PT, R16, UR5, PT ;  /* 0x0000000510007c0c */ /* 0x000fe2000bf26270 */
[----:B---3--:R-:W-:-:S04]  /*481c0*/  IMAD.WIDE R14, R146, 0x4, R2 ;  /* 0x00000004920e7825 */ /* 0x008fc800078e0202 */
[----:B-1----:R-:W-:-:S04]  /*481d0*/  IMAD.WIDE R10, R146, 0x4, R4 ;  /* 0x00000004920a7825 */ /* 0x002fc800078e0204 */
[----:B------:R-:W-:-:S04]  /*481e0*/  IMAD.WIDE R12, R146, 0x4, R6 ;  /* 0x00000004920c7825 */ /* 0x000fc800078e0206 */
[----:B------:R-:W-:Y:S02]  /*481f0*/  IMAD.WIDE R16, R146, 0x4, R8 ;  /* 0x0000000492107825 */ /* 0x000fe400078e0208 */
[----:B------:R-:W3:Y:S02]  /*48200*/  LDL.LU R146, [R1+0x1334] ;  /* 0x0013340001927983 */ /* 0x000ee40000300800 */
[----:B------:R-:W-:-:S05]  /*48210*/  VIADD R0, R23, 0xf5 ;  /* 0x000000f517007836 */ /* 0x000fca0000000000 */
[----:B------:R-:W-:-:S04]  /*48220*/  ISETP.GE.AND P3, PT, R0, UR5, PT ;  /* 0x0000000500007c0c */ /* 0x000fc8000bf66270 */
[----:B------:R-:W-:Y:S02]  /*48230*/  ISETP.LT.AND P0, PT, R152, UR4, !P3 ;  /* 0x0000000498007c0c */ /* 0x000fe4000df01270 */
[----:B------:R-:W-:Y:S02]  /*48240*/  ISETP.LT.AND P2, PT, R154, UR4, !P3 ;  /* 0x000000049a007c0c */ /* 0x000fe4000df41270 */
[----:B------:R-:W-:Y:S01]  /*48250*/  ISETP.LT.AND P5, PT, R156, UR4, !P3 ;  /* 0x000000049c007c0c */ /* 0x000fe2000dfa1270 */
[----:B------:R-:W-:Y:S01]  /*48260*/  VIADD R0, R23, 0xf6 ;  /* 0x000000f617007836 */ /* 0x000fe20000000000 */
[----:B------:R-:W-:-:S04]  /*48270*/  ISETP.LT.AND P3, PT, R155, UR4, !P3 ;  /* 0x000000049b007c0c */ /* 0x000fc8000df61270 */
[----:B------:R-:W-:-:S03]  /*48280*/  ISETP.GE.AND P4, PT, R0, UR5, PT ;  /* 0x0000000500007c0c */ /* 0x000fc6000bf86270 */
[----:B------:R-:W-:Y:S01]  /*48290*/  @P0 STG.E desc[UR34][R14.64], R94 ;  /* 0x0000005e0e000986 */ /* 0x000fe2000c101922 */
[----:B------:R-:W-:-:S03]  /*482a0*/  ISETP.LT.AND P6, PT, R152, UR4, !P4 ;  /* 0x0000000498007c0c */ /* 0x000fc6000e7c1270 */
[----:B------:R1:W-:Y:S01]  /*482b0*/  @P2 STG.E desc[UR34][R10.64], R98 ;  /* 0x000000620a002986 */ /* 0x0003e2000c101922 */
[----:B------:R-:W-:-:S03]  /*482c0*/  ISETP.LT.AND P2, PT, R154, UR4, !P4 ;  /* 0x000000049a007c0c */ /* 0x000fc6000e741270 */
[----:B------:R-:W-:Y:S01]  /*482d0*/  @P5 STG.E desc[UR34][R12.64], R102 ;  /* 0x000000660c005986 */ /* 0x000fe2000c101922 */
[----:B------:R-:W-:Y:S01]  /*482e0*/  ISETP.LT.AND P5, PT, R156, UR4, !P4 ;  /* 0x000000049c007c0c */ /* 0x000fe2000e7a1270 */
[----:B----4-:R-:W-:-:S04]  /*482f0*/  IMAD.WIDE R18, R148, 0x4, R2 ;  /* 0x0000000494127825 */ /* 0x010fc800078e0202 */
[----:B------:R-:W-:-:S04]  /*48300*/  IMAD.WIDE R20, R148, 0x4, R4 ;  /* 0x0000000494147825 */ /* 0x000fc800078e0204 */
[----:B-1----:R-:W-:-:S04]  /*48310*/  IMAD.WIDE R10, R148, 0x4, R6 ;  /* 0x00000004940a7825 */ /* 0x002fc800078e0206 */
[----:B------:R-:W-:Y:S01]  /*48320*/  IMAD.WIDE R24, R148, 0x4, R8 ;  /* 0x0000000494187825 */ /* 0x000fe200078e0208 */
[----:B------:R-:W1:Y:S04]  /*48330*/  LDS.128 R12, [R157] ;  /* 0x000000009d0c7984 */ /* 0x000e680000000c00 */
[----:B------:R-:W4:Y:S01]  /*48340*/  LDL.LU R148, [R1+0x1330] ;  /* 0x0013300001947983 */ /* 0x000f220000300800 */
[----:B------:R-:W-:-:S03]  /*48350*/  ISETP.LT.AND P4, PT, R155, UR4, !P4 ;  /* 0x000000049b007c0c */ /* 0x000fc6000e781270 */
[----:B------:R2:W-:Y:S01]  /*48360*/  @P3 STG.E desc[UR34][R16.64], R106 ;  /* 0x0000006a10003986 */ /* 0x0005e2000c101922 */
[----:B------:R-:W-:-:S03]  /*48370*/  ISETP.LT.AND P3, PT, R154, UR4, !P1 ;  /* 0x000000049a007c0c */ /* 0x000fc6000cf61270 */
[----:B------:R2:W-:Y:S01]  /*48380*/  @P6 STG.E desc[UR34][R18.64], R75 ;  /* 0x0000004b12006986 */ /* 0x0005e2000c101922 */
[----:B------:R-:W-:-:S03]  /*48390*/  ISETP.LT.AND P6, PT, R152, UR4, !P1 ;  /* 0x0000000498007c0c */ /* 0x000fc6000cfc1270 */
[----:B------:R-:W-:Y:S04]  /*483a0*/  @P2 STG.E desc[UR34][R20.64], R79 ;  /* 0x0000004f14002986 */ /* 0x000fe8000c101922 */
[----:B------:R1:W-:Y:S04]  /*483b0*/  @P5 STG.E desc[UR34][R10.64], R91 ;  /* 0x0000005b0a005986 */ /* 0x0003e8000c101922 */
[----:B------:R-:W-:Y:S01]  /*483c0*/  @P4 STG.E desc[UR34][R24.64], R71 ;  /* 0x0000004718004986 */ /* 0x000fe2000c101922 */
[----:B--2---:R-:W-:-:S04]  /*483d0*/  IMAD.WIDE R26, R147, 0x4, R2 ;  /* 0x00000004931a7825 */ /* 0x004fc800078e0202 */
[----:B------:R-:W-:-:S04]  /*483e0*/  IMAD.WIDE R16, R147, 0x4, R4 ;  /* 0x0000000493107825 */ /* 0x000fc800078e0204 */
[----:B------:R-:W-:-:S04]  /*483f0*/  IMAD.WIDE R18, R147, 0x4, R6 ;  /* 0x0000000493127825 */ /* 0x000fc800078e0206 */
[----:B-1----:R-:W-:Y:S02]  /*48400*/  IMAD.WIDE R10, R147, 0x4, R8 ;  /* 0x00000004930a7825 */ /* 0x002fe400078e0208 */
[----:B------:R-:W2:Y:S04]  /*48410*/  LDL.LU R147, [R1+0x1328] ;  /* 0x0013280001937983 */ /* 0x000ea80000300800 */
[----:B------:R-:W-:Y:S04]  /*48420*/  @P6 STG.E desc[UR34][R26.64], R95 ;  /* 0x0000005f1a006986 */ /* 0x000fe8000c101922 */
[----:B------:R1:W-:Y:S01]  /*48430*/  @P3 STG.E desc[UR34][R16.64], R99 ;  /* 0x0000006310003986 */ /* 0x0003e2000c101922 */
[----:B---3--:R-:W-:-:S04]  /*48440*/  IMAD.WIDE R20, R146, 0x4, R2 ;  /* 0x0000000492147825 */ /* 0x008fc800078e0202 */
[----:B-1----:R-:W-:-:S04]  /*48450*/  IMAD.WIDE R16, R146, 0x4, R4 ;  /* 0x0000000492107825 */ /* 0x002fc800078e0204 */
[----:B------:R-:W-:-:S04]  /*48460*/  IMAD.WIDE R24, R146, 0x4, R6 ;  /* 0x0000000492187825 */ /* 0x000fc800078e0206 */
[----:B------:R-:W-:Y:S02]  /*48470*/  IMAD.WIDE R26, R146, 0x4, R8 ;  /* 0x00000004921a7825 */ /* 0x000fe400078e0208 */
[----:B------:R-:W3:Y:S02]  /*48480*/  LDL.LU R146, [R1+0x1324] ;  /* 0x0013240001927983 */ /* 0x000ee40000300800 */
[----:B------:R-:W-:Y:S01]  /*48490*/  VIADD R0, R23, 0xf8 ;  /* 0x000000f817007836 */ /* 0x000fe20000000000 */
[----:B------:R-:W-:Y:S01]  /*484a0*/  ISETP.LT.AND P4, PT, R156, UR4, !P1 ;  /* 0x000000049c007c0c */ /* 0x000fe2000cf81270 */
[----:B------:R-:W3:Y:S03]  /*484b0*/  LDL.LU R150, [R1+0x1320] ;  /* 0x0013200001967983 */ /* 0x000ee60000300800 */
[----:B------:R-:W-:Y:S02]  /*484c0*/  ISETP.GE.AND P0, PT, R0, UR5, PT ;  /* 0x0000000500007c0c */ /* 0x000fe4000bf06270 */
[----:B------:R-:W-:-:S02]  /*484d0*/  ISETP.LT.AND P1, PT, R155, UR4, !P1 ;  /* 0x000000049b007c0c */ /* 0x000fc4000cf21270 */
[----:B------:R-:W-:Y:S02]  /*484e0*/  ISETP.LT.AND P5, PT, R152, UR4, !P0 ;  /* 0x0000000498007c0c */ /* 0x000fe4000c7a1270 */
[----:B------:R-:W-:Y:S01]  /*484f0*/  ISETP.LT.AND P6, PT, R154, UR4, !P0 ;  /* 0x000000049a007c0c */ /* 0x000fe2000c7c1270 */
[----:B------:R-:W-:Y:S01]  /*48500*/  VIADD R0, R23, 0xf9 ;  /* 0x000000f917007836 */ /* 0x000fe20000000000 */
[----:B------:R-:W-:Y:S01]  /*48510*/  ISETP.LT.AND P3, PT, R156, UR4, !P0 ;  /* 0x000000049c007c0c */ /* 0x000fe2000c761270 */
[----:B------:R-:W-:Y:S03]  /*48520*/  @P4 STG.E desc[UR34][R18.64], R103 ;  /* 0x0000006712004986 */ /* 0x000fe6000c101922 */
[----:B------:R-:W-:Y:S02]  /*48530*/  ISETP.GE.AND P2, PT, R0, UR5, PT ;  /* 0x0000000500007c0c */ /* 0x000fe4000bf46270 */
[----:B------:R-:W-:Y:S01]  /*48540*/  ISETP.LT.AND P0, PT, R155, UR4, !P0 ;  /* 0x000000049b007c0c */ /* 0x000fe2000c701270 */
[----:B------:R4:W-:Y:S01]  /*48550*/  @P1 STG.E desc[UR34][R10.64], R107 ;  /* 0x0000006b0a001986 */ /* 0x0009e2000c101922 */
[----:B------:R-:W-:-:S03]  /*48560*/  ISETP.LT.AND P1, PT, R152, UR4, !P2 ;  /* 0x0000000498007c0c */ /* 0x000fc6000d721270 */
[----:B------:R1:W-:Y:S01]  /*48570*/  @P5 STG.E desc[UR34][R20.64], R108 ;  /* 0x0000006c14005986 */ /* 0x0003e2000c101922 */
[----:B------:R-:W-:-:S03]  /*48580*/  ISETP.LT.AND P5, PT, R156, UR4, !P2 ;  /* 0x000000049c007c0c */ /* 0x000fc6000d7a1270 */
[----:B------:R1:W-:Y:S01]  /*48590*/  @P6 STG.E desc[UR34][R16.64], R116 ;  /* 0x0000007410006986 */ /* 0x0003e2000c101922 */
[----:B------:R-:W-:Y:S01]  /*485a0*/  ISETP.LT.AND P6, PT, R154, UR4, !P2 ;  /* 0x000000049a007c0c */ /* 0x000fe2000d7c1270 */
[----:B------:R-:W-:Y:S02]  /*485b0*/  VIADD R0, R23, 0xfa ;  /* 0x000000fa17007836 */ /* 0x000fe40000000000 */
[----:B------:R2:W-:Y:S01]  /*485c0*/  @P3 STG.E desc[UR34][R24.64], R120 ;  /* 0x0000007818003986 */ /* 0x0005e2000c101922 */
[----:B----4-:R-:W-:Y:S02]  /*485d0*/  IMAD.WIDE R10, R148, 0x4, R2 ;  /* 0x00000004940a7825 */ /* 0x010fe400078e0202 */
[----:B------:R-:W-:Y:S02]  /*485e0*/  ISETP.GE.AND P4, PT, R0, UR5, PT ;  /* 0x0000000500007c0c */ /* 0x000fe4000bf86270 */
[C---:B------:R-:W-:Y:S01]  /*485f0*/  IMAD.WIDE R18, R148.reuse, 0x4, R4 ;  /* 0x0000000494127825 */ /* 0x040fe200078e0204 */
[----:B------:R4:W-:Y:S03]  /*48600*/  @P0 STG.E desc[UR34][R26.64], R112 ;  /* 0x000000701a000986 */ /* 0x0009e6000c101922 */
[C---:B-1----:R-:W-:Y:S01]  /*48610*/  IMAD.WIDE R20, R148.reuse, 0x4, R6 ;  /* 0x0000000494147825 */ /* 0x042fe200078e0206 */
[----:B------:R-:W-:Y:S01]  /*48620*/  ISETP.LT.AND P2, PT, R155, UR4, !P2 ;  /* 0x000000049b007c0c */ /* 0x000fe2000d741270 */
[----:B------:R1:W-:Y:S02]  /*48630*/  @P1 STG.E desc[UR34][R10.64], R124 ;  /* 0x0000007c0a001986 */ /* 0x0003e4000c101922 */
[----:B------:R-:W-:-:S02]  /*48640*/  IMAD.WIDE R16, R148, 0x4, R8 ;  /* 0x0000000494107825 */ /* 0x000fc400078e0208 */
[----:B------:R-:W3:Y:S01]  /*48650*/  LDL.LU R148, [R1+0x1314] ;  /* 0x0013140001947983 */ /* 0x000ee20000300800 */
[----:B------:R-:W-:Y:S02]  /*48660*/  ISETP.LT.AND P0, PT, R152, UR4, !P4 ;  /* 0x0000000498007c0c */ /* 0x000fe4000e701270 */
[----:B------:R-:W-:Y:S01]  /*48670*/  ISETP.LT.AND P3, PT, R154, UR4, !P4 ;  /* 0x000000049a007c0c */ /* 0x000fe2000e761270 */
[----:B------:R1:W-:Y:S04]  /*48680*/  @P6 STG.E desc[UR34][R18.64], R132 ;  /* 0x0000008412006986 */ /* 0x0003e8000c101922 */
[----:B------:R3:W-:Y:S01]  /*48690*/  @P5 STG.E desc[UR34][R20.64], R140 ;  /* 0x0000008c14005986 */ /* 0x0007e2000c101922 */
[----:B------:R-:W-:-:S03]  /*486a0*/  ISETP.LT.AND P5, PT, R156, UR4, !P4 ;  /* 0x000000049c007c0c */ /* 0x000fc6000e7a1270 */
[----:B------:R3:W-:Y:S01]  /*486b0*/  @P2 STG.E desc[UR34][R16.64], R12 ;  /* 0x0000000c10002986 */ /* 0x0007e2000c101922 */
[----:B--2---:R-:W-:-:S04]  /*486c0*/  IMAD.WIDE R24, R147, 0x4, R2 ;  /* 0x0000000493187825 */ /* 0x004fc800078e0202 */
[----:B----4-:R-:W-:-:S04]  /*486d0*/  IMAD.WIDE R26, R147, 0x4, R4 ;  /* 0x00000004931a7825 */ /* 0x010fc800078e0204 */
[----:B-1----:R-:W-:-:S04]  /*486e0*/  IMAD.WIDE R10, R147, 0x4, R6 ;  /* 0x00000004930a7825 */ /* 0x002fc800078e0206 */
        /* <DEDUP_REMOVED lines=8> */
[----:B----4-:R-:W-:Y:S02]  /*48770*/  IMAD.WIDE R10, R146, 0x4, R8 ;  /* 0x00000004920a7825 */ /* 0x010fe400078e0208 */
[----:B------:R-:W3:Y:S02]  /*48780*/  LDL.LU R146, [R1+0x13f8] ;  /* 0x0013f80001927983 */ /* 0x000ee40000300800 */
[----:B------:R-:W-:Y:S01]  /*48790*/  VIADD R0, R23, 0xfb ;  /* 0x000000fb17007836 */ /* 0x000fe20000000000 */
[----:B------:R-:W-:-:S04]  /*487a0*/  ISETP.LT.AND P4, PT, R155, UR4, !P4 ;  /* 0x000000049b007c0c */ /* 0x000fc8000e781270 */
[----:B------:R-:W-:Y:S01]  /*487b0*/  ISETP.GE.AND P1, PT, R0, UR5, PT ;  /* 0x0000000500007c0c */ /* 0x000fe2000bf26270 */
[----:B------:R-:W-:-:S03]  /*487c0*/  VIADD R0, R23, 0xfc ;  /* 0x000000fc17007836 */ /* 0x000fc60000000000 */
[----:B------:R-:W-:Y:S02]  /*487d0*/  ISETP.LT.AND P6, PT, R152, UR4, !P1 ;  /* 0x0000000498007c0c */ /* 0x000fe4000cfc1270 */
[----:B------:R-:W-:Y:S02]  /*487e0*/  ISETP.LT.AND P3, PT, R154, UR4, !P1 ;  /* 0x000000049a007c0c */ /* 0x000fe4000cf61270 */
[----:B------:R-:W-:Y:S01]  /*487f0*/  ISETP.GE.AND P0, PT, R0, UR5, PT ;  /* 0x0000000500007c0c */ /* 0x000fe2000bf06270 */
[----:B------:R1:W-:Y:S01]  /*48800*/  @P4 STG.E desc[UR34][R18.64], R113 ;  /* 0x0000007112004986 */ /* 0x0003e2000c101922 */
[----:B------:R-:W-:Y:S02]  /*48810*/  ISETP.LT.AND P2, PT, R156, UR4, !P1 ;  /* 0x000000049c007c0c */ /* 0x000fe4000cf41270 */
[----:B------:R-:W-:Y:S02]  /*48820*/  ISETP.LT.AND P4, PT, R155, UR4, !P1 ;  /* 0x000000049b007c0c */ /* 0x000fe4000cf81270 */
[----:B------:R-:W-:Y:S01]  /*48830*/  ISETP.LT.AND P5, PT, R152, UR4, !P0 ;  /* 0x0000000498007c0c */ /* 0x000fe2000c7a1270 */
[----:B------:R-:W-:-:S02]  /*48840*/  VIADD R0, R23, 0xfd ;  /* 0x000000fd17007836 */ /* 0x000fc40000000000 */
[----:B------:R4:W-:Y:S01]  /*48850*/  @P6 STG.E desc[UR34][R20.64], R125 ;  /* 0x0000007d14006986 */ /* 0x0009e2000c101922 */
[----:B------:R-:W-:-:S03]  /*48860*/  ISETP.LT.AND P6, PT, R154, UR4, !P0 ;  /* 0x000000049a007c0c */ /* 0x000fc6000c7c1270 */
[----:B------:R4:W-:Y:S01]  /*48870*/  @P3 STG.E desc[UR34][R16.64], R133 ;  /* 0x0000008510003986 */ /* 0x0009e2000c101922 */
[----:B------:R-:W-:Y:S01]  /*48880*/  ISETP.LT.AND P3, PT, R156, UR4, !P0 ;  /* 0x000000049c007c0c */ /* 0x000fe2000c761270 */
[----:B-1----:R-:W-:Y:S01]  /*48890*/  IMAD.WIDE R18, R150, 0x4, R2 ;  /* 0x0000000496127825 */ /* 0x002fe200078e0202 */
[----:B------:R-:W-:Y:S02]  /*488a0*/  ISETP.GE.AND P1, PT, R0, UR5, PT ;  /* 0x0000000500007c0c */ /* 0x000fe4000bf26270 */
[----:B------:R-:W-:Y:S01]  /*488b0*/  ISETP.LT.AND P0, PT, R155, UR4, !P0 ;  /* 0x000000049b007c0c */ /* 0x000fe2000c701270 */
[----:B------:R-:W-:Y:S01]  /*488c0*/  VIADD R0, R23, 0xfe ;  /* 0x000000fe17007836 */ /* 0x000fe20000000000 */
[----:B------:R-:W-:Y:S01]  /*488d0*/  @P2 STG.E desc[UR34][R24.64], R141 ;  /* 0x0000008d18002986 */ /* 0x000fe2000c101922 */
[----:B----4-:R-:W-:-:S03]  /*488e0*/  IMAD.WIDE R20, R150, 0x4, R4 ;  /* 0x0000000496147825 */ /* 0x010fc600078e0204 */
[----:B------:R1:W-:Y:S01]  /*488f0*/  @P4 STG.E desc[UR34][R10.64], R13 ;  /* 0x0000000d0a004986 */ /* 0x0003e2000c101922 */
[----:B------:R-:W-:Y:S01]  /*48900*/  ISETP.GE.AND P2, PT, R0, UR5, PT ;  /* 0x0000000500007c0c */ /* 0x000fe2000bf46270 */
[----:B------:R-:W-:Y:S02]  /*48910*/  IMAD.WIDE R16, R150, 0x4, R6 ;  /* 0x0000000496107825 */ /* 0x000fe400078e0206 */
[----:B------:R4:W-:Y:S01]  /*48920*/  @P5 STG.E desc[UR34][R18.64], R110 ;  /* 0x0000006e12005986 */ /* 0x0009e2000c101922 */
[----:B------:R-:W-:Y:S01]  /*48930*/  ISETP.LT.AND P5, PT, R152, UR4, !P1 ;  /* 0x0000000498007c0c */ /* 0x000fe2000cfa1270 */
[----:B------:R-:W-:Y:S01]  /*48940*/  VIADD R0, R23, 0xff ;  /* 0x000000ff17007836 */ /* 0x000fe20000000000 */
[----:B------:R-:W-:Y:S01]  /*48950*/  ISETP.LT.AND P4, PT, R154, UR4, !P1 ;  /* 0x000000049a007c0c */ /* 0x000fe2000cf81270 */
[----:B------:R-:W-:Y:S01]  /*48960*/  @P6 STG.E desc[UR34][R20.64], R118 ;  /* 0x0000007614006986 */ /* 0x000fe2000c101922 */
[----:B------:R-:W-:Y:S01]  /*48970*/  IMAD.WIDE R22, R150, 0x4, R8 ;  /* 0x0000000496167825 */ /* 0x000fe200078e0208 */
[----:B------:R-:W-:-:S02]  /*48980*/  ISETP.LT.AND P6, PT, R156, UR4, !P1 ;  /* 0x000000049c007c0c */ /* 0x000fc4000cfc1270 */
[----:B------:R-:W-:Y:S01]  /*48990*/  ISETP.LT.AND P1, PT, R155, UR4, !P1 ;  /* 0x000000049b007c0c */ /* 0x000fe2000cf21270 */
[----:B------:R4:W-:Y:S01]  /*489a0*/  @P3 STG.E desc[UR34][R16.64], R122 ;  /* 0x0000007a10003986 */ /* 0x0009e2000c101922 */
[----:B-1----:R-:W-:-:S03]  /*489b0*/  IMAD.WIDE R10, R148, 0x4, R2 ;  /* 0x00000004940a7825 */ /* 0x002fc600078e0202 */
[----:B------:R-:W-:Y:S01]  /*489c0*/  @P0 STG.E desc[UR34][R22.64], R114 ;  /* 0x0000007216000986 */ /* 0x000fe2000c101922 */
[----:B------:R-:W-:Y:S01]  /*489d0*/  ISETP.LT.AND P0, PT, R152, UR4, !P2 ;  /* 0x0000000498007c0c */ /* 0x000fe2000d701270 */
[----:B------:R-:W-:-:S04]  /*489e0*/  IMAD.WIDE R12, R148, 0x4, R4 ;  /* 0x00000004940c7825 */ /* 0x000fc800078e0204 */
[C---:B----4-:R-:W-:Y:S01]  /*489f0*/  IMAD.WIDE R18, R148.reuse, 0x4, R6 ;  /* 0x0000000494127825 */ /* 0x050fe200078e0206 */
[----:B------:R1:W-:Y:S03]  /*48a00*/  @P5 STG.E desc[UR34][R10.64], R126 ;  /* 0x0000007e0a005986 */ /* 0x0003e6000c101922 */
[----:B------:R-:W-:Y:S01]  /*48a10*/  IMAD.WIDE R16, R148, 0x4, R8 ;  /* 0x0000000494107825 */ /* 0x000fe200078e0208 */
[----:B------:R4:W-:Y:S01]  /*48a20*/  @P4 STG.E desc[UR34][R12.64], R134 ;  /* 0x000000860c004986 */ /* 0x0009e2000c101922 */
[----:B------:R-:W-:Y:S02]  /*48a30*/  ISETP.GE.AND P3, PT, R0, UR5, PT ;  /* 0x0000000500007c0c */ /* 0x000fe4000bf66270 */
[----:B------:R-:W-:Y:S01]  /*48a40*/  ISETP.LT.AND P4, PT, R154, UR4, !P2 ;  /* 0x000000049a007c0c */ /* 0x000fe2000d781270 */
[----:B------:R4:W-:Y:S01]  /*48a50*/  @P6 STG.E desc[UR34][R18.64], R142 ;  /* 0x0000008e12006986 */ /* 0x0009e2000c101922 */
[----:B------:R-:W-:-:S03]  /*48a60*/  ISETP.LT.AND P5, PT, R152, UR4, !P3 ;  /* 0x0000000498007c0c */ /* 0x000fc6000dfa1270 */
[----:B------:R1:W-:Y:S01]  /*48a70*/  @P1 STG.E desc[UR34][R16.64], R14 ;  /* 0x0000000e10001986 */ /* 0x0003e2000c101922 */
[----:B------:R-:W-:Y:S02]  /*48a80*/  ISETP.LT.AND P1, PT, R156, UR4, !P2 ;  /* 0x000000049c007c0c */ /* 0x000fe4000d721270 */
[----:B------:R-:W-:Y:S02]  /*48a90*/  ISETP.LT.AND P2, PT, R155, UR4, !P2 ;  /* 0x000000049b007c0c */ /* 0x000fe4000d741270 */
[----:B------:R-:W-:Y:S01]  /*48aa0*/  ISETP.LT.AND P6, PT, R154, UR4, !P3 ;  /* 0x000000049a007c0c */ /* 0x000fe2000dfc1270 */
[----:B--2---:R-:W-:-:S05]  /*48ab0*/  IMAD.WIDE R20, R147, 0x4, R2 ;  /* 0x0000000493147825 */ /* 0x004fca00078e0202 */
[----:B------:R2:W-:Y:S01]  /*48ac0*/  @P0 STG.E desc[UR34][R20.64], R111 ;  /* 0x0000006f14000986 */ /* 0x0005e2000c101922 */
[----:B------:R-:W-:Y:S02]  /*48ad0*/  ISETP.LT.AND P0, PT, R156, UR4, !P3 ;  /* 0x000000049c007c0c */ /* 0x000fe4000df01270 */
[----:B------:R-:W-:Y:S01]  /*48ae0*/  ISETP.LT.AND P3, PT, R155, UR4, !P3 ;  /* 0x000000049b007c0c */ /* 0x000fe2000df61270 */
[----:B-1----:R-:W-:-:S04]  /*48af0*/  IMAD.WIDE R10, R147, 0x4, R4 ;  /* 0x00000004930a7825 */ /* 0x002fc800078e0204 */
[C---:B----4-:R-:W-:Y:S01]  /*48b00*/  IMAD.WIDE R12, R147.reuse, 0x4, R6 ;  /* 0x00000004930c7825 */ /* 0x050fe200078e0206 */
[----:B------:R2:W-:Y:S03]  /*48b10*/  @P4 STG.E desc[UR34][R10.64], R119 ;  /* 0x000000770a004986 */ /* 0x0005e6000c101922 */
[----:B------:R-:W-:Y:S01]  /*48b20*/  IMAD.WIDE R18, R147, 0x4, R8 ;  /* 0x0000000493127825 */ /* 0x000fe200078e0208 */
[----:B------:R2:W-:Y:S04]  /*48b30*/  @P1 STG.E desc[UR34][R12.64], R123 ;  /* 0x0000007b0c001986 */ /* 0x0005e8000c101922 */
[----:B------:R2:W-:Y:S01]  /*48b40*/  @P2 STG.E desc[UR34][R18.64], R115 ;  /* 0x0000007312002986 */ /* 0x0005e2000c101922 */
[----:B---3--:R-:W-:-:S04]  /*48b50*/  IMAD.WIDE R2, R146, 0x4, R2 ;  /* 0x0000000492027825 */ /* 0x008fc800078e0202 */
[C---:B------:R-:W-:Y:S01]  /*48b60*/  IMAD.WIDE R4, R146.reuse, 0x4, R4 ;  /* 0x0000000492047825 */ /* 0x040fe200078e0204 */
[----:B------:R2:W-:Y:S03]  /*48b70*/  @P5 STG.E desc[UR34][R2.64], R127 ;  /* 0x0000007f02005986 */ /* 0x0005e6000c101922 */
[C---:B------:R-:W-:Y:S01]  /*48b80*/  IMAD.WIDE R6, R146.reuse, 0x4, R6 ;  /* 0x0000000492067825 */ /* 0x040fe200078e0206 */
[----:B------:R2:W-:Y:S04]  /*48b90*/  @P6 STG.E desc[UR34][R4.64], R135 ;  /* 0x0000008704006986 */ /* 0x0005e8000c101922 */
[----:B------:R2:W-:Y:S01]  /*48ba0*/  @P0 STG.E desc[UR34][R6.64], R143 ;  /* 0x0000008f06000986 */ /* 0x0005e2000c101922 */
[----:B------:R-:W-:Y:S01]  /*48bb0*/  IMAD.WIDE R8, R146, 0x4, R8 ;  /* 0x0000000492087825 */ /* 0x000fe200078e0208 */
[----:B------:R-:W-:Y:S06]  /*48bc0*/  @!P3 EXIT ;  /* 0x000000000000b94d */ /* 0x000fec0003800000 */
[----:B------:R-:W-:Y:S01]  /*48bd0*/  STG.E desc[UR34][R8.64], R15 ;  /* 0x0000000f08007986 */ /* 0x000fe2000c101922 */
[----:B------:R-:W-:Y:S05]  /*48be0*/  EXIT ;  /* 0x000000000000794d */ /* 0x000fea0003800000 */
.L_x_2:
[----:B------:R-:W-:-:S00]  /*48bf0*/  BRA `(.L_x_2) ;  /* 0xfffffffc00fc7947 */ /* 0x000fc0000383ffff */
[----:B------:R-:W-:-:S00]  /*48c00*/  NOP ;  /* 0x0000000000007918 */ /* 0x000fc00000000000 */
[----:B------:R-:W-:-:S00]  /*48c10*/  NOP ;  /* 0x0000000000007918 */ /* 0x000fc00000000000 */
[----:B------:R-:W-:-:S00]  /*48c20*/  NOP ;  /* 0x0000000000007918 */ /* 0x000fc00000000000 */
[----:B------:R-:W-:-:S00]  /*48c30*/  NOP ;  /* 0x0000000000007918 */ /* 0x000fc00000000000 */
[----:B------:R-:W-:-:S00]  /*48c40*/  NOP ;  /* 0x0000000000007918 */ /* 0x000fc00000000000 */
[----:B------:R-:W-:-:S00]  /*48c50*/  NOP ;  /* 0x0000000000007918 */ /* 0x000fc00000000000 */
[----:B------:R-:W-:-:S00]  /*48c60*/  NOP ;  /* 0x0000000000007918 */ /* 0x000fc00000000000 */
[----:B------:R-:W-:-:S00]  /*48c70*/  NOP ;  /* 0x0000000000007918 */ /* 0x000fc00000000000 */
.L_x_3:


//--------------------- .nv.shared.matmul_kernel  --------------------------
	.section	.nv.shared.matmul_kernel,"aw",@nobits
	.sectionflags	@""
	.align	16
	.zero		1024


//--------------------- .nv.shared.reserved.0     --------------------------
	.section	.nv.shared.reserved.0,"aw",@nobits
	.weak		__nv_reservedSMEM_offset_0_alias
	.size		__nv_reservedSMEM_offset_0_alias, 0, 0
	.other		__nv_reservedSMEM_offset_0_alias,@"STO_CUDA_RESERVED_SHARED STV_DEFAULT"
__nv_reservedSMEM_offset_0_alias:
	.zero		0


//--------------------- .nv.constant0.matmul_kernel --------------------------
	.section	.nv.constant0.matmul_kernel,"a",@progbits
	.sectionflags	@""
	.align	4
.nv.constant0.matmul_kernel:
	.zero		608


//--------------------- SYMBOLS --------------------------

	.type		.nv.reservedSmem.offset0,@object
	.size		.nv.reservedSmem.offset0,0x4
